	.target	sm_100a

	.elftype	@"ET_EXEC"


//--------------------- .note.nv.tkinfo           --------------------------
	.section	.note.nv.tkinfo,"",@"SHT_NOTE"
	.sectionflags	@"SHF_NOTE_NV_TKINFO"
	.tkinfo
        /*0018*/ 	.word	0x00000002
        /*0030*/ 	.string	""
        /*0030*/ 	.string	"ptxas"
        /*0030*/ 	.string	"Cuda compilation tools, release 13.0, V13.0.88"
        /*0030*/ 	.string	"Build cuda_13.0.r13.0/compiler.36424714_0"
        /*0030*/ 	.string	"-arch sm_100a -m 64 "



//--------------------- .note.nv.cuinfo           --------------------------
	.section	.note.nv.cuinfo,"",@"SHT_NOTE"
	.sectionflags	@"SHF_NOTE_NV_CUINFO"
        /*0018*/ 	.short	0x0002
        /*001a*/ 	.short	0x0064
        /*001c*/ 	.short	0x0082
	.zero		2


//--------------------- .nv.info                  --------------------------
	.section	.nv.info,"",@"SHT_CUDA_INFO"
	.align	4


	//----- nvinfo : EIATTR_REGCOUNT
	.align		4
        /*0000*/ 	.byte	0x04, 0x2f
        /*0002*/ 	.short	(.L_20 - .L_19)
	.align		4
.L_19:
        /*0004*/ 	.word	index@(_ZN7cutlass13device_kernelINS_4gemm6kernel13GemmUniversalIN4cute5tupleIJiiiiEEENS1_10collective13CollectiveMmaINS1_35MainloopSm100TmaUmmaWarpSpecializedILi41ELi2ELi4ENS5_IJNS4_1CILi2EEENSA_ILi1EEESC_EEEEENS5_IJNSA_ILi128EEENSA_ILi192EEENSA_ILi32EEEEEEaNS5_IJlSC_lEEEaSJ_NS4_8TiledMMAINS4_8MMA_AtomIJNS4_21SM100_MMA_S8_2x1SM_SSIaaiLi128ELi192ELNS4_4UMMA5MajorE0ELSO_0ELNSN_8SaturateE0EEEEEENS4_6LayoutINS5_IJSC_SC_SC_EEENS5_IJNSA_ILi0EEESU_SU_EEEEENS5_IJNS4_10UnderscoreESX_SX_EEEEENS4_18SM100_TMA_2SM_LOADENS4_14ComposedLayoutINS4_7SwizzleILi1ELi4ELi3EEENS4_18smem_ptr_flag_bitsILi8EEENSS_INS5_IJNSA_ILi8EEESH_EEENS5_IJSH_SC_EEEEEEEvNS4_8identityES10_S1A_vS1B_EENS_8epilogue10collective18CollectiveEpilogueINS1D_23Sm100TmaWarpSpecializedILi3ELi2ELi32ELb0ELb0EEEJNS5_IJNSA_ILi64EEESG_SH_EEENS5_IJNSS_IS1I_SC_EENSS_INS5_IJSH_SB_EEENS5_IJSC_NSA_ILi96EEEEEEEEEEEaSJ_aSJ_NS1D_6fusion15FusionCallbacksIS1H_NS1Q_17LinearCombinationIaiaiLNS_15FloatRoundStyleE2EEES1J_S1P_JEEENS4_5SM1004TMEM4LOAD26SM100_TMEM_LOAD_32dp32b32xENS4_13SM90_TMA_LOADES1A_NS4_39AutoVectorizingCopyWithAssumedAlignmentILi128EEENS4_14SM90_TMA_STOREES1A_S22_S22_EEEvvEEEEvNT_6ParamsE)
        /*0008*/ 	.word	0x00000077


	//----- nvinfo : EIATTR_FRAME_SIZE
	.align		4
.L_20:
        /*000c*/ 	.byte	0x04, 0x11
        /*000e*/ 	.short	(.L_22 - .L_21)
	.align		4
.L_21:
        /*0010*/ 	.word	index@($__internal_2_$__cuda_sm10x_tcgen05_guardrail_trap_unallocated_columns_being_dealloced)
        /*0014*/ 	.word	0x00000000


	//----- nvinfo : EIATTR_FRAME_SIZE
	.align		4
.L_22:
        /*0018*/ 	.byte	0x04, 0x11
        /*001a*/ 	.short	(.L_24 - .L_23)
	.align		4
.L_23:
        /*001c*/ 	.word	index@($__internal_1_$__cuda_sm10x_tcgen05_guardrail_trap_phase_invalid_during_alloc)
        /*0020*/ 	.word	0x00000000


	//----- nvinfo : EIATTR_FRAME_SIZE
	.align		4
.L_24:
        /*0024*/ 	.byte	0x04, 0x11
        /*0026*/ 	.short	(.L_26 - .L_25)
	.align		4
.L_25:
        /*0028*/ 	.word	index@($__internal_0_$__cuda_sm10x_tcgen05_guardrail_trap_col_being_dealloced_not_returned_by_alloc)
        /*002c*/ 	.word	0x00000000


	//----- nvinfo : EIATTR_FRAME_SIZE
	.align		4
.L_26:
        /*0030*/ 	.byte	0x04, 0x11
        /*0032*/ 	.short	(.L_28 - .L_27)
	.align		4
.L_27:
        /*0034*/ 	.word	index@(_ZN7cutlass13device_kernelINS_4gemm6kernel13GemmUniversalIN4cute5tupleIJiiiiEEENS1_10collective13CollectiveMmaINS1_35MainloopSm100TmaUmmaWarpSpecializedILi41ELi2ELi4ENS5_IJNS4_1CILi2EEENSA_ILi1EEESC_EEEEENS5_IJNSA_ILi128EEENSA_ILi192EEENSA_ILi32EEEEEEaNS5_IJlSC_lEEEaSJ_NS4_8TiledMMAINS4_8MMA_AtomIJNS4_21SM100_MMA_S8_2x1SM_SSIaaiLi128ELi192ELNS4_4UMMA5MajorE0ELSO_0ELNSN_8SaturateE0EEEEEENS4_6LayoutINS5_IJSC_SC_SC_EEENS5_IJNSA_ILi0EEESU_SU_EEEEENS5_IJNS4_10UnderscoreESX_SX_EEEEENS4_18SM100_TMA_2SM_LOADENS4_14ComposedLayoutINS4_7SwizzleILi1ELi4ELi3EEENS4_18smem_ptr_flag_bitsILi8EEENSS_INS5_IJNSA_ILi8EEESH_EEENS5_IJSH_SC_EEEEEEEvNS4_8identityES10_S1A_vS1B_EENS_8epilogue10collective18CollectiveEpilogueINS1D_23Sm100TmaWarpSpecializedILi3ELi2ELi32ELb0ELb0EEEJNS5_IJNSA_ILi64EEESG_SH_EEENS5_IJNSS_IS1I_SC_EENSS_INS5_IJSH_SB_EEENS5_IJSC_NSA_ILi96EEEEEEEEEEEaSJ_aSJ_NS1D_6fusion15FusionCallbacksIS1H_NS1Q_17LinearCombinationIaiaiLNS_15FloatRoundStyleE2EEES1J_S1P_JEEENS4_5SM1004TMEM4LOAD26SM100_TMEM_LOAD_32dp32b32xENS4_13SM90_TMA_LOADES1A_NS4_39AutoVectorizingCopyWithAssumedAlignmentILi128EEENS4_14SM90_TMA_STOREES1A_S22_S22_EEEvvEEEEvNT_6ParamsE)
        /*0038*/ 	.word	0x00000000


	//----- nvinfo : EIATTR_MIN_STACK_SIZE
	.align		4
.L_28:
        /*003c*/ 	.byte	0x04, 0x12
        /*003e*/ 	.short	(.L_30 - .L_29)
	.align		4
.L_29:
        /*0040*/ 	.word	index@(_ZN7cutlass13device_kernelINS_4gemm6kernel13GemmUniversalIN4cute5tupleIJiiiiEEENS1_10collective13CollectiveMmaINS1_35MainloopSm100TmaUmmaWarpSpecializedILi41ELi2ELi4ENS5_IJNS4_1CILi2EEENSA_ILi1EEESC_EEEEENS5_IJNSA_ILi128EEENSA_ILi192EEENSA_ILi32EEEEEEaNS5_IJlSC_lEEEaSJ_NS4_8TiledMMAINS4_8MMA_AtomIJNS4_21SM100_MMA_S8_2x1SM_SSIaaiLi128ELi192ELNS4_4UMMA5MajorE0ELSO_0ELNSN_8SaturateE0EEEEEENS4_6LayoutINS5_IJSC_SC_SC_EEENS5_IJNSA_ILi0EEESU_SU_EEEEENS5_IJNS4_10UnderscoreESX_SX_EEEEENS4_18SM100_TMA_2SM_LOADENS4_14ComposedLayoutINS4_7SwizzleILi1ELi4ELi3EEENS4_18smem_ptr_flag_bitsILi8EEENSS_INS5_IJNSA_ILi8EEESH_EEENS5_IJSH_SC_EEEEEEEvNS4_8identityES10_S1A_vS1B_EENS_8epilogue10collective18CollectiveEpilogueINS1D_23Sm100TmaWarpSpecializedILi3ELi2ELi32ELb0ELb0EEEJNS5_IJNSA_ILi64EEESG_SH_EEENS5_IJNSS_IS1I_SC_EENSS_INS5_IJSH_SB_EEENS5_IJSC_NSA_ILi96EEEEEEEEEEEaSJ_aSJ_NS1D_6fusion15FusionCallbacksIS1H_NS1Q_17LinearCombinationIaiaiLNS_15FloatRoundStyleE2EEES1J_S1P_JEEENS4_5SM1004TMEM4LOAD26SM100_TMEM_LOAD_32dp32b32xENS4_13SM90_TMA_LOADES1A_NS4_39AutoVectorizingCopyWithAssumedAlignmentILi128EEENS4_14SM90_TMA_STOREES1A_S22_S22_EEEvvEEEEvNT_6ParamsE)
        /*0044*/ 	.word	0x00000000
.L_30:


//--------------------- .nv.compat                --------------------------
	.section	.nv.compat,"",@"SHT_CUDA_COMPAT_INFO"
	.align	4
        /*0000*/ 	.byte	0x02, 0x09, 0x01, 0x00, 0x02, 0x02, 0x03, 0x00, 0x02, 0x05, 0x06, 0x00, 0x03, 0x07, 0x01, 0x01
        /*0010*/ 	.byte	0x02, 0x03, 0x01, 0x00, 0x02, 0x06, 0x01, 0x00, 0x04, 0x0b, 0x08, 0x00, 0x01, 0x00, 0x00, 0x00
        /*0020*/ 	.byte	0x00, 0x00, 0x00, 0x00


//--------------------- .nv.info._ZN7cutlass13device_kernelINS_4gemm6kernel13GemmUniversalIN4cute5tupleIJiiiiEEENS1_10collective13CollectiveMmaINS1_35MainloopSm100TmaUmmaWarpSpecializedILi41ELi2ELi4ENS5_IJNS4_1CILi2EEENSA_ILi1EEESC_EEEEENS5_IJNSA_ILi128EEENSA_ILi192EEENSA_ILi32EEEEEEaNS5_IJlSC_lEEEaSJ_NS4_8TiledMMAINS4_8MMA_AtomIJNS4_21SM100_MMA_S8_2x1SM_SSIaaiLi128ELi192ELNS4_4UMMA5MajorE0ELSO_0ELNSN_8SaturateE0EEEEEENS4_6LayoutINS5_IJSC_SC_SC_EEENS5_IJNSA_ILi0EEESU_SU_EEEEENS5_IJNS4_10UnderscoreESX_SX_EEEEENS4_18SM100_TMA_2SM_LOADENS4_14ComposedLayoutINS4_7SwizzleILi1ELi4ELi3EEENS4_18smem_ptr_flag_bitsILi8EEENSS_INS5_IJNSA_ILi8EEESH_EEENS5_IJSH_SC_EEEEEEEvNS4_8identityES10_S1A_vS1B_EENS_8epilogue10collective18CollectiveEpilogueINS1D_23Sm100TmaWarpSpecializedILi3ELi2ELi32ELb0ELb0EEEJNS5_IJNSA_ILi64EEESG_SH_EEENS5_IJNSS_IS1I_SC_EENSS_INS5_IJSH_SB_EEENS5_IJSC_NSA_ILi96EEEEEEEEEEEaSJ_aSJ_NS1D_6fusion15FusionCallbacksIS1H_NS1Q_17LinearCombinationIaiaiLNS_15FloatRoundStyleE2EEES1J_S1P_JEEENS4_5SM1004TMEM4LOAD26SM100_TMEM_LOAD_32dp32b32xENS4_13SM90_TMA_LOADES1A_NS4_39AutoVectorizingCopyWithAssumedAlignmentILi128EEENS4_14SM90_TMA_STOREES1A_S22_S22_EEEvvEEEEvNT_6ParamsE --------------------------
	.section	.nv.info._ZN7cutlass13device_kernelINS_4gemm6kernel13GemmUniversalIN4cute5tupleIJiiiiEEENS1_10collective13CollectiveMmaINS1_35MainloopSm100TmaUmmaWarpSpecializedILi41ELi2ELi4ENS5_IJNS4_1CILi2EEENSA_ILi1EEESC_EEEEENS5_IJNSA_ILi128EEENSA_ILi192EEENSA_ILi32EEEEEEaNS5_IJlSC_lEEEaSJ_NS4_8TiledMMAINS4_8MMA_AtomIJNS4_21SM100_MMA_S8_2x1SM_SSIaaiLi128ELi192ELNS4_4UMMA5MajorE0ELSO_0ELNSN_8SaturateE0EEEEEENS4_6LayoutINS5_IJSC_SC_SC_EEENS5_IJNSA_ILi0EEESU_SU_EEEEENS5_IJNS4_10UnderscoreESX_SX_EEEEENS4_18SM100_TMA_2SM_LOADENS4_14ComposedLayoutINS4_7SwizzleILi1ELi4ELi3EEENS4_18smem_ptr_flag_bitsILi8EEENSS_INS5_IJNSA_ILi8EEESH_EEENS5_IJSH_SC_EEEEEEEvNS4_8identityES10_S1A_vS1B_EENS_8epilogue10collective18CollectiveEpilogueINS1D_23Sm100TmaWarpSpecializedILi3ELi2ELi32ELb0ELb0EEEJNS5_IJNSA_ILi64EEESG_SH_EEENS5_IJNSS_IS1I_SC_EENSS_INS5_IJSH_SB_EEENS5_IJSC_NSA_ILi96EEEEEEEEEEEaSJ_aSJ_NS1D_6fusion15FusionCallbacksIS1H_NS1Q_17LinearCombinationIaiaiLNS_15FloatRoundStyleE2EEES1J_S1P_JEEENS4_5SM1004TMEM4LOAD26SM100_TMEM_LOAD_32dp32b32xENS4_13SM90_TMA_LOADES1A_NS4_39AutoVectorizingCopyWithAssumedAlignmentILi128EEENS4_14SM90_TMA_STOREES1A_S22_S22_EEEvvEEEEvNT_6ParamsE,"",@"SHT_CUDA_INFO"
	.sectionflags	@""
	.align	4


	//----- nvinfo : EIATTR_CUDA_API_VERSION
	.align		4
        /*0000*/ 	.byte	0x04, 0x37
        /*0002*/ 	.short	(.L_32 - .L_31)
.L_31:
        /*0004*/ 	.word	0x00000082


	//----- nvinfo : EIATTR_KPARAM_INFO
	.align		4
.L_32:
        /*0008*/ 	.byte	0x04, 0x17
        /*000a*/ 	.short	(.L_34 - .L_33)
.L_33:
        /*000c*/ 	.word	0x00000000
        /*0010*/ 	.short	0x0000
        /*0012*/ 	.short	0x0000
        /*0014*/ 	.byte	0x00, 0xf0, 0x01, 0x20


	//----- nvinfo : EIATTR_AT_ENTRY_FRAGMENTS
	.align		4
.L_34:
        /*0018*/ 	.byte	0x04, 0x4f
        /*001a*/ 	.short	(.L_36 - .L_35)


	//   ....[0]....
.L_35:
        /*001c*/ 	.word	0x00000007


	//----- nvinfo : EIATTR_RESERVED_SMEM_USED
	.align		4
.L_36:
        /*0020*/ 	.byte	0x01, 0x41
	.zero		2


	//----- nvinfo : EIATTR_SPARSE_MMA_MASK
	.align		4
        /*0024*/ 	.byte	0x03, 0x50
        /*0026*/ 	.short	0x0000


	//----- nvinfo : EIATTR_TCGEN05_2CTA_USED
	.align		4
        /*0028*/ 	.byte	0x01, 0x52
	.zero		2


	//----- nvinfo : EIATTR_MAXREG_COUNT
	.align		4
        /*002c*/ 	.byte	0x03, 0x1b
        /*002e*/ 	.short	0x00ff


	//----- nvinfo : EIATTR_NUM_BARRIERS
	.align		4
        /*0030*/ 	.byte	0x02, 0x4c
        /*0032*/ 	.byte	0x07
	.zero		1


	//----- nvinfo : EIATTR_EXTERNS
	.align		4
        /*0034*/ 	.byte	0x04, 0x0f
        /*0036*/ 	.short	(.L_38 - .L_37)


	//   ....[0]....
	.align		4
.L_37:
        /*0038*/ 	.word	index@(__assertfail)


	//----- nvinfo : EIATTR_MERCURY_ISA_VERSION
	.align		4
.L_38:
        /*003c*/ 	.byte	0x03, 0x5f
        /*003e*/ 	.short	0x0101


	//----- nvinfo : EIATTR_INT_WARP_WIDE_INSTR_OFFSETS
	.align		4
        /*0040*/ 	.byte	0x04, 0x31
        /*0042*/ 	.short	(.L_40 - .L_39)


	//   ....[0]....
.L_39:
        /*0044*/ 	.word	0x000011c0


	//   ....[1]....
        /*0048*/ 	.word	0x00001260


	//   ....[2]....
        /*004c*/ 	.word	0x000025b0


	//   ....[3]....
        /*0050*/ 	.word	0x00005810


	//   ....[4]....
        /*0054*/ 	.word	0x00005830


	//   ....[5]....
        /*0058*/ 	.word	0x00005860


	//   ....[6]....
        /*005c*/ 	.word	0x00006190


	//   ....[7]....
        /*0060*/ 	.word	0x000061b0


	//   ....[8]....
        /*0064*/ 	.word	0x000062b0


	//   ....[9]....
        /*0068*/ 	.word	0x00006360


	//   ....[10]....
        /*006c*/ 	.word	0x00006380


	//   ....[11]....
        /*0070*/ 	.word	0x000064b0


	//   ....[12]....
        /*0074*/ 	.word	0x00006630


	//   ....[13]....
        /*0078*/ 	.word	0x00006640


	//   ....[14]....
        /*007c*/ 	.word	0x000067d0


	//----- nvinfo : EIATTR_COOP_GROUP_MASK_REGIDS
	.align		4
.L_40:
        /*0080*/ 	.byte	0x04, 0x29
        /*0082*/ 	.short	(.L_42 - .L_41)


	//   ....[0]....
.L_41:
        /*0084*/ 	.word	0xffffffff


	//   ....[1]....
        /*0088*/ 	.word	0xffffffff


	//   ....[2]....
        /*008c*/ 	.word	0xffffffff


	//   ....[3]....
        /*0090*/ 	.word	0xffffffff


	//   ....[4]....
        /*0094*/ 	.word	0xffffffff


	//   ....[5]....
        /*0098*/ 	.word	0xffffffff


	//   ....[6]....
        /*009c*/ 	.word	0xffffffff


	//   ....[7]....
        /*00a0*/ 	.word	0xffffffff


	//   ....[8]....
        /*00a4*/ 	.word	0xffffffff


	//   ....[9]....
        /*00a8*/ 	.word	0xffffffff


	//   ....[10]....
        /*00ac*/ 	.word	0xffffffff


	//   ....[11]....
        /*00b0*/ 	.word	0xffffffff


	//   ....[12]....
        /*00b4*/ 	.word	0xffffffff


	//   ....[13]....
        /*00b8*/ 	.word	0xffffffff


	//----- nvinfo : EIATTR_COOP_GROUP_INSTR_OFFSETS
	.align		4
.L_42:
        /*00bc*/ 	.byte	0x04, 0x28
        /*00be*/ 	.short	(.L_44 - .L_43)


	//   ....[0]....
.L_43:
        /*00c0*/ 	.word	0x000000c0


	//   ....[1]....
        /*00c4*/ 	.word	0x00000500


	//   ....[2]....
        /*00c8*/ 	.word	0x00000b50


	//   ....[3]....
        /*00cc*/ 	.word	0x00000cc0


	//   ....[4]....
        /*00d0*/ 	.word	0x00000db0


	//   ....[5]....
        /*00d4*/ 	.word	0x00000f10


	//   ....[6]....
        /*00d8*/ 	.word	0x000010a0


	//   ....[7]....
        /*00dc*/ 	.word	0x000012e0


	//   ....[8]....
        /*00e0*/ 	.word	0x00002490


	//   ....[9]....
        /*00e4*/ 	.word	0x00004740


	//   ....[10]....
        /*00e8*/ 	.word	0x00004c10


	//   ....[11]....
        /*00ec*/ 	.word	0x00004c40


	//   ....[12]....
        /*00f0*/ 	.word	0x00005720


	//   ....[13]....
        /*00f4*/ 	.word	0x00005920


	//----- nvinfo : EIATTR_VRC_CTA_INIT_COUNT
	.align		4
.L_44:
        /*00f8*/ 	.byte	0x02, 0x4a
        /*00fa*/ 	.byte	0x80
	.zero		1


	//----- nvinfo : EIATTR_SYSCALL_OFFSETS
	.align		4
        /*00fc*/ 	.byte	0x04, 0x46
        /*00fe*/ 	.short	(.L_46 - .L_45)


	//   ....[0]....
.L_45:
        /*0100*/ 	.word	0x00007250


	//   ....[1]....
        /*0104*/ 	.word	0x00007370


	//   ....[2]....
        /*0108*/ 	.word	0x00007b40


	//   ....[3]....
        /*010c*/ 	.word	0x000089c0


	//   ....[4]....
        /*0110*/ 	.word	0x00009830


	//----- nvinfo : EIATTR_MBARRIER_INSTR_OFFSETS
	.align		4
.L_46:
        /*0114*/ 	.byte	0x04, 0x39
        /*0116*/ 	.short	(.L_48 - .L_47)


	//   ....[0]....
.L_47:
        /*0118*/ 	.word	0x00000610
        /*011c*/ 	.word	0x000000ff
        /*0120*/ 	.word	0x00000000
        /*0124*/ 	.short	0x0100
        /*0126*/ 	.byte	0x05
	.zero		1


	//   ....[1]....
        /*0128*/ 	.word	0x00000620
        /*012c*/ 	.word	0x000000ff
        /*0130*/ 	.word	0x00000148
        /*0134*/ 	.short	0x0100
        /*0136*/ 	.byte	0x05
	.zero		1


	//   ....[2]....
        /*0138*/ 	.word	0x00000630
        /*013c*/ 	.word	0x000000ff
        /*0140*/ 	.word	0x00000008
        /*0144*/ 	.short	0x0100
        /*0146*/ 	.byte	0x05
	.zero		1


	//   ....[3]....
        /*0148*/ 	.word	0x00000640
        /*014c*/ 	.word	0x000000ff
        /*0150*/ 	.word	0x00000150
        /*0154*/ 	.short	0x0100
        /*0156*/ 	.byte	0x05
	.zero		1


	//   ....[4]....
        /*0158*/ 	.word	0x00000650
        /*015c*/ 	.word	0x000000ff
        /*0160*/ 	.word	0x00000010
        /*0164*/ 	.short	0x0100
        /*0166*/ 	.byte	0x05
	.zero		1


	//   ....[5]....
        /*0168*/ 	.word	0x00000660
        /*016c*/ 	.word	0x000000ff
        /*0170*/ 	.word	0x00000158
        /*0174*/ 	.short	0x0100
        /*0176*/ 	.byte	0x05
	.zero		1


	//   ....[6]....
        /*0178*/ 	.word	0x00000670
        /*017c*/ 	.word	0x000000ff
        /*0180*/ 	.word	0x00000018
        /*0184*/ 	.short	0x0100
        /*0186*/ 	.byte	0x05
	.zero		1


	//   ....[7]....
        /*0188*/ 	.word	0x00000680
        /*018c*/ 	.word	0x000000ff
        /*0190*/ 	.word	0x00000160
        /*0194*/ 	.short	0x0100
        /*0196*/ 	.byte	0x05
	.zero		1


	//   ....[8]....
        /*0198*/ 	.word	0x00000690
        /*019c*/ 	.word	0x000000ff
        /*01a0*/ 	.word	0x00000020
        /*01a4*/ 	.short	0x0100
        /*01a6*/ 	.byte	0x05
	.zero		1


	//   ....[9]....
        /*01a8*/ 	.word	0x000006a0
        /*01ac*/ 	.word	0x000000ff
        /*01b0*/ 	.word	0x00000168
        /*01b4*/ 	.short	0x0100
        /*01b6*/ 	.byte	0x05
	.zero		1


	//   ....[10]....
        /*01b8*/ 	.word	0x000006b0
        /*01bc*/ 	.word	0x000000ff
        /*01c0*/ 	.word	0x00000028
        /*01c4*/ 	.short	0x0100
        /*01c6*/ 	.byte	0x05
	.zero		1


	//   ....[11]....
        /*01c8*/ 	.word	0x000006c0
        /*01cc*/ 	.word	0x000000ff
        /*01d0*/ 	.word	0x00000170
        /*01d4*/ 	.short	0x0100
        /*01d6*/ 	.byte	0x05
	.zero		1


	//   ....[12]....
        /*01d8*/ 	.word	0x000006d0
        /*01dc*/ 	.word	0x000000ff
        /*01e0*/ 	.word	0x00000030
        /*01e4*/ 	.short	0x0100
        /*01e6*/ 	.byte	0x05
	.zero		1


	//   ....[13]....
        /*01e8*/ 	.word	0x000006e0
        /*01ec*/ 	.word	0x000000ff
        /*01f0*/ 	.word	0x00000178
        /*01f4*/ 	.short	0x0100
        /*01f6*/ 	.byte	0x05
	.zero		1


	//   ....[14]....
        /*01f8*/ 	.word	0x000006f0
        /*01fc*/ 	.word	0x000000ff
        /*0200*/ 	.word	0x00000038
        /*0204*/ 	.short	0x0100
        /*0206*/ 	.byte	0x05
	.zero		1


	//   ....[15]....
        /*0208*/ 	.word	0x00000700
        /*020c*/ 	.word	0x000000ff
        /*0210*/ 	.word	0x00000180
        /*0214*/ 	.short	0x0100
        /*0216*/ 	.byte	0x05
	.zero		1


	//   ....[16]....
        /*0218*/ 	.word	0x00000710
        /*021c*/ 	.word	0x000000ff
        /*0220*/ 	.word	0x00000040
        /*0224*/ 	.short	0x0100
        /*0226*/ 	.byte	0x05
	.zero		1


	//   ....[17]....
        /*0228*/ 	.word	0x00000720
        /*022c*/ 	.word	0x000000ff
        /*0230*/ 	.word	0x00000188
        /*0234*/ 	.short	0x0100
        /*0236*/ 	.byte	0x05
	.zero		1


	//   ....[18]....
        /*0238*/ 	.word	0x00000730
        /*023c*/ 	.word	0x000000ff
        /*0240*/ 	.word	0x00000048
        /*0244*/ 	.short	0x0100
        /*0246*/ 	.byte	0x05
	.zero		1


	//   ....[19]....
        /*0248*/ 	.word	0x00000740
        /*024c*/ 	.word	0x000000ff
        /*0250*/ 	.word	0x00000190
        /*0254*/ 	.short	0x0100
        /*0256*/ 	.byte	0x05
	.zero		1


	//   ....[20]....
        /*0258*/ 	.word	0x00000750
        /*025c*/ 	.word	0x000000ff
        /*0260*/ 	.word	0x00000050
        /*0264*/ 	.short	0x0100
        /*0266*/ 	.byte	0x05
	.zero		1


	//   ....[21]....
        /*0268*/ 	.word	0x00000760
        /*026c*/ 	.word	0x000000ff
        /*0270*/ 	.word	0x00000198
        /*0274*/ 	.short	0x0100
        /*0276*/ 	.byte	0x05
	.zero		1


	//   ....[22]....
        /*0278*/ 	.word	0x00000770
        /*027c*/ 	.word	0x000000ff
        /*0280*/ 	.word	0x00000058
        /*0284*/ 	.short	0x0100
        /*0286*/ 	.byte	0x05
	.zero		1


	//   ....[23]....
        /*0288*/ 	.word	0x00000780
        /*028c*/ 	.word	0x000000ff
        /*0290*/ 	.word	0x000001a0
        /*0294*/ 	.short	0x0100
        /*0296*/ 	.byte	0x05
	.zero		1


	//   ....[24]....
        /*0298*/ 	.word	0x00000790
        /*029c*/ 	.word	0x000000ff
        /*02a0*/ 	.word	0x00000060
        /*02a4*/ 	.short	0x0100
        /*02a6*/ 	.byte	0x05
	.zero		1


	//   ....[25]....
        /*02a8*/ 	.word	0x000007a0
        /*02ac*/ 	.word	0x000000ff
        /*02b0*/ 	.word	0x000001a8
        /*02b4*/ 	.short	0x0100
        /*02b6*/ 	.byte	0x05
	.zero		1


	//   ....[26]....
        /*02b8*/ 	.word	0x000007b0
        /*02bc*/ 	.word	0x000000ff
        /*02c0*/ 	.word	0x00000068
        /*02c4*/ 	.short	0x0100
        /*02c6*/ 	.byte	0x05
	.zero		1


	//   ....[27]....
        /*02c8*/ 	.word	0x000007c0
        /*02cc*/ 	.word	0x000000ff
        /*02d0*/ 	.word	0x000001b0
        /*02d4*/ 	.short	0x0100
        /*02d6*/ 	.byte	0x05
	.zero		1


	//   ....[28]....
        /*02d8*/ 	.word	0x000007d0
        /*02dc*/ 	.word	0x000000ff
        /*02e0*/ 	.word	0x00000070
        /*02e4*/ 	.short	0x0100
        /*02e6*/ 	.byte	0x05
	.zero		1


	//   ....[29]....
        /*02e8*/ 	.word	0x000007e0
        /*02ec*/ 	.word	0x000000ff
        /*02f0*/ 	.word	0x000001b8
        /*02f4*/ 	.short	0x0100
        /*02f6*/ 	.byte	0x05
	.zero		1


	//   ....[30]....
        /*02f8*/ 	.word	0x000007f0
        /*02fc*/ 	.word	0x000000ff
        /*0300*/ 	.word	0x00000078
        /*0304*/ 	.short	0x0100
        /*0306*/ 	.byte	0x05
	.zero		1


	//   ....[31]....
        /*0308*/ 	.word	0x00000800
        /*030c*/ 	.word	0x000000ff
        /*0310*/ 	.word	0x000001c0
        /*0314*/ 	.short	0x0100
        /*0316*/ 	.byte	0x05
	.zero		1


	//   ....[32]....
        /*0318*/ 	.word	0x00000810
        /*031c*/ 	.word	0x000000ff
        /*0320*/ 	.word	0x00000080
        /*0324*/ 	.short	0x0100
        /*0326*/ 	.byte	0x05
	.zero		1


	//   ....[33]....
        /*0328*/ 	.word	0x00000820
        /*032c*/ 	.word	0x000000ff
        /*0330*/ 	.word	0x000001c8
        /*0334*/ 	.short	0x0100
        /*0336*/ 	.byte	0x05
	.zero		1


	//   ....[34]....
        /*0338*/ 	.word	0x00000830
        /*033c*/ 	.word	0x000000ff
        /*0340*/ 	.word	0x00000088
        /*0344*/ 	.short	0x0100
        /*0346*/ 	.byte	0x05
	.zero		1


	//   ....[35]....
        /*0348*/ 	.word	0x00000840
        /*034c*/ 	.word	0x000000ff
        /*0350*/ 	.word	0x000001d0
        /*0354*/ 	.short	0x0100
        /*0356*/ 	.byte	0x05
	.zero		1


	//   ....[36]....
        /*0358*/ 	.word	0x00000850
        /*035c*/ 	.word	0x000000ff
        /*0360*/ 	.word	0x00000090
        /*0364*/ 	.short	0x0100
        /*0366*/ 	.byte	0x05
	.zero		1


	//   ....[37]....
        /*0368*/ 	.word	0x00000860
        /*036c*/ 	.word	0x000000ff
        /*0370*/ 	.word	0x000001d8
        /*0374*/ 	.short	0x0100
        /*0376*/ 	.byte	0x05
	.zero		1


	//   ....[38]....
        /*0378*/ 	.word	0x00000870
        /*037c*/ 	.word	0x000000ff
        /*0380*/ 	.word	0x00000098
        /*0384*/ 	.short	0x0100
        /*0386*/ 	.byte	0x05
	.zero		1


	//   ....[39]....
        /*0388*/ 	.word	0x00000880
        /*038c*/ 	.word	0x000000ff
        /*0390*/ 	.word	0x000001e0
        /*0394*/ 	.short	0x0100
        /*0396*/ 	.byte	0x05
	.zero		1


	//   ....[40]....
        /*0398*/ 	.word	0x00000890
        /*039c*/ 	.word	0x000000ff
        /*03a0*/ 	.word	0x000000a0
        /*03a4*/ 	.short	0x0100
        /*03a6*/ 	.byte	0x05
	.zero		1


	//   ....[41]....
        /*03a8*/ 	.word	0x000008a0
        /*03ac*/ 	.word	0x000000ff
        /*03b0*/ 	.word	0x000001e8
        /*03b4*/ 	.short	0x0100
        /*03b6*/ 	.byte	0x05
	.zero		1


	//   ....[42]....
        /*03b8*/ 	.word	0x000008b0
        /*03bc*/ 	.word	0x000000ff
        /*03c0*/ 	.word	0x000000a8
        /*03c4*/ 	.short	0x0100
        /*03c6*/ 	.byte	0x05
	.zero		1


	//   ....[43]....
        /*03c8*/ 	.word	0x000008c0
        /*03cc*/ 	.word	0x000000ff
        /*03d0*/ 	.word	0x000001f0
        /*03d4*/ 	.short	0x0100
        /*03d6*/ 	.byte	0x05
	.zero		1


	//   ....[44]....
        /*03d8*/ 	.word	0x000008d0
        /*03dc*/ 	.word	0x000000ff
        /*03e0*/ 	.word	0x000000b0
        /*03e4*/ 	.short	0x0100
        /*03e6*/ 	.byte	0x05
	.zero		1


	//   ....[45]....
        /*03e8*/ 	.word	0x000008e0
        /*03ec*/ 	.word	0x000000ff
        /*03f0*/ 	.word	0x000001f8
        /*03f4*/ 	.short	0x0100
        /*03f6*/ 	.byte	0x05
	.zero		1


	//   ....[46]....
        /*03f8*/ 	.word	0x000008f0
        /*03fc*/ 	.word	0x000000ff
        /*0400*/ 	.word	0x000000b8
        /*0404*/ 	.short	0x0100
        /*0406*/ 	.byte	0x05
	.zero		1


	//   ....[47]....
        /*0408*/ 	.word	0x00000900
        /*040c*/ 	.word	0x000000ff
        /*0410*/ 	.word	0x00000200
        /*0414*/ 	.short	0x0100
        /*0416*/ 	.byte	0x05
	.zero		1


	//   ....[48]....
        /*0418*/ 	.word	0x00000910
        /*041c*/ 	.word	0x000000ff
        /*0420*/ 	.word	0x000000c0
        /*0424*/ 	.short	0x0100
        /*0426*/ 	.byte	0x05
	.zero		1


	//   ....[49]....
        /*0428*/ 	.word	0x00000920
        /*042c*/ 	.word	0x000000ff
        /*0430*/ 	.word	0x00000208
        /*0434*/ 	.short	0x0100
        /*0436*/ 	.byte	0x05
	.zero		1


	//   ....[50]....
        /*0438*/ 	.word	0x00000930
        /*043c*/ 	.word	0x000000ff
        /*0440*/ 	.word	0x000000c8
        /*0444*/ 	.short	0x0100
        /*0446*/ 	.byte	0x05
	.zero		1


	//   ....[51]....
        /*0448*/ 	.word	0x00000940
        /*044c*/ 	.word	0x000000ff
        /*0450*/ 	.word	0x00000210
        /*0454*/ 	.short	0x0100
        /*0456*/ 	.byte	0x05
	.zero		1


	//   ....[52]....
        /*0458*/ 	.word	0x00000950
        /*045c*/ 	.word	0x000000ff
        /*0460*/ 	.word	0x000000d0
        /*0464*/ 	.short	0x0100
        /*0466*/ 	.byte	0x05
	.zero		1


	//   ....[53]....
        /*0468*/ 	.word	0x00000960
        /*046c*/ 	.word	0x000000ff
        /*0470*/ 	.word	0x00000218
        /*0474*/ 	.short	0x0100
        /*0476*/ 	.byte	0x05
	.zero		1


	//   ....[54]....
        /*0478*/ 	.word	0x00000970
        /*047c*/ 	.word	0x000000ff
        /*0480*/ 	.word	0x000000d8
        /*0484*/ 	.short	0x0100
        /*0486*/ 	.byte	0x05
	.zero		1


	//   ....[55]....
        /*0488*/ 	.word	0x00000980
        /*048c*/ 	.word	0x000000ff
        /*0490*/ 	.word	0x00000220
        /*0494*/ 	.short	0x0100
        /*0496*/ 	.byte	0x05
	.zero		1


	//   ....[56]....
        /*0498*/ 	.word	0x00000990
        /*049c*/ 	.word	0x000000ff
        /*04a0*/ 	.word	0x000000e0
        /*04a4*/ 	.short	0x0100
        /*04a6*/ 	.byte	0x05
	.zero		1


	//   ....[57]....
        /*04a8*/ 	.word	0x000009a0
        /*04ac*/ 	.word	0x000000ff
        /*04b0*/ 	.word	0x00000228
        /*04b4*/ 	.short	0x0100
        /*04b6*/ 	.byte	0x05
	.zero		1


	//   ....[58]....
        /*04b8*/ 	.word	0x000009b0
        /*04bc*/ 	.word	0x000000ff
        /*04c0*/ 	.word	0x000000e8
        /*04c4*/ 	.short	0x0100
        /*04c6*/ 	.byte	0x05
	.zero		1


	//   ....[59]....
        /*04c8*/ 	.word	0x000009c0
        /*04cc*/ 	.word	0x000000ff
        /*04d0*/ 	.word	0x00000230
        /*04d4*/ 	.short	0x0100
        /*04d6*/ 	.byte	0x05
	.zero		1


	//   ....[60]....
        /*04d8*/ 	.word	0x000009d0
        /*04dc*/ 	.word	0x000000ff
        /*04e0*/ 	.word	0x000000f0
        /*04e4*/ 	.short	0x0100
        /*04e6*/ 	.byte	0x05
	.zero		1


	//   ....[61]....
        /*04e8*/ 	.word	0x000009e0
        /*04ec*/ 	.word	0x000000ff
        /*04f0*/ 	.word	0x00000238
        /*04f4*/ 	.short	0x0100
        /*04f6*/ 	.byte	0x05
	.zero		1


	//   ....[62]....
        /*04f8*/ 	.word	0x000009f0
        /*04fc*/ 	.word	0x000000ff
        /*0500*/ 	.word	0x000000f8
        /*0504*/ 	.short	0x0100
        /*0506*/ 	.byte	0x05
	.zero		1


	//   ....[63]....
        /*0508*/ 	.word	0x00000a00
        /*050c*/ 	.word	0x000000ff
        /*0510*/ 	.word	0x00000240
        /*0514*/ 	.short	0x0100
        /*0516*/ 	.byte	0x05
	.zero		1


	//   ....[64]....
        /*0518*/ 	.word	0x00000a10
        /*051c*/ 	.word	0x000000ff
        /*0520*/ 	.word	0x00000100
        /*0524*/ 	.short	0x0100
        /*0526*/ 	.byte	0x05
	.zero		1


	//   ....[65]....
        /*0528*/ 	.word	0x00000a20
        /*052c*/ 	.word	0x000000ff
        /*0530*/ 	.word	0x00000248
        /*0534*/ 	.short	0x0100
        /*0536*/ 	.byte	0x05
	.zero		1


	//   ....[66]....
        /*0538*/ 	.word	0x00000a30
        /*053c*/ 	.word	0x000000ff
        /*0540*/ 	.word	0x00000108
        /*0544*/ 	.short	0x0100
        /*0546*/ 	.byte	0x05
	.zero		1


	//   ....[67]....
        /*0548*/ 	.word	0x00000a40
        /*054c*/ 	.word	0x000000ff
        /*0550*/ 	.word	0x00000250
        /*0554*/ 	.short	0x0100
        /*0556*/ 	.byte	0x05
	.zero		1


	//   ....[68]....
        /*0558*/ 	.word	0x00000a50
        /*055c*/ 	.word	0x000000ff
        /*0560*/ 	.word	0x00000110
        /*0564*/ 	.short	0x0100
        /*0566*/ 	.byte	0x05
	.zero		1


	//   ....[69]....
        /*0568*/ 	.word	0x00000a60
        /*056c*/ 	.word	0x000000ff
        /*0570*/ 	.word	0x00000258
        /*0574*/ 	.short	0x0100
        /*0576*/ 	.byte	0x05
	.zero		1


	//   ....[70]....
        /*0578*/ 	.word	0x00000a70
        /*057c*/ 	.word	0x000000ff
        /*0580*/ 	.word	0x00000118
        /*0584*/ 	.short	0x0100
        /*0586*/ 	.byte	0x05
	.zero		1


	//   ....[71]....
        /*0588*/ 	.word	0x00000a80
        /*058c*/ 	.word	0x000000ff
        /*0590*/ 	.word	0x00000260
        /*0594*/ 	.short	0x0100
        /*0596*/ 	.byte	0x05
	.zero		1


	//   ....[72]....
        /*0598*/ 	.word	0x00000a90
        /*059c*/ 	.word	0x000000ff
        /*05a0*/ 	.word	0x00000120
        /*05a4*/ 	.short	0x0100
        /*05a6*/ 	.byte	0x05
	.zero		1


	//   ....[73]....
        /*05a8*/ 	.word	0x00000aa0
        /*05ac*/ 	.word	0x000000ff
        /*05b0*/ 	.word	0x00000268
        /*05b4*/ 	.short	0x0100
        /*05b6*/ 	.byte	0x05
	.zero		1


	//   ....[74]....
        /*05b8*/ 	.word	0x00000ab0
        /*05bc*/ 	.word	0x000000ff
        /*05c0*/ 	.word	0x00000128
        /*05c4*/ 	.short	0x0100
        /*05c6*/ 	.byte	0x05
	.zero		1


	//   ....[75]....
        /*05c8*/ 	.word	0x00000ac0
        /*05cc*/ 	.word	0x000000ff
        /*05d0*/ 	.word	0x00000270
        /*05d4*/ 	.short	0x0100
        /*05d6*/ 	.byte	0x05
	.zero		1


	//   ....[76]....
        /*05d8*/ 	.word	0x00000ad0
        /*05dc*/ 	.word	0x000000ff
        /*05e0*/ 	.word	0x00000130
        /*05e4*/ 	.short	0x0100
        /*05e6*/ 	.byte	0x05
	.zero		1


	//   ....[77]....
        /*05e8*/ 	.word	0x00000ae0
        /*05ec*/ 	.word	0x000000ff
        /*05f0*/ 	.word	0x00000278
        /*05f4*/ 	.short	0x0100
        /*05f6*/ 	.byte	0x05
	.zero		1


	//   ....[78]....
        /*05f8*/ 	.word	0x00000af0
        /*05fc*/ 	.word	0x000000ff
        /*0600*/ 	.word	0x00000138
        /*0604*/ 	.short	0x0100
        /*0606*/ 	.byte	0x05
	.zero		1


	//   ....[79]....
        /*0608*/ 	.word	0x00000b00
        /*060c*/ 	.word	0x000000ff
        /*0610*/ 	.word	0x00000280
        /*0614*/ 	.short	0x0100
        /*0616*/ 	.byte	0x05
	.zero		1


	//   ....[80]....
        /*0618*/ 	.word	0x00000b10
        /*061c*/ 	.word	0x000000ff
        /*0620*/ 	.word	0x00000140
        /*0624*/ 	.short	0x0100
        /*0626*/ 	.byte	0x05
	.zero		1


	//   ....[81]....
        /*0628*/ 	.word	0x00000b20
        /*062c*/ 	.word	0x000000ff
        /*0630*/ 	.word	0x00000288
        /*0634*/ 	.short	0x0100
        /*0636*/ 	.byte	0x05
	.zero		1


	//   ....[82]....
        /*0638*/ 	.word	0x00000c50
        /*063c*/ 	.word	0x000000ff
        /*0640*/ 	.word	0x00000290
        /*0644*/ 	.short	0x0100
        /*0646*/ 	.byte	0x07
	.zero		1


	//   ....[83]....
        /*0648*/ 	.word	0x00000c60
        /*064c*/ 	.word	0x000000ff
        /*0650*/ 	.word	0x000002a8
        /*0654*/ 	.short	0x0100
        /*0656*/ 	.byte	0x07
	.zero		1


	//   ....[84]....
        /*0658*/ 	.word	0x00000c70
        /*065c*/ 	.word	0x000000ff
        /*0660*/ 	.word	0x00000298
        /*0664*/ 	.short	0x0100
        /*0666*/ 	.byte	0x07
	.zero		1


	//   ....[85]....
        /*0668*/ 	.word	0x00000c80
        /*066c*/ 	.word	0x000000ff
        /*0670*/ 	.word	0x000002b0
        /*0674*/ 	.short	0x0100
        /*0676*/ 	.byte	0x07
	.zero		1


	//   ....[86]....
        /*0678*/ 	.word	0x00000c90
        /*067c*/ 	.word	0x000000ff
        /*0680*/ 	.word	0x000002a0
        /*0684*/ 	.short	0x0100
        /*0686*/ 	.byte	0x07
	.zero		1


	//   ....[87]....
        /*0688*/ 	.word	0x00000ca0
        /*068c*/ 	.word	0x000000ff
        /*0690*/ 	.word	0x000002b8
        /*0694*/ 	.short	0x0100
        /*0696*/ 	.byte	0x07
	.zero		1


	//   ....[88]....
        /*0698*/ 	.word	0x00000d80
        /*069c*/ 	.word	0x000000ff
        /*06a0*/ 	.word	0x000002c0
        /*06a4*/ 	.short	0x0100
        /*06a6*/ 	.byte	0x05
	.zero		1


	//   ....[89]....
        /*06a8*/ 	.word	0x00000d90
        /*06ac*/ 	.word	0x000000ff
        /*06b0*/ 	.word	0x000002c8
        /*06b4*/ 	.short	0x0100
        /*06b6*/ 	.byte	0x05
	.zero		1


	//   ....[90]....
        /*06b8*/ 	.word	0x00000ec0
        /*06bc*/ 	.word	0x000000ff
        /*06c0*/ 	.word	0x000002d0
        /*06c4*/ 	.short	0x0100
        /*06c6*/ 	.byte	0x05
	.zero		1


	//   ....[91]....
        /*06c8*/ 	.word	0x00000ed0
        /*06cc*/ 	.word	0x000000ff
        /*06d0*/ 	.word	0x000002e0
        /*06d4*/ 	.short	0x0100
        /*06d6*/ 	.byte	0x05
	.zero		1


	//   ....[92]....
        /*06d8*/ 	.word	0x00000ee0
        /*06dc*/ 	.word	0x000000ff
        /*06e0*/ 	.word	0x000002d8
        /*06e4*/ 	.short	0x0100
        /*06e6*/ 	.byte	0x05
	.zero		1


	//   ....[93]....
        /*06e8*/ 	.word	0x00000ef0
        /*06ec*/ 	.word	0x000000ff
        /*06f0*/ 	.word	0x000002e8
        /*06f4*/ 	.short	0x0100
        /*06f6*/ 	.byte	0x05
	.zero		1


	//   ....[94]....
        /*06f8*/ 	.word	0x00001010
        /*06fc*/ 	.word	0x000000ff
        /*0700*/ 	.word	0x000002f0
        /*0704*/ 	.short	0x0100
        /*0706*/ 	.byte	0x07
	.zero		1


	//   ....[95]....
        /*0708*/ 	.word	0x00001020
        /*070c*/ 	.word	0x000000ff
        /*0710*/ 	.word	0x00000310
        /*0714*/ 	.short	0x0100
        /*0716*/ 	.byte	0x07
	.zero		1


	//   ....[96]....
        /*0718*/ 	.word	0x00001030
        /*071c*/ 	.word	0x000000ff
        /*0720*/ 	.word	0x000002f8
        /*0724*/ 	.short	0x0100
        /*0726*/ 	.byte	0x07
	.zero		1


	//   ....[97]....
        /*0728*/ 	.word	0x00001040
        /*072c*/ 	.word	0x000000ff
        /*0730*/ 	.word	0x00000318
        /*0734*/ 	.short	0x0100
        /*0736*/ 	.byte	0x07
	.zero		1


	//   ....[98]....
        /*0738*/ 	.word	0x00001050
        /*073c*/ 	.word	0x000000ff
        /*0740*/ 	.word	0x00000300
        /*0744*/ 	.short	0x0100
        /*0746*/ 	.byte	0x07
	.zero		1


	//   ....[99]....
        /*0748*/ 	.word	0x00001060
        /*074c*/ 	.word	0x000000ff
        /*0750*/ 	.word	0x00000320
        /*0754*/ 	.short	0x0100
        /*0756*/ 	.byte	0x07
	.zero		1


	//   ....[100]....
        /*0758*/ 	.word	0x00001070
        /*075c*/ 	.word	0x000000ff
        /*0760*/ 	.word	0x00000308
        /*0764*/ 	.short	0x0100
        /*0766*/ 	.byte	0x07
	.zero		1


	//   ....[101]....
        /*0768*/ 	.word	0x00001080
        /*076c*/ 	.word	0x000000ff
        /*0770*/ 	.word	0x00000328
        /*0774*/ 	.short	0x0100
        /*0776*/ 	.byte	0x07
	.zero		1


	//   ....[102]....
        /*0778*/ 	.word	0x00001170
        /*077c*/ 	.word	0x000000ff
        /*0780*/ 	.word	0x00000330
        /*0784*/ 	.short	0x0100
        /*0786*/ 	.byte	0x05
	.zero		1


	//   ....[103]....
        /*0788*/ 	.word	0x00001180
        /*078c*/ 	.word	0x000000ff
        /*0790*/ 	.word	0x00000340
        /*0794*/ 	.short	0x0100
        /*0796*/ 	.byte	0x05
	.zero		1


	//   ....[104]....
        /*0798*/ 	.word	0x00001190
        /*079c*/ 	.word	0x000000ff
        /*07a0*/ 	.word	0x00000338
        /*07a4*/ 	.short	0x0100
        /*07a6*/ 	.byte	0x05
	.zero		1


	//   ....[105]....
        /*07a8*/ 	.word	0x000011a0
        /*07ac*/ 	.word	0x000000ff
        /*07b0*/ 	.word	0x00000348
        /*07b4*/ 	.short	0x0100
        /*07b6*/ 	.byte	0x05
	.zero		1


	//   ....[106]....
        /*07b8*/ 	.word	0x00001290
        /*07bc*/ 	.word	0x000000ff
        /*07c0*/ 	.word	0x00000350
        /*07c4*/ 	.short	0x0100
        /*07c6*/ 	.byte	0x04
	.zero		1


	//   ....[107]....
        /*07c8*/ 	.word	0x00001c90
        /*07cc*/ 	.word	0x00000003
        /*07d0*/ 	.word	0x00000340
        /*07d4*/ 	.short	0x010a
        /*07d6*/ 	.byte	0xff
	.zero		1


	//   ....[108]....
        /*07d8*/ 	.word	0x00001cc0
        /*07dc*/ 	.word	0x00000003
        /*07e0*/ 	.word	0x00000330
        /*07e4*/ 	.short	0x0101
        /*07e6*/ 	.byte	0xff
	.zero		1


	//   ....[109]....
        /*07e8*/ 	.word	0x00001dd0
        /*07ec*/ 	.word	0x000000ff
        /*07f0*/ 	.word	0x00000148
        /*07f4*/ 	.short	0x010a
        /*07f6*/ 	.byte	0x05
	.zero		1


	//   ....[110]....
        /*07f8*/ 	.word	0x00001e90
        /*07fc*/ 	.word	0x000000ff
        /*0800*/ 	.word	0x00000148
        /*0804*/ 	.short	0x010a
        /*0806*/ 	.byte	0x21
	.zero		1


	//   ....[111]....
        /*0808*/ 	.word	0x00002040
        /*080c*/ 	.word	0x000000ff
        /*0810*/ 	.word	0x00000148
        /*0814*/ 	.short	0x010a
        /*0816*/ 	.byte	0x08
	.zero		1


	//   ....[112]....
        /*0818*/ 	.word	0x00002140
        /*081c*/ 	.word	0x000000ff
        /*0820*/ 	.word	0x000002c8
        /*0824*/ 	.short	0x0101
        /*0826*/ 	.byte	0x04
	.zero		1


	//   ....[113]....
        /*0828*/ 	.word	0x00002160
        /*082c*/ 	.word	0x000000ff
        /*0830*/ 	.word	0x00000148
        /*0834*/ 	.short	0x010a
        /*0836*/ 	.byte	0x05
	.zero		1


	//   ....[114]....
        /*0838*/ 	.word	0x000021e0
        /*083c*/ 	.word	0x000000ff
        /*0840*/ 	.word	0x00000148
        /*0844*/ 	.short	0x010a
        /*0846*/ 	.byte	0x11
	.zero		1


	//   ....[115]....
        /*0848*/ 	.word	0x00002370
        /*084c*/ 	.word	0x000000ff
        /*0850*/ 	.word	0x00000148
        /*0854*/ 	.short	0x010a
        /*0856*/ 	.byte	0x08
	.zero		1


	//   ....[116]....
        /*0858*/ 	.word	0x000024c0
        /*085c*/ 	.word	0x00000002
        /*0860*/ 	.word	0x000002d0
        /*0864*/ 	.short	0x010a
        /*0866*/ 	.byte	0xff
	.zero		1


	//   ....[117]....
        /*0868*/ 	.word	0x00002580
        /*086c*/ 	.word	0x00000002
        /*0870*/ 	.word	0x00000000
        /*0874*/ 	.short	0x0101
        /*0876*/ 	.byte	0xff
	.zero		1


	//   ....[118]....
        /*0878*/ 	.word	0x00002ae0
        /*087c*/ 	.word	0x000000ff
        /*0880*/ 	.word	0x00000000
        /*0884*/ 	.short	0x010a
        /*0886*/ 	.byte	0x05
	.zero		1


	//   ....[119]....
        /*0888*/ 	.word	0x00002b70
        /*088c*/ 	.word	0x000000ff
        /*0890*/ 	.word	0x00000000
        /*0894*/ 	.short	0x010a
        /*0896*/ 	.byte	0x05
	.zero		1


	//   ....[120]....
        /*0898*/ 	.word	0x00002c00
        /*089c*/ 	.word	0x000000ff
        /*08a0*/ 	.word	0x00000000
        /*08a4*/ 	.short	0x010a
        /*08a6*/ 	.byte	0x05
	.zero		1


	//   ....[121]....
        /*08a8*/ 	.word	0x00002c90
        /*08ac*/ 	.word	0x000000ff
        /*08b0*/ 	.word	0x00000000
        /*08b4*/ 	.short	0x010a
        /*08b6*/ 	.byte	0x05
	.zero		1


	//   ....[122]....
        /*08b8*/ 	.word	0x00002d20
        /*08bc*/ 	.word	0x000000ff
        /*08c0*/ 	.word	0x00000000
        /*08c4*/ 	.short	0x010a
        /*08c6*/ 	.byte	0x05
	.zero		1


	//   ....[123]....
        /*08c8*/ 	.word	0x00002db0
        /*08cc*/ 	.word	0x000000ff
        /*08d0*/ 	.word	0x00000000
        /*08d4*/ 	.short	0x010a
        /*08d6*/ 	.byte	0x05
	.zero		1


	//   ....[124]....
        /*08d8*/ 	.word	0x00002e40
        /*08dc*/ 	.word	0x000000ff
        /*08e0*/ 	.word	0x00000000
        /*08e4*/ 	.short	0x010a
        /*08e6*/ 	.byte	0x05
	.zero		1


	//   ....[125]....
        /*08e8*/ 	.word	0x00002ed0
        /*08ec*/ 	.word	0x000000ff
        /*08f0*/ 	.word	0x00000000
        /*08f4*/ 	.short	0x010a
        /*08f6*/ 	.byte	0x05
	.zero		1


	//   ....[126]....
        /*08f8*/ 	.word	0x00002f60
        /*08fc*/ 	.word	0x000000ff
        /*0900*/ 	.word	0x00000000
        /*0904*/ 	.short	0x010a
        /*0906*/ 	.byte	0x05
	.zero		1


	//   ....[127]....
        /*0908*/ 	.word	0x00002ff0
        /*090c*/ 	.word	0x000000ff
        /*0910*/ 	.word	0x00000000
        /*0914*/ 	.short	0x010a
        /*0916*/ 	.byte	0x05
	.zero		1


	//   ....[128]....
        /*0918*/ 	.word	0x00003080
        /*091c*/ 	.word	0x000000ff
        /*0920*/ 	.word	0x00000000
        /*0924*/ 	.short	0x010a
        /*0926*/ 	.byte	0x05
	.zero		1


	//   ....[129]....
        /*0928*/ 	.word	0x00003110
        /*092c*/ 	.word	0x000000ff
        /*0930*/ 	.word	0x00000000
        /*0934*/ 	.short	0x010a
        /*0936*/ 	.byte	0x05
	.zero		1


	//   ....[130]....
        /*0938*/ 	.word	0x000031a0
        /*093c*/ 	.word	0x000000ff
        /*0940*/ 	.word	0x00000000
        /*0944*/ 	.short	0x010a
        /*0946*/ 	.byte	0x05
	.zero		1


	//   ....[131]....
        /*0948*/ 	.word	0x00003230
        /*094c*/ 	.word	0x000000ff
        /*0950*/ 	.word	0x00000000
        /*0954*/ 	.short	0x010a
        /*0956*/ 	.byte	0x05
	.zero		1


	//   ....[132]....
        /*0958*/ 	.word	0x000032c0
        /*095c*/ 	.word	0x000000ff
        /*0960*/ 	.word	0x00000000
        /*0964*/ 	.short	0x010a
        /*0966*/ 	.byte	0x05
	.zero		1


	//   ....[133]....
        /*0968*/ 	.word	0x00003350
        /*096c*/ 	.word	0x000000ff
        /*0970*/ 	.word	0x00000000
        /*0974*/ 	.short	0x010a
        /*0976*/ 	.byte	0x05
	.zero		1


	//   ....[134]....
        /*0978*/ 	.word	0x000033e0
        /*097c*/ 	.word	0x000000ff
        /*0980*/ 	.word	0x00000000
        /*0984*/ 	.short	0x010a
        /*0986*/ 	.byte	0x05
	.zero		1


	//   ....[135]....
        /*0988*/ 	.word	0x00003470
        /*098c*/ 	.word	0x000000ff
        /*0990*/ 	.word	0x00000000
        /*0994*/ 	.short	0x010a
        /*0996*/ 	.byte	0x05
	.zero		1


	//   ....[136]....
        /*0998*/ 	.word	0x00003500
        /*099c*/ 	.word	0x000000ff
        /*09a0*/ 	.word	0x00000000
        /*09a4*/ 	.short	0x010a
        /*09a6*/ 	.byte	0x05
	.zero		1


	//   ....[137]....
        /*09a8*/ 	.word	0x00003590
        /*09ac*/ 	.word	0x000000ff
        /*09b0*/ 	.word	0x00000000
        /*09b4*/ 	.short	0x010a
        /*09b6*/ 	.byte	0x05
	.zero		1


	//   ....[138]....
        /*09b8*/ 	.word	0x00003620
        /*09bc*/ 	.word	0x000000ff
        /*09c0*/ 	.word	0x00000000
        /*09c4*/ 	.short	0x010a
        /*09c6*/ 	.byte	0x05
	.zero		1


	//   ....[139]....
        /*09c8*/ 	.word	0x000036b0
        /*09cc*/ 	.word	0x000000ff
        /*09d0*/ 	.word	0x00000000
        /*09d4*/ 	.short	0x010a
        /*09d6*/ 	.byte	0x05
	.zero		1


	//   ....[140]....
        /*09d8*/ 	.word	0x00003740
        /*09dc*/ 	.word	0x000000ff
        /*09e0*/ 	.word	0x00000000
        /*09e4*/ 	.short	0x010a
        /*09e6*/ 	.byte	0x05
	.zero		1


	//   ....[141]....
        /*09e8*/ 	.word	0x000037d0
        /*09ec*/ 	.word	0x000000ff
        /*09f0*/ 	.word	0x00000000
        /*09f4*/ 	.short	0x010a
        /*09f6*/ 	.byte	0x05
	.zero		1


	//   ....[142]....
        /*09f8*/ 	.word	0x00003860
        /*09fc*/ 	.word	0x000000ff
        /*0a00*/ 	.word	0x00000000
        /*0a04*/ 	.short	0x010a
        /*0a06*/ 	.byte	0x05
	.zero		1


	//   ....[143]....
        /*0a08*/ 	.word	0x000038f0
        /*0a0c*/ 	.word	0x000000ff
        /*0a10*/ 	.word	0x00000000
        /*0a14*/ 	.short	0x010a
        /*0a16*/ 	.byte	0x05
	.zero		1


	//   ....[144]....
        /*0a18*/ 	.word	0x00003980
        /*0a1c*/ 	.word	0x000000ff
        /*0a20*/ 	.word	0x00000000
        /*0a24*/ 	.short	0x010a
        /*0a26*/ 	.byte	0x05
	.zero		1


	//   ....[145]....
        /*0a28*/ 	.word	0x00003a10
        /*0a2c*/ 	.word	0x000000ff
        /*0a30*/ 	.word	0x00000000
        /*0a34*/ 	.short	0x010a
        /*0a36*/ 	.byte	0x05
	.zero		1


	//   ....[146]....
        /*0a38*/ 	.word	0x00003aa0
        /*0a3c*/ 	.word	0x000000ff
        /*0a40*/ 	.word	0x00000000
        /*0a44*/ 	.short	0x010a
        /*0a46*/ 	.byte	0x05
	.zero		1


	//   ....[147]....
        /*0a48*/ 	.word	0x00003b30
        /*0a4c*/ 	.word	0x000000ff
        /*0a50*/ 	.word	0x00000000
        /*0a54*/ 	.short	0x010a
        /*0a56*/ 	.byte	0x05
	.zero		1


	//   ....[148]....
        /*0a58*/ 	.word	0x00003bc0
        /*0a5c*/ 	.word	0x000000ff
        /*0a60*/ 	.word	0x00000000
        /*0a64*/ 	.short	0x010a
        /*0a66*/ 	.byte	0x05
	.zero		1


	//   ....[149]....
        /*0a68*/ 	.word	0x00003c50
        /*0a6c*/ 	.word	0x000000ff
        /*0a70*/ 	.word	0x00000000
        /*0a74*/ 	.short	0x010a
        /*0a76*/ 	.byte	0x05
	.zero		1


	//   ....[150]....
        /*0a78*/ 	.word	0x00003ce0
        /*0a7c*/ 	.word	0x000000ff
        /*0a80*/ 	.word	0x00000000
        /*0a84*/ 	.short	0x010a
        /*0a86*/ 	.byte	0x05
	.zero		1


	//   ....[151]....
        /*0a88*/ 	.word	0x00003d70
        /*0a8c*/ 	.word	0x000000ff
        /*0a90*/ 	.word	0x00000000
        /*0a94*/ 	.short	0x010a
        /*0a96*/ 	.byte	0x05
	.zero		1


	//   ....[152]....
        /*0a98*/ 	.word	0x00003e00
        /*0a9c*/ 	.word	0x000000ff
        /*0aa0*/ 	.word	0x00000000
        /*0aa4*/ 	.short	0x010a
        /*0aa6*/ 	.byte	0x05
	.zero		1


	//   ....[153]....
        /*0aa8*/ 	.word	0x00003e90
        /*0aac*/ 	.word	0x000000ff
        /*0ab0*/ 	.word	0x00000000
        /*0ab4*/ 	.short	0x010a
        /*0ab6*/ 	.byte	0x05
	.zero		1


	//   ....[154]....
        /*0ab8*/ 	.word	0x00003f20
        /*0abc*/ 	.word	0x000000ff
        /*0ac0*/ 	.word	0x00000000
        /*0ac4*/ 	.short	0x010a
        /*0ac6*/ 	.byte	0x05
	.zero		1


	//   ....[155]....
        /*0ac8*/ 	.word	0x00003fb0
        /*0acc*/ 	.word	0x000000ff
        /*0ad0*/ 	.word	0x00000000
        /*0ad4*/ 	.short	0x010a
        /*0ad6*/ 	.byte	0x05
	.zero		1


	//   ....[156]....
        /*0ad8*/ 	.word	0x00004040
        /*0adc*/ 	.word	0x000000ff
        /*0ae0*/ 	.word	0x00000000
        /*0ae4*/ 	.short	0x010a
        /*0ae6*/ 	.byte	0x05
	.zero		1


	//   ....[157]....
        /*0ae8*/ 	.word	0x000040d0
        /*0aec*/ 	.word	0x000000ff
        /*0af0*/ 	.word	0x00000000
        /*0af4*/ 	.short	0x010a
        /*0af6*/ 	.byte	0x05
	.zero		1


	//   ....[158]....
        /*0af8*/ 	.word	0x00004170
        /*0afc*/ 	.word	0x00000000
        /*0b00*/ 	.word	0x00000000
        /*0b04*/ 	.short	0x010a
        /*0b06*/ 	.byte	0xff
	.zero		1


	//   ....[159]....
        /*0b08*/ 	.word	0x000042a0
        /*0b0c*/ 	.word	0x00000000
        /*0b10*/ 	.word	0x00000330
        /*0b14*/ 	.short	0x010a
        /*0b16*/ 	.byte	0xff
	.zero		1


	//   ....[160]....
        /*0b18*/ 	.word	0x00004310
        /*0b1c*/ 	.word	0x00000004
        /*0b20*/ 	.word	0x00000000
        /*0b24*/ 	.short	0x0101
        /*0b26*/ 	.byte	0xff
	.zero		1


	//   ....[161]....
        /*0b28*/ 	.word	0x00004330
        /*0b2c*/ 	.word	0x000000ff
        /*0b30*/ 	.word	0x000002e0
        /*0b34*/ 	.short	0x010a
        /*0b36*/ 	.byte	0x05
	.zero		1


	//   ....[162]....
        /*0b38*/ 	.word	0x00004450
        /*0b3c*/ 	.word	0x00000000
        /*0b40*/ 	.word	0x000002d0
        /*0b44*/ 	.short	0x010a
        /*0b46*/ 	.byte	0xff
	.zero		1


	//   ....[163]....
        /*0b48*/ 	.word	0x00004550
        /*0b4c*/ 	.word	0x00000000
        /*0b50*/ 	.word	0x00000000
        /*0b54*/ 	.short	0x0101
        /*0b56*/ 	.byte	0xff
	.zero		1


	//   ....[164]....
        /*0b58*/ 	.word	0x000045e0
        /*0b5c*/ 	.word	0x000000ff
        /*0b60*/ 	.word	0x000002e0
        /*0b64*/ 	.short	0x0106
        /*0b66*/ 	.byte	0x05
	.zero		1


	//   ....[165]....
        /*0b68*/ 	.word	0x00004600
        /*0b6c*/ 	.word	0x000000ff
        /*0b70*/ 	.word	0x000002e0
        /*0b74*/ 	.short	0x010a
        /*0b76*/ 	.byte	0x05
	.zero		1


	//   ....[166]....
        /*0b78*/ 	.word	0x00004690
        /*0b7c*/ 	.word	0x000000ff
        /*0b80*/ 	.word	0x000002e0
        /*0b84*/ 	.short	0x0106
        /*0b86*/ 	.byte	0x04
	.zero		1


	//   ....[167]....
        /*0b88*/ 	.word	0x000046d0
        /*0b8c*/ 	.word	0x00000000
        /*0b90*/ 	.word	0x000002e0
        /*0b94*/ 	.short	0x010a
        /*0b96*/ 	.byte	0xff
	.zero		1


	//   ....[168]....
        /*0b98*/ 	.word	0x00004910
        /*0b9c*/ 	.word	0x000000ff
        /*0ba0*/ 	.word	0x00000008
        /*0ba4*/ 	.short	0x010a
        /*0ba6*/ 	.byte	0x04
	.zero		1


	//   ....[169]....
        /*0ba8*/ 	.word	0x00004930
        /*0bac*/ 	.word	0x000000ff
        /*0bb0*/ 	.word	0x00000008
        /*0bb4*/ 	.short	0x010a
        /*0bb6*/ 	.byte	0x04
	.zero		1


	//   ....[170]....
        /*0bb8*/ 	.word	0x00004ac0
        /*0bbc*/ 	.word	0x000000ff
        /*0bc0*/ 	.word	0x00000008
        /*0bc4*/ 	.short	0x010a
        /*0bc6*/ 	.byte	0x04
	.zero		1


	//   ....[171]....
        /*0bc8*/ 	.word	0x00004ae0
        /*0bcc*/ 	.word	0x000000ff
        /*0bd0*/ 	.word	0x00000008
        /*0bd4*/ 	.short	0x010a
        /*0bd6*/ 	.byte	0x04
	.zero		1


	//   ....[172]....
        /*0bd8*/ 	.word	0x00004ba0
        /*0bdc*/ 	.word	0x000000ff
        /*0be0*/ 	.word	0x00000000
        /*0be4*/ 	.short	0x0101
        /*0be6*/ 	.byte	0x05
	.zero		1


	//   ....[173]....
        /*0be8*/ 	.word	0x00004e80
        /*0bec*/ 	.word	0x00000000
        /*0bf0*/ 	.word	0x000002d0
        /*0bf4*/ 	.short	0x010a
        /*0bf6*/ 	.byte	0xff
	.zero		1


	//   ....[174]....
        /*0bf8*/ 	.word	0x00004f40
        /*0bfc*/ 	.word	0x00000000
        /*0c00*/ 	.word	0x00000000
        /*0c04*/ 	.short	0x0101
        /*0c06*/ 	.byte	0xff
	.zero		1


	//   ....[175]....
        /*0c08*/ 	.word	0x00004ff0
        /*0c0c*/ 	.word	0x000000ff
        /*0c10*/ 	.word	0x00000000
        /*0c14*/ 	.short	0x010a
        /*0c16*/ 	.byte	0x05
	.zero		1


	//   ....[176]....
        /*0c18*/ 	.word	0x00005000
        /*0c1c*/ 	.word	0x000000ff
        /*0c20*/ 	.word	0x00000310
        /*0c24*/ 	.short	0x010a
        /*0c26*/ 	.byte	0x13
	.zero		1


	//   ....[177]....
        /*0c28*/ 	.word	0x000050c0
        /*0c2c*/ 	.word	0x000000ff
        /*0c30*/ 	.word	0x00000000
        /*0c34*/ 	.short	0x010a
        /*0c36*/ 	.byte	0x07
	.zero		1


	//   ....[178]....
        /*0c38*/ 	.word	0x000051f0
        /*0c3c*/ 	.word	0x000000ff
        /*0c40*/ 	.word	0x00000000
        /*0c44*/ 	.short	0x010a
        /*0c46*/ 	.byte	0x18
	.zero		1


	//   ....[179]....
        /*0c48*/ 	.word	0x00005400
        /*0c4c*/ 	.word	0x000000ff
        /*0c50*/ 	.word	0x00000000
        /*0c54*/ 	.short	0x010a
        /*0c56*/ 	.byte	0x06
	.zero		1


	//   ....[180]....
        /*0c58*/ 	.word	0x00005490
        /*0c5c*/ 	.word	0x000000ff
        /*0c60*/ 	.word	0x00000000
        /*0c64*/ 	.short	0x010a
        /*0c66*/ 	.byte	0x06
	.zero		1


	//   ....[181]....
        /*0c68*/ 	.word	0x00005520
        /*0c6c*/ 	.word	0x000000ff
        /*0c70*/ 	.word	0x00000000
        /*0c74*/ 	.short	0x010a
        /*0c76*/ 	.byte	0x06
	.zero		1


	//   ....[182]....
        /*0c78*/ 	.word	0x000055c0
        /*0c7c*/ 	.word	0x00000000
        /*0c80*/ 	.word	0x00000000
        /*0c84*/ 	.short	0x010a
        /*0c86*/ 	.byte	0xff
	.zero		1


	//   ....[183]....
        /*0c88*/ 	.word	0x00005600
        /*0c8c*/ 	.word	0x00000000
        /*0c90*/ 	.word	0x00000000
        /*0c94*/ 	.short	0x010a
        /*0c96*/ 	.byte	0xff
	.zero		1


	//   ....[184]....
        /*0c98*/ 	.word	0x00005670
        /*0c9c*/ 	.word	0x000000ff
        /*0ca0*/ 	.word	0x00000000
        /*0ca4*/ 	.short	0x0101
        /*0ca6*/ 	.byte	0x05
	.zero		1


	//   ....[185]....
        /*0ca8*/ 	.word	0x000056b0
        /*0cac*/ 	.word	0x000000ff
        /*0cb0*/ 	.word	0x00000350
        /*0cb4*/ 	.short	0x010a
        /*0cb6*/ 	.byte	0x0b
	.zero		1


	//   ....[186]....
        /*0cb8*/ 	.word	0x00005710
        /*0cbc*/ 	.word	0x000000ff
        /*0cc0*/ 	.word	0x00000000
        /*0cc4*/ 	.short	0x0101
        /*0cc6*/ 	.byte	0x05
	.zero		1


	//   ....[187]....
        /*0cc8*/ 	.word	0x00005b40
        /*0ccc*/ 	.word	0x00000000
        /*0cd0*/ 	.word	0x000002d0
        /*0cd4*/ 	.short	0x010a
        /*0cd6*/ 	.byte	0xff
	.zero		1


	//   ....[188]....
        /*0cd8*/ 	.word	0x00005c00
        /*0cdc*/ 	.word	0x00000000
        /*0ce0*/ 	.word	0x00000000
        /*0ce4*/ 	.short	0x0101
        /*0ce6*/ 	.byte	0xff
	.zero		1


	//   ....[189]....
        /*0ce8*/ 	.word	0x00005f20
        /*0cec*/ 	.word	0x000000ff
        /*0cf0*/ 	.word	0x000002c8
        /*0cf4*/ 	.short	0x010a
        /*0cf6*/ 	.byte	0x07
	.zero		1


	//   ....[190]....
        /*0cf8*/ 	.word	0x00006110
        /*0cfc*/ 	.word	0x000000ff
        /*0d00*/ 	.word	0x000002a8
        /*0d04*/ 	.short	0x010a
        /*0d06*/ 	.byte	0x07
	.zero		1


	//   ....[191]....
        /*0d08*/ 	.word	0x00006300
        /*0d0c*/ 	.word	0x000000ff
        /*0d10*/ 	.word	0x00000290
        /*0d14*/ 	.short	0x010b
        /*0d16*/ 	.byte	0x07
	.zero		1


	//   ....[192]....
        /*0d18*/ 	.word	0x00006310
        /*0d1c*/ 	.word	0x000000ff
        /*0d20*/ 	.word	0x00000000
        /*0d24*/ 	.short	0x0101
        /*0d26*/ 	.byte	0x0e
	.zero		1


	//   ....[193]....
        /*0d28*/ 	.word	0x00006320
        /*0d2c*/ 	.word	0x000000ff
        /*0d30*/ 	.word	0x000002b0
        /*0d34*/ 	.short	0x010a
        /*0d36*/ 	.byte	0x07
	.zero		1


	//   ....[194]....
        /*0d38*/ 	.word	0x00006550
        /*0d3c*/ 	.word	0x000000ff
        /*0d40*/ 	.word	0x00000298
        /*0d44*/ 	.short	0x010b
        /*0d46*/ 	.byte	0x07
	.zero		1


	//   ....[195]....
        /*0d48*/ 	.word	0x000065c0
        /*0d4c*/ 	.word	0x000000ff
        /*0d50*/ 	.word	0x00000000
        /*0d54*/ 	.short	0x0101
        /*0d56*/ 	.byte	0x0e
	.zero		1


	//   ....[196]....
        /*0d58*/ 	.word	0x00006600
        /*0d5c*/ 	.word	0x000000ff
        /*0d60*/ 	.word	0x000002b8
        /*0d64*/ 	.short	0x010a
        /*0d66*/ 	.byte	0x07
	.zero		1


	//   ....[197]....
        /*0d68*/ 	.word	0x00006830
        /*0d6c*/ 	.word	0x000000ff
        /*0d70*/ 	.word	0x000002a0
        /*0d74*/ 	.short	0x010b
        /*0d76*/ 	.byte	0x07
	.zero		1


	//   ....[198]....
        /*0d78*/ 	.word	0x00006850
        /*0d7c*/ 	.word	0x000000ff
        /*0d80*/ 	.word	0x00000000
        /*0d84*/ 	.short	0x0101
        /*0d86*/ 	.byte	0x0d
	.zero		1


	//   ....[199]....
        /*0d88*/ 	.word	0x00006880
        /*0d8c*/ 	.word	0x000000ff
        /*0d90*/ 	.word	0x000002a8
        /*0d94*/ 	.short	0x010a
        /*0d96*/ 	.byte	0x07
	.zero		1


	//   ....[200]....
        /*0d98*/ 	.word	0x000068a0
        /*0d9c*/ 	.word	0x000000ff
        /*0da0*/ 	.word	0x000002b0
        /*0da4*/ 	.short	0x010a
        /*0da6*/ 	.byte	0x07
	.zero		1


	//   ....[201]....
        /*0da8*/ 	.word	0x000068e0
        /*0dac*/ 	.word	0x00000000
        /*0db0*/ 	.word	0x000002b8
        /*0db4*/ 	.short	0x010a
        /*0db6*/ 	.byte	0xff
	.zero		1


	//   ....[202]....
        /*0db8*/ 	.word	0x00006c20
        /*0dbc*/ 	.word	0x00000000
        /*0dc0*/ 	.word	0x000002d0
        /*0dc4*/ 	.short	0x010a
        /*0dc6*/ 	.byte	0xff
	.zero		1


	//   ....[203]....
        /*0dc8*/ 	.word	0x00006d30
        /*0dcc*/ 	.word	0x00000000
        /*0dd0*/ 	.word	0x00000000
        /*0dd4*/ 	.short	0x0101
        /*0dd6*/ 	.byte	0xff
	.zero		1


	//   ....[204]....
        /*0dd8*/ 	.word	0x00007710
        /*0ddc*/ 	.word	0x00000005
        /*0de0*/ 	.word	0x00000290
        /*0de4*/ 	.short	0x010a
        /*0de6*/ 	.byte	0xff
	.zero		1


	//   ....[205]....
        /*0de8*/ 	.word	0x00007760
        /*0dec*/ 	.word	0x00000067
        /*0df0*/ 	.word	0x000002f0
        /*0df4*/ 	.short	0x010a
        /*0df6*/ 	.byte	0xff
	.zero		1


	//   ....[206]....
        /*0df8*/ 	.word	0x00007880
        /*0dfc*/ 	.word	0x00000005
        /*0e00*/ 	.word	0x00000290
        /*0e04*/ 	.short	0x010a
        /*0e06*/ 	.byte	0xff
	.zero		1


	//   ....[207]....
        /*0e08*/ 	.word	0x000079a0
        /*0e0c*/ 	.word	0x00000000
        /*0e10*/ 	.word	0x00000000
        /*0e14*/ 	.short	0x0101
        /*0e16*/ 	.byte	0xff
	.zero		1


	//   ....[208]....
        /*0e18*/ 	.word	0x00007a20
        /*0e1c*/ 	.word	0x00000067
        /*0e20*/ 	.word	0x000002f0
        /*0e24*/ 	.short	0x010a
        /*0e26*/ 	.byte	0xff
	.zero		1


	//   ....[209]....
        /*0e28*/ 	.word	0x00008660
        /*0e2c*/ 	.word	0x00000004
        /*0e30*/ 	.word	0x00000290
        /*0e34*/ 	.short	0x010a
        /*0e36*/ 	.byte	0xff
	.zero		1


	//   ....[210]....
        /*0e38*/ 	.word	0x00008720
        /*0e3c*/ 	.word	0x00000004
        /*0e40*/ 	.word	0x00000290
        /*0e44*/ 	.short	0x010a
        /*0e46*/ 	.byte	0xff
	.zero		1


	//   ....[211]....
        /*0e48*/ 	.word	0x00008860
        /*0e4c*/ 	.word	0x00000003
        /*0e50*/ 	.word	0x00000000
        /*0e54*/ 	.short	0x0101
        /*0e56*/ 	.byte	0xff
	.zero		1


	//   ....[212]....
        /*0e58*/ 	.word	0x000094d0
        /*0e5c*/ 	.word	0x00000003
        /*0e60*/ 	.word	0x00000290
        /*0e64*/ 	.short	0x010a
        /*0e66*/ 	.byte	0xff
	.zero		1


	//   ....[213]....
        /*0e68*/ 	.word	0x00009590
        /*0e6c*/ 	.word	0x00000003
        /*0e70*/ 	.word	0x00000290
        /*0e74*/ 	.short	0x010a
        /*0e76*/ 	.byte	0xff
	.zero		1


	//   ....[214]....
        /*0e78*/ 	.word	0x000096d0
        /*0e7c*/ 	.word	0x00000003
        /*0e80*/ 	.word	0x00000000
        /*0e84*/ 	.short	0x0101
        /*0e86*/ 	.byte	0xff
	.zero		1


	//   ....[215]....
        /*0e88*/ 	.word	0x000099a0
        /*0e8c*/ 	.word	0x00000067
        /*0e90*/ 	.word	0x00000000
        /*0e94*/ 	.short	0x0101
        /*0e96*/ 	.byte	0xff
	.zero		1


	//   ....[216]....
        /*0e98*/ 	.word	0x0000a480
        /*0e9c*/ 	.word	0x00000003
        /*0ea0*/ 	.word	0x00000340
        /*0ea4*/ 	.short	0x010a
        /*0ea6*/ 	.byte	0xff
	.zero		1


	//   ....[217]....
        /*0ea8*/ 	.word	0x0000a4e0
        /*0eac*/ 	.word	0x00000002
        /*0eb0*/ 	.word	0x00000148
        /*0eb4*/ 	.short	0x010a
        /*0eb6*/ 	.byte	0xff
	.zero		1


	//   ....[218]....
        /*0eb8*/ 	.word	0x0000a540
        /*0ebc*/ 	.word	0x00000002
        /*0ec0*/ 	.word	0x00000148
        /*0ec4*/ 	.short	0x010a
        /*0ec6*/ 	.byte	0xff
	.zero		1


	//   ....[219]....
        /*0ec8*/ 	.word	0x0000a590
        /*0ecc*/ 	.word	0x00000002
        /*0ed0*/ 	.word	0x000002d0
        /*0ed4*/ 	.short	0x010a
        /*0ed6*/ 	.byte	0xff
	.zero		1


	//   ....[220]....
        /*0ed8*/ 	.word	0x0000a5f0
        /*0edc*/ 	.word	0x00000000
        /*0ee0*/ 	.word	0x00000000
        /*0ee4*/ 	.short	0x010a
        /*0ee6*/ 	.byte	0xff
	.zero		1


	//   ....[221]....
        /*0ee8*/ 	.word	0x0000a650
        /*0eec*/ 	.word	0x00000000
        /*0ef0*/ 	.word	0x00000000
        /*0ef4*/ 	.short	0x010a
        /*0ef6*/ 	.byte	0xff
	.zero		1


	//   ....[222]....
        /*0ef8*/ 	.word	0x0000a6b0
        /*0efc*/ 	.word	0x00000000
        /*0f00*/ 	.word	0x00000000
        /*0f04*/ 	.short	0x010a
        /*0f06*/ 	.byte	0xff
	.zero		1


	//   ....[223]....
        /*0f08*/ 	.word	0x0000a710
        /*0f0c*/ 	.word	0x00000000
        /*0f10*/ 	.word	0x00000000
        /*0f14*/ 	.short	0x010a
        /*0f16*/ 	.byte	0xff
	.zero		1


	//   ....[224]....
        /*0f18*/ 	.word	0x0000a770
        /*0f1c*/ 	.word	0x00000000
        /*0f20*/ 	.word	0x00000000
        /*0f24*/ 	.short	0x010a
        /*0f26*/ 	.byte	0xff
	.zero		1


	//   ....[225]....
        /*0f28*/ 	.word	0x0000a7d0
        /*0f2c*/ 	.word	0x00000000
        /*0f30*/ 	.word	0x00000000
        /*0f34*/ 	.short	0x010a
        /*0f36*/ 	.byte	0xff
	.zero		1


	//   ....[226]....
        /*0f38*/ 	.word	0x0000a830
        /*0f3c*/ 	.word	0x00000000
        /*0f40*/ 	.word	0x00000000
        /*0f44*/ 	.short	0x010a
        /*0f46*/ 	.byte	0xff
	.zero		1


	//   ....[227]....
        /*0f48*/ 	.word	0x0000a890
        /*0f4c*/ 	.word	0x00000000
        /*0f50*/ 	.word	0x00000000
        /*0f54*/ 	.short	0x010a
        /*0f56*/ 	.byte	0xff
	.zero		1


	//   ....[228]....
        /*0f58*/ 	.word	0x0000a8f0
        /*0f5c*/ 	.word	0x00000000
        /*0f60*/ 	.word	0x00000000
        /*0f64*/ 	.short	0x010a
        /*0f66*/ 	.byte	0xff
	.zero		1


	//   ....[229]....
        /*0f68*/ 	.word	0x0000a950
        /*0f6c*/ 	.word	0x00000000
        /*0f70*/ 	.word	0x00000000
        /*0f74*/ 	.short	0x010a
        /*0f76*/ 	.byte	0xff
	.zero		1


	//   ....[230]....
        /*0f78*/ 	.word	0x0000a9b0
        /*0f7c*/ 	.word	0x00000000
        /*0f80*/ 	.word	0x00000000
        /*0f84*/ 	.short	0x010a
        /*0f86*/ 	.byte	0xff
	.zero		1


	//   ....[231]....
        /*0f88*/ 	.word	0x0000aa10
        /*0f8c*/ 	.word	0x00000000
        /*0f90*/ 	.word	0x00000000
        /*0f94*/ 	.short	0x010a
        /*0f96*/ 	.byte	0xff
	.zero		1


	//   ....[232]....
        /*0f98*/ 	.word	0x0000aa70
        /*0f9c*/ 	.word	0x00000000
        /*0fa0*/ 	.word	0x00000000
        /*0fa4*/ 	.short	0x010a
        /*0fa6*/ 	.byte	0xff
	.zero		1


	//   ....[233]....
        /*0fa8*/ 	.word	0x0000aad0
        /*0fac*/ 	.word	0x00000000
        /*0fb0*/ 	.word	0x00000000
        /*0fb4*/ 	.short	0x010a
        /*0fb6*/ 	.byte	0xff
	.zero		1


	//   ....[234]....
        /*0fb8*/ 	.word	0x0000ab30
        /*0fbc*/ 	.word	0x00000000
        /*0fc0*/ 	.word	0x00000000
        /*0fc4*/ 	.short	0x010a
        /*0fc6*/ 	.byte	0xff
	.zero		1


	//   ....[235]....
        /*0fc8*/ 	.word	0x0000ab90
        /*0fcc*/ 	.word	0x00000000
        /*0fd0*/ 	.word	0x00000000
        /*0fd4*/ 	.short	0x010a
        /*0fd6*/ 	.byte	0xff
	.zero		1


	//   ....[236]....
        /*0fd8*/ 	.word	0x0000abf0
        /*0fdc*/ 	.word	0x00000000
        /*0fe0*/ 	.word	0x00000000
        /*0fe4*/ 	.short	0x010a
        /*0fe6*/ 	.byte	0xff
	.zero		1


	//   ....[237]....
        /*0fe8*/ 	.word	0x0000ac50
        /*0fec*/ 	.word	0x00000000
        /*0ff0*/ 	.word	0x00000000
        /*0ff4*/ 	.short	0x010a
        /*0ff6*/ 	.byte	0xff
	.zero		1


	//   ....[238]....
        /*0ff8*/ 	.word	0x0000acb0
        /*0ffc*/ 	.word	0x00000000
        /*1000*/ 	.word	0x00000000
        /*1004*/ 	.short	0x010a
        /*1006*/ 	.byte	0xff
	.zero		1


	//   ....[239]....
        /*1008*/ 	.word	0x0000ad10
        /*100c*/ 	.word	0x00000000
        /*1010*/ 	.word	0x00000000
        /*1014*/ 	.short	0x010a
        /*1016*/ 	.byte	0xff
	.zero		1


	//   ....[240]....
        /*1018*/ 	.word	0x0000ad70
        /*101c*/ 	.word	0x00000000
        /*1020*/ 	.word	0x00000000
        /*1024*/ 	.short	0x010a
        /*1026*/ 	.byte	0xff
	.zero		1


	//   ....[241]....
        /*1028*/ 	.word	0x0000add0
        /*102c*/ 	.word	0x00000000
        /*1030*/ 	.word	0x00000000
        /*1034*/ 	.short	0x010a
        /*1036*/ 	.byte	0xff
	.zero		1


	//   ....[242]....
        /*1038*/ 	.word	0x0000ae30
        /*103c*/ 	.word	0x00000000
        /*1040*/ 	.word	0x00000000
        /*1044*/ 	.short	0x010a
        /*1046*/ 	.byte	0xff
	.zero		1


	//   ....[243]....
        /*1048*/ 	.word	0x0000ae90
        /*104c*/ 	.word	0x00000000
        /*1050*/ 	.word	0x00000000
        /*1054*/ 	.short	0x010a
        /*1056*/ 	.byte	0xff
	.zero		1


	//   ....[244]....
        /*1058*/ 	.word	0x0000aef0
        /*105c*/ 	.word	0x00000000
        /*1060*/ 	.word	0x00000000
        /*1064*/ 	.short	0x010a
        /*1066*/ 	.byte	0xff
	.zero		1


	//   ....[245]....
        /*1068*/ 	.word	0x0000af50
        /*106c*/ 	.word	0x00000000
        /*1070*/ 	.word	0x00000000
        /*1074*/ 	.short	0x010a
        /*1076*/ 	.byte	0xff
	.zero		1


	//   ....[246]....
        /*1078*/ 	.word	0x0000afb0
        /*107c*/ 	.word	0x00000000
        /*1080*/ 	.word	0x00000000
        /*1084*/ 	.short	0x010a
        /*1086*/ 	.byte	0xff
	.zero		1


	//   ....[247]....
        /*1088*/ 	.word	0x0000b010
        /*108c*/ 	.word	0x00000000
        /*1090*/ 	.word	0x00000000
        /*1094*/ 	.short	0x010a
        /*1096*/ 	.byte	0xff
	.zero		1


	//   ....[248]....
        /*1098*/ 	.word	0x0000b070
        /*109c*/ 	.word	0x00000000
        /*10a0*/ 	.word	0x00000000
        /*10a4*/ 	.short	0x010a
        /*10a6*/ 	.byte	0xff
	.zero		1


	//   ....[249]....
        /*10a8*/ 	.word	0x0000b0d0
        /*10ac*/ 	.word	0x00000000
        /*10b0*/ 	.word	0x00000000
        /*10b4*/ 	.short	0x010a
        /*10b6*/ 	.byte	0xff
	.zero		1


	//   ....[250]....
        /*10b8*/ 	.word	0x0000b130
        /*10bc*/ 	.word	0x00000000
        /*10c0*/ 	.word	0x00000000
        /*10c4*/ 	.short	0x010a
        /*10c6*/ 	.byte	0xff
	.zero		1


	//   ....[251]....
        /*10c8*/ 	.word	0x0000b190
        /*10cc*/ 	.word	0x00000000
        /*10d0*/ 	.word	0x00000000
        /*10d4*/ 	.short	0x010a
        /*10d6*/ 	.byte	0xff
	.zero		1


	//   ....[252]....
        /*10d8*/ 	.word	0x0000b1f0
        /*10dc*/ 	.word	0x00000000
        /*10e0*/ 	.word	0x00000000
        /*10e4*/ 	.short	0x010a
        /*10e6*/ 	.byte	0xff
	.zero		1


	//   ....[253]....
        /*10e8*/ 	.word	0x0000b250
        /*10ec*/ 	.word	0x00000000
        /*10f0*/ 	.word	0x00000000
        /*10f4*/ 	.short	0x010a
        /*10f6*/ 	.byte	0xff
	.zero		1


	//   ....[254]....
        /*10f8*/ 	.word	0x0000b2b0
        /*10fc*/ 	.word	0x00000000
        /*1100*/ 	.word	0x00000000
        /*1104*/ 	.short	0x010a
        /*1106*/ 	.byte	0xff
	.zero		1


	//   ....[255]....
        /*1108*/ 	.word	0x0000b310
        /*110c*/ 	.word	0x00000000
        /*1110*/ 	.word	0x00000000
        /*1114*/ 	.short	0x010a
        /*1116*/ 	.byte	0xff
	.zero		1


	//   ....[0]....
        /*1118*/ 	.word	0x0000b370
        /*111c*/ 	.word	0x00000000
        /*1120*/ 	.word	0x00000000
        /*1124*/ 	.short	0x010a
        /*1126*/ 	.byte	0xff
	.zero		1


	//   ....[1]....
        /*1128*/ 	.word	0x0000b3d0
        /*112c*/ 	.word	0x00000000
        /*1130*/ 	.word	0x00000000
        /*1134*/ 	.short	0x010a
        /*1136*/ 	.byte	0xff
	.zero		1


	//   ....[2]....
        /*1138*/ 	.word	0x0000b430
        /*113c*/ 	.word	0x00000000
        /*1140*/ 	.word	0x00000000
        /*1144*/ 	.short	0x010a
        /*1146*/ 	.byte	0xff
	.zero		1


	//   ....[3]....
        /*1148*/ 	.word	0x0000b490
        /*114c*/ 	.word	0x00000000
        /*1150*/ 	.word	0x00000000
        /*1154*/ 	.short	0x010a
        /*1156*/ 	.byte	0xff
	.zero		1


	//   ....[4]....
        /*1158*/ 	.word	0x0000b4e0
        /*115c*/ 	.word	0x00000000
        /*1160*/ 	.word	0x00000330
        /*1164*/ 	.short	0x010a
        /*1166*/ 	.byte	0xff
	.zero		1


	//   ....[5]....
        /*1168*/ 	.word	0x0000b540
        /*116c*/ 	.word	0x00000000
        /*1170*/ 	.word	0x000002e0
        /*1174*/ 	.short	0x010a
        /*1176*/ 	.byte	0xff
	.zero		1


	//   ....[6]....
        /*1178*/ 	.word	0x0000b590
        /*117c*/ 	.word	0x00000000
        /*1180*/ 	.word	0x000002d0
        /*1184*/ 	.short	0x010a
        /*1186*/ 	.byte	0xff
	.zero		1


	//   ....[7]....
        /*1188*/ 	.word	0x0000b5f0
        /*118c*/ 	.word	0x00000000
        /*1190*/ 	.word	0x000002e0
        /*1194*/ 	.short	0x010a
        /*1196*/ 	.byte	0xff
	.zero		1


	//   ....[8]....
        /*1198*/ 	.word	0x0000b650
        /*119c*/ 	.word	0x00000004
        /*11a0*/ 	.word	0x00000008
        /*11a4*/ 	.short	0x010a
        /*11a6*/ 	.byte	0xff
	.zero		1


	//   ....[9]....
        /*11a8*/ 	.word	0x0000b730
        /*11ac*/ 	.word	0x00000002
        /*11b0*/ 	.word	0x00000008
        /*11b4*/ 	.short	0x010a
        /*11b6*/ 	.byte	0xff
	.zero		1


	//   ....[10]....
        /*11b8*/ 	.word	0x0000b780
        /*11bc*/ 	.word	0x00000000
        /*11c0*/ 	.word	0x000002d0
        /*11c4*/ 	.short	0x010a
        /*11c6*/ 	.byte	0xff
	.zero		1


	//   ....[11]....
        /*11c8*/ 	.word	0x0000b7e0
        /*11cc*/ 	.word	0x00000000
        /*11d0*/ 	.word	0x00000310
        /*11d4*/ 	.short	0x010a
        /*11d6*/ 	.byte	0xff
	.zero		1


	//   ....[12]....
        /*11d8*/ 	.word	0x0000b840
        /*11dc*/ 	.word	0x00000000
        /*11e0*/ 	.word	0x00000000
        /*11e4*/ 	.short	0x010a
        /*11e6*/ 	.byte	0xff
	.zero		1


	//   ....[13]....
        /*11e8*/ 	.word	0x0000b8a0
        /*11ec*/ 	.word	0x00000000
        /*11f0*/ 	.word	0x00000000
        /*11f4*/ 	.short	0x010a
        /*11f6*/ 	.byte	0xff
	.zero		1


	//   ....[14]....
        /*11f8*/ 	.word	0x0000b900
        /*11fc*/ 	.word	0x00000000
        /*1200*/ 	.word	0x00000000
        /*1204*/ 	.short	0x010a
        /*1206*/ 	.byte	0xff
	.zero		1


	//   ....[15]....
        /*1208*/ 	.word	0x0000b960
        /*120c*/ 	.word	0x00000000
        /*1210*/ 	.word	0x00000000
        /*1214*/ 	.short	0x010a
        /*1216*/ 	.byte	0xff
	.zero		1


	//   ....[16]....
        /*1218*/ 	.word	0x0000b9c0
        /*121c*/ 	.word	0x00000000
        /*1220*/ 	.word	0x00000350
        /*1224*/ 	.short	0x010a
        /*1226*/ 	.byte	0xff
	.zero		1


	//   ....[17]....
        /*1228*/ 	.word	0x0000ba10
        /*122c*/ 	.word	0x00000000
        /*1230*/ 	.word	0x000002d0
        /*1234*/ 	.short	0x010a
        /*1236*/ 	.byte	0xff
	.zero		1


	//   ....[18]....
        /*1238*/ 	.word	0x0000ba70
        /*123c*/ 	.word	0x00000000
        /*1240*/ 	.word	0x000002c8
        /*1244*/ 	.short	0x010a
        /*1246*/ 	.byte	0xff
	.zero		1


	//   ....[19]....
        /*1248*/ 	.word	0x0000bad0
        /*124c*/ 	.word	0x00000003
        /*1250*/ 	.word	0x000002a8
        /*1254*/ 	.short	0x010a
        /*1256*/ 	.byte	0xff
	.zero		1


	//   ....[20]....
        /*1258*/ 	.word	0x0000bb30
        /*125c*/ 	.word	0x00000003
        /*1260*/ 	.word	0x000002b0
        /*1264*/ 	.short	0x010a
        /*1266*/ 	.byte	0xff
	.zero		1


	//   ....[21]....
        /*1268*/ 	.word	0x0000bb90
        /*126c*/ 	.word	0x00000003
        /*1270*/ 	.word	0x000002b8
        /*1274*/ 	.short	0x010a
        /*1276*/ 	.byte	0xff
	.zero		1


	//   ....[22]....
        /*1278*/ 	.word	0x0000bbf0
        /*127c*/ 	.word	0x00000000
        /*1280*/ 	.word	0x000002a8
        /*1284*/ 	.short	0x010a
        /*1286*/ 	.byte	0xff
	.zero		1


	//   ....[23]....
        /*1288*/ 	.word	0x0000bc50
        /*128c*/ 	.word	0x00000000
        /*1290*/ 	.word	0x000002b0
        /*1294*/ 	.short	0x010a
        /*1296*/ 	.byte	0xff
	.zero		1


	//   ....[24]....
        /*1298*/ 	.word	0x0000bca0
        /*129c*/ 	.word	0x00000000
        /*12a0*/ 	.word	0x000002d0
        /*12a4*/ 	.short	0x010a
        /*12a6*/ 	.byte	0xff
	.zero		1


	//   ....[25]....
        /*12a8*/ 	.word	0x0000bcf0
        /*12ac*/ 	.word	0x00000005
        /*12b0*/ 	.word	0x00000290
        /*12b4*/ 	.short	0x010a
        /*12b6*/ 	.byte	0xff
	.zero		1


	//   ....[26]....
        /*12b8*/ 	.word	0x0000bd40
        /*12bc*/ 	.word	0x00000067
        /*12c0*/ 	.word	0x000002f0
        /*12c4*/ 	.short	0x010a
        /*12c6*/ 	.byte	0xff
	.zero		1


	//   ....[27]....
        /*12c8*/ 	.word	0x0000bd90
        /*12cc*/ 	.word	0x00000004
        /*12d0*/ 	.word	0x00000290
        /*12d4*/ 	.short	0x010a
        /*12d6*/ 	.byte	0xff
	.zero		1


	//   ....[28]....
        /*12d8*/ 	.word	0x0000bde0
        /*12dc*/ 	.word	0x00000003
        /*12e0*/ 	.word	0x00000290
        /*12e4*/ 	.short	0x010a
        /*12e6*/ 	.byte	0xff
	.zero		1


	//----- nvinfo : EIATTR_NUM_MBARRIERS
	.align		4
.L_48:
        /*12e8*/ 	.byte	0x03, 0x38
        /*12ea*/ 	.short	0x006b


	//----- nvinfo : EIATTR_EXIT_INSTR_OFFSETS
	.align		4
        /*12ec*/ 	.byte	0x04, 0x1c
        /*12ee*/ 	.short	(.L_50 - .L_49)


	//   ....[0]....
.L_49:
        /*12f0*/ 	.word	0x000041a0


	//   ....[1]....
        /*12f4*/ 	.word	0x000046a0


	//   ....[2]....
        /*12f8*/ 	.word	0x00004700


	//   ....[3]....
        /*12fc*/ 	.word	0x00005930


	//   ....[4]....
        /*1300*/ 	.word	0x00006910


	//   ....[5]....
        /*1304*/ 	.word	0x00006950


	//   ....[6]....
        /*1308*/ 	.word	0x0000a470


	//----- nvinfo : EIATTR_MAX_THREADS
	.align		4
.L_50:
        /*130c*/ 	.byte	0x04, 0x05
        /*130e*/ 	.short	(.L_52 - .L_51)
.L_51:
        /*1310*/ 	.word	0x00000100
        /*1314*/ 	.word	0x00000001
        /*1318*/ 	.word	0x00000001


	//----- nvinfo : EIATTR_CRS_STACK_SIZE
	.align		4
.L_52:
        /*131c*/ 	.byte	0x04, 0x1e
        /*131e*/ 	.short	(.L_54 - .L_53)
.L_53:
        /*1320*/ 	.word	0x00000000


	//----- nvinfo : EIATTR_CBANK_PARAM_SIZE
	.align		4
.L_54:
        /*1324*/ 	.byte	0x03, 0x19
        /*1326*/ 	.short	0x0800


	//----- nvinfo : EIATTR_PARAM_CBANK
	.align		4
        /*1328*/ 	.byte	0x04, 0x0a
        /*132a*/ 	.short	(.L_56 - .L_55)
	.align		4
.L_55:
        /*132c*/ 	.word	index@(.nv.constant0._ZN7cutlass13device_kernelINS_4gemm6kernel13GemmUniversalIN4cute5tupleIJiiiiEEENS1_10collective13CollectiveMmaINS1_35MainloopSm100TmaUmmaWarpSpecializedILi41ELi2ELi4ENS5_IJNS4_1CILi2EEENSA_ILi1EEESC_EEEEENS5_IJNSA_ILi128EEENSA_ILi192EEENSA_ILi32EEEEEEaNS5_IJlSC_lEEEaSJ_NS4_8TiledMMAINS4_8MMA_AtomIJNS4_21SM100_MMA_S8_2x1SM_SSIaaiLi128ELi192ELNS4_4UMMA5MajorE0ELSO_0ELNSN_8SaturateE0EEEEEENS4_6LayoutINS5_IJSC_SC_SC_EEENS5_IJNSA_ILi0EEESU_SU_EEEEENS5_IJNS4_10UnderscoreESX_SX_EEEEENS4_18SM100_TMA_2SM_LOADENS4_14ComposedLayoutINS4_7SwizzleILi1ELi4ELi3EEENS4_18smem_ptr_flag_bitsILi8EEENSS_INS5_IJNSA_ILi8EEESH_EEENS5_IJSH_SC_EEEEEEEvNS4_8identityES10_S1A_vS1B_EENS_8epilogue10collective18CollectiveEpilogueINS1D_23Sm100TmaWarpSpecializedILi3ELi2ELi32ELb0ELb0EEEJNS5_IJNSA_ILi64EEESG_SH_EEENS5_IJNSS_IS1I_SC_EENSS_INS5_IJSH_SB_EEENS5_IJSC_NSA_ILi96EEEEEEEEEEEaSJ_aSJ_NS1D_6fusion15FusionCallbacksIS1H_NS1Q_17LinearCombinationIaiaiLNS_15FloatRoundStyleE2EEES1J_S1P_JEEENS4_5SM1004TMEM4LOAD26SM100_TMEM_LOAD_32dp32b32xENS4_13SM90_TMA_LOADES1A_NS4_39AutoVectorizingCopyWithAssumedAlignmentILi128EEENS4_14SM90_TMA_STOREES1A_S22_S22_EEEvvEEEEvNT_6ParamsE)
        /*1330*/ 	.short	0x0380
        /*1332*/ 	.short	0x0800


	//----- nvinfo : EIATTR_SW_WAR
	.align		4
.L_56:
        /*1334*/ 	.byte	0x04, 0x36
        /*1336*/ 	.short	(.L_58 - .L_57)
.L_57:
        /*1338*/ 	.word	0x00000008
.L_58:


//--------------------- .nv.callgraph             --------------------------
	.section	.nv.callgraph,"",@"SHT_CUDA_CALLGRAPH"
	.align	4
	.sectionentsize	8
	.align		4
        /*0000*/ 	.word	0x00000000
	.align		4
        /*0004*/ 	.word	0xffffffff
	.align		4
        /*0008*/ 	.word	index@(_ZN7cutlass13device_kernelINS_4gemm6kernel13GemmUniversalIN4cute5tupleIJiiiiEEENS1_10collective13CollectiveMmaINS1_35MainloopSm100TmaUmmaWarpSpecializedILi41ELi2ELi4ENS5_IJNS4_1CILi2EEENSA_ILi1EEESC_EEEEENS5_IJNSA_ILi128EEENSA_ILi192EEENSA_ILi32EEEEEEaNS5_IJlSC_lEEEaSJ_NS4_8TiledMMAINS4_8MMA_AtomIJNS4_21SM100_MMA_S8_2x1SM_SSIaaiLi128ELi192ELNS4_4UMMA5MajorE0ELSO_0ELNSN_8SaturateE0EEEEEENS4_6LayoutINS5_IJSC_SC_SC_EEENS5_IJNSA_ILi0EEESU_SU_EEEEENS5_IJNS4_10UnderscoreESX_SX_EEEEENS4_18SM100_TMA_2SM_LOADENS4_14ComposedLayoutINS4_7SwizzleILi1ELi4ELi3EEENS4_18smem_ptr_flag_bitsILi8EEENSS_INS5_IJNSA_ILi8EEESH_EEENS5_IJSH_SC_EEEEEEEvNS4_8identityES10_S1A_vS1B_EENS_8epilogue10collective18CollectiveEpilogueINS1D_23Sm100TmaWarpSpecializedILi3ELi2ELi32ELb0ELb0EEEJNS5_IJNSA_ILi64EEESG_SH_EEENS5_IJNSS_IS1I_SC_EENSS_INS5_IJSH_SB_EEENS5_IJSC_NSA_ILi96EEEEEEEEEEEaSJ_aSJ_NS1D_6fusion15FusionCallbacksIS1H_NS1Q_17LinearCombinationIaiaiLNS_15FloatRoundStyleE2EEES1J_S1P_JEEENS4_5SM1004TMEM4LOAD26SM100_TMEM_LOAD_32dp32b32xENS4_13SM90_TMA_LOADES1A_NS4_39AutoVectorizingCopyWithAssumedAlignmentILi128EEENS4_14SM90_TMA_STOREES1A_S22_S22_EEEvvEEEEvNT_6ParamsE)
	.align		4
        /*000c*/ 	.word	index@(__assertfail)
	.align		4
        /*0010*/ 	.word	0x00000000
	.align		4
        /*0014*/ 	.word	0xfffffffe
	.align		4
        /*0018*/ 	.word	0x00000000
	.align		4
        /*001c*/ 	.word	0xfffffffd
	.align		4
        /*0020*/ 	.word	0x00000000
	.align		4
        /*0024*/ 	.word	0xfffffffc


//--------------------- .nv.constant4             --------------------------
	.section	.nv.constant4,"a",@progbits
	.align	8
	.align		8
.nv.constant4:
        /*0000*/ 	.dword	__assertfail
	.align		8
        /*0008*/ 	.dword	__unnamed_1
	.align		8
        /*0010*/ 	.dword	__unnamed_2
	.align		8
        /*0018*/ 	.dword	__unnamed_3
	.align		8
        /*0020*/ 	.dword	_ZN40_INTERNAL_f767e775_4_k_cu_f8ed64fc_248994cuda3std3__45__cpo5beginE
	.align		8
        /*0028*/ 	.dword	_ZN40_INTERNAL_f767e775_4_k_cu_f8ed64fc_248994cuda3std3__45__cpo3endE
	.align		8
        /*0030*/ 	.dword	_ZN40_INTERNAL_f767e775_4_k_cu_f8ed64fc_248994cuda3std3__45__cpo6cbeginE
	.align		8
        /*0038*/ 	.dword	_ZN40_INTERNAL_f767e775_4_k_cu_f8ed64fc_248994cuda3std3__45__cpo4cendE
	.align		8
        /*0040*/ 	.dword	_ZN40_INTERNAL_f767e775_4_k_cu_f8ed64fc_248994cuda3std3__442_GLOBAL__N__f767e775_4_k_cu_f8ed64fc_248996ignoreE
	.align		8
        /*0048*/ 	.dword	_ZN40_INTERNAL_f767e775_4_k_cu_f8ed64fc_248994cuda3std3__419piecewise_constructE
	.align		8
        /*0050*/ 	.dword	_ZN40_INTERNAL_f767e775_4_k_cu_f8ed64fc_248994cuda3std3__48in_placeE
	.align		8
        /*0058*/ 	.dword	_ZN40_INTERNAL_f767e775_4_k_cu_f8ed64fc_248994cuda3std6ranges3__45__cpo4swapE
	.align		8
        /*0060*/ 	.dword	_ZN40_INTERNAL_f767e775_4_k_cu_f8ed64fc_248994cuda3std6ranges3__45__cpo9iter_moveE
	.align		8
        /*0068*/ 	.dword	_ZN40_INTERNAL_f767e775_4_k_cu_f8ed64fc_248994cute7productE
	.align		8
        /*0070*/ 	.dword	_ZN40_INTERNAL_f767e775_4_k_cu_f8ed64fc_248994cute1_E
	.align		8
        /*0078*/ 	.dword	$str$25
	.align		8
        /*0080*/ 	.dword	$str$26
	.align		8
        /*0088*/ 	.dword	$str$27
	.align		8
        /*0090*/ 	.dword	$str$28


//--------------------- .text._ZN7cutlass13device_kernelINS_4gemm6kernel13GemmUniversalIN4cute5tupleIJiiiiEEENS1_10collective13CollectiveMmaINS1_35MainloopSm100TmaUmmaWarpSpecializedILi41ELi2ELi4ENS5_IJNS4_1CILi2EEENSA_ILi1EEESC_EEEEENS5_IJNSA_ILi128EEENSA_ILi192EEENSA_ILi32EEEEEEaNS5_IJlSC_lEEEaSJ_NS4_8TiledMMAINS4_8MMA_AtomIJNS4_21SM100_MMA_S8_2x1SM_SSIaaiLi128ELi192ELNS4_4UMMA5MajorE0ELSO_0ELNSN_8SaturateE0EEEEEENS4_6LayoutINS5_IJSC_SC_SC_EEENS5_IJNSA_ILi0EEESU_SU_EEEEENS5_IJNS4_10UnderscoreESX_SX_EEEEENS4_18SM100_TMA_2SM_LOADENS4_14ComposedLayoutINS4_7SwizzleILi1ELi4ELi3EEENS4_18smem_ptr_flag_bitsILi8EEENSS_INS5_IJNSA_ILi8EEESH_EEENS5_IJSH_SC_EEEEEEEvNS4_8identityES10_S1A_vS1B_EENS_8epilogue10collective18CollectiveEpilogueINS1D_23Sm100TmaWarpSpecializedILi3ELi2ELi32ELb0ELb0EEEJNS5_IJNSA_ILi64EEESG_SH_EEENS5_IJNSS_IS1I_SC_EENSS_INS5_IJSH_SB_EEENS5_IJSC_NSA_ILi96EEEEEEEEEEEaSJ_aSJ_NS1D_6fusion15FusionCallbacksIS1H_NS1Q_17LinearCombinationIaiaiLNS_15FloatRoundStyleE2EEES1J_S1P_JEEENS4_5SM1004TMEM4LOAD26SM100_TMEM_LOAD_32dp32b32xENS4_13SM90_TMA_LOADES1A_NS4_39AutoVectorizingCopyWithAssumedAlignmentILi128EEENS4_14SM90_TMA_STOREES1A_S22_S22_EEEvvEEEEvNT_6ParamsE --------------------------
	.section	.text._ZN7cutlass13device_kernelINS_4gemm6kernel13GemmUniversalIN4cute5tupleIJiiiiEEENS1_10collective13CollectiveMmaINS1_35MainloopSm100TmaUmmaWarpSpecializedILi41ELi2ELi4ENS5_IJNS4_1CILi2EEENSA_ILi1EEESC_EEEEENS5_IJNSA_ILi128EEENSA_ILi192EEENSA_ILi32EEEEEEaNS5_IJlSC_lEEEaSJ_NS4_8TiledMMAINS4_8MMA_AtomIJNS4_21SM100_MMA_S8_2x1SM_SSIaaiLi128ELi192ELNS4_4UMMA5MajorE0ELSO_0ELNSN_8SaturateE0EEEEEENS4_6LayoutINS5_IJSC_SC_SC_EEENS5_IJNSA_ILi0EEESU_SU_EEEEENS5_IJNS4_10UnderscoreESX_SX_EEEEENS4_18SM100_TMA_2SM_LOADENS4_14ComposedLayoutINS4_7SwizzleILi1ELi4ELi3EEENS4_18smem_ptr_flag_bitsILi8EEENSS_INS5_IJNSA_ILi8EEESH_EEENS5_IJSH_SC_EEEEEEEvNS4_8identityES10_S1A_vS1B_EENS_8epilogue10collective18CollectiveEpilogueINS1D_23Sm100TmaWarpSpecializedILi3ELi2ELi32ELb0ELb0EEEJNS5_IJNSA_ILi64EEESG_SH_EEENS5_IJNSS_IS1I_SC_EENSS_INS5_IJSH_SB_EEENS5_IJSC_NSA_ILi96EEEEEEEEEEEaSJ_aSJ_NS1D_6fusion15FusionCallbacksIS1H_NS1Q_17LinearCombinationIaiaiLNS_15FloatRoundStyleE2EEES1J_S1P_JEEENS4_5SM1004TMEM4LOAD26SM100_TMEM_LOAD_32dp32b32xENS4_13SM90_TMA_LOADES1A_NS4_39AutoVectorizingCopyWithAssumedAlignmentILi128EEENS4_14SM90_TMA_STOREES1A_S22_S22_EEEvvEEEEvNT_6ParamsE,"ax",@progbits
	.align	128
.text._ZN7cutlass13device_kernelINS_4gemm6kernel13GemmUniversalIN4cute5tupleIJiiiiEEENS1_10collective13CollectiveMmaINS1_35MainloopSm100TmaUmmaWarpSpecializedILi41ELi2ELi4ENS5_IJNS4_1CILi2EEENSA_ILi1EEESC_EEEEENS5_IJNSA_ILi128EEENSA_ILi192EEENSA_ILi32EEEEEEaNS5_IJlSC_lEEEaSJ_NS4_8TiledMMAINS4_8MMA_AtomIJNS4_21SM100_MMA_S8_2x1SM_SSIaaiLi128ELi192ELNS4_4UMMA5MajorE0ELSO_0ELNSN_8SaturateE0EEEEEENS4_6LayoutINS5_IJSC_SC_SC_EEENS5_IJNSA_ILi0EEESU_SU_EEEEENS5_IJNS4_10UnderscoreESX_SX_EEEEENS4_18SM100_TMA_2SM_LOADENS4_14ComposedLayoutINS4_7SwizzleILi1ELi4ELi3EEENS4_18smem_ptr_flag_bitsILi8EEENSS_INS5_IJNSA_ILi8EEESH_EEENS5_IJSH_SC_EEEEEEEvNS4_8identityES10_S1A_vS1B_EENS_8epilogue10collective18CollectiveEpilogueINS1D_23Sm100TmaWarpSpecializedILi3ELi2ELi32ELb0ELb0EEEJNS5_IJNSA_ILi64EEESG_SH_EEENS5_IJNSS_IS1I_SC_EENSS_INS5_IJSH_SB_EEENS5_IJSC_NSA_ILi96EEEEEEEEEEEaSJ_aSJ_NS1D_6fusion15FusionCallbacksIS1H_NS1Q_17LinearCombinationIaiaiLNS_15FloatRoundStyleE2EEES1J_S1P_JEEENS4_5SM1004TMEM4LOAD26SM100_TMEM_LOAD_32dp32b32xENS4_13SM90_TMA_LOADES1A_NS4_39AutoVectorizingCopyWithAssumedAlignmentILi128EEENS4_14SM90_TMA_STOREES1A_S22_S22_EEEvvEEEEvNT_6ParamsE:
        .type           _ZN7cutlass13device_kernelINS_4gemm6kernel13GemmUniversalIN4cute5tupleIJiiiiEEENS1_10collective13CollectiveMmaINS1_35MainloopSm100TmaUmmaWarpSpecializedILi41ELi2ELi4ENS5_IJNS4_1CILi2EEENSA_ILi1EEESC_EEEEENS5_IJNSA_ILi128EEENSA_ILi192EEENSA_ILi32EEEEEEaNS5_IJlSC_lEEEaSJ_NS4_8TiledMMAINS4_8MMA_AtomIJNS4_21SM100_MMA_S8_2x1SM_SSIaaiLi128ELi192ELNS4_4UMMA5MajorE0ELSO_0ELNSN_8SaturateE0EEEEEENS4_6LayoutINS5_IJSC_SC_SC_EEENS5_IJNSA_ILi0EEESU_SU_EEEEENS5_IJNS4_10UnderscoreESX_SX_EEEEENS4_18SM100_TMA_2SM_LOADENS4_14ComposedLayoutINS4_7SwizzleILi1ELi4ELi3EEENS4_18smem_ptr_flag_bitsILi8EEENSS_INS5_IJNSA_ILi8EEESH_EEENS5_IJSH_SC_EEEEEEEvNS4_8identityES10_S1A_vS1B_EENS_8epilogue10collective18CollectiveEpilogueINS1D_23Sm100TmaWarpSpecializedILi3ELi2ELi32ELb0ELb0EEEJNS5_IJNSA_ILi64EEESG_SH_EEENS5_IJNSS_IS1I_SC_EENSS_INS5_IJSH_SB_EEENS5_IJSC_NSA_ILi96EEEEEEEEEEEaSJ_aSJ_NS1D_6fusion15FusionCallbacksIS1H_NS1Q_17LinearCombinationIaiaiLNS_15FloatRoundStyleE2EEES1J_S1P_JEEENS4_5SM1004TMEM4LOAD26SM100_TMEM_LOAD_32dp32b32xENS4_13SM90_TMA_LOADES1A_NS4_39AutoVectorizingCopyWithAssumedAlignmentILi128EEENS4_14SM90_TMA_STOREES1A_S22_S22_EEEvvEEEEvNT_6ParamsE,@function
        .size           _ZN7cutlass13device_kernelINS_4gemm6kernel13GemmUniversalIN4cute5tupleIJiiiiEEENS1_10collective13CollectiveMmaINS1_35MainloopSm100TmaUmmaWarpSpecializedILi41ELi2ELi4ENS5_IJNS4_1CILi2EEENSA_ILi1EEESC_EEEEENS5_IJNSA_ILi128EEENSA_ILi192EEENSA_ILi32EEEEEEaNS5_IJlSC_lEEEaSJ_NS4_8TiledMMAINS4_8MMA_AtomIJNS4_21SM100_MMA_S8_2x1SM_SSIaaiLi128ELi192ELNS4_4UMMA5MajorE0ELSO_0ELNSN_8SaturateE0EEEEEENS4_6LayoutINS5_IJSC_SC_SC_EEENS5_IJNSA_ILi0EEESU_SU_EEEEENS5_IJNS4_10UnderscoreESX_SX_EEEEENS4_18SM100_TMA_2SM_LOADENS4_14ComposedLayoutINS4_7SwizzleILi1ELi4ELi3EEENS4_18smem_ptr_flag_bitsILi8EEENSS_INS5_IJNSA_ILi8EEESH_EEENS5_IJSH_SC_EEEEEEEvNS4_8identityES10_S1A_vS1B_EENS_8epilogue10collective18CollectiveEpilogueINS1D_23Sm100TmaWarpSpecializedILi3ELi2ELi32ELb0ELb0EEEJNS5_IJNSA_ILi64EEESG_SH_EEENS5_IJNSS_IS1I_SC_EENSS_INS5_IJSH_SB_EEENS5_IJSC_NSA_ILi96EEEEEEEEEEEaSJ_aSJ_NS1D_6fusion15FusionCallbacksIS1H_NS1Q_17LinearCombinationIaiaiLNS_15FloatRoundStyleE2EEES1J_S1P_JEEENS4_5SM1004TMEM4LOAD26SM100_TMEM_LOAD_32dp32b32xENS4_13SM90_TMA_LOADES1A_NS4_39AutoVectorizingCopyWithAssumedAlignmentILi128EEENS4_14SM90_TMA_STOREES1A_S22_S22_EEEvvEEEEvNT_6ParamsE,(.L_x_294 - _ZN7cutlass13device_kernelINS_4gemm6kernel13GemmUniversalIN4cute5tupleIJiiiiEEENS1_10collective13CollectiveMmaINS1_35MainloopSm100TmaUmmaWarpSpecializedILi41ELi2ELi4ENS5_IJNS4_1CILi2EEENSA_ILi1EEESC_EEEEENS5_IJNSA_ILi128EEENSA_ILi192EEENSA_ILi32EEEEEEaNS5_IJlSC_lEEEaSJ_NS4_8TiledMMAINS4_8MMA_AtomIJNS4_21SM100_MMA_S8_2x1SM_SSIaaiLi128ELi192ELNS4_4UMMA5MajorE0ELSO_0ELNSN_8SaturateE0EEEEEENS4_6LayoutINS5_IJSC_SC_SC_EEENS5_IJNSA_ILi0EEESU_SU_EEEEENS5_IJNS4_10UnderscoreESX_SX_EEEEENS4_18SM100_TMA_2SM_LOADENS4_14ComposedLayoutINS4_7SwizzleILi1ELi4ELi3EEENS4_18smem_ptr_flag_bitsILi8EEENSS_INS5_IJNSA_ILi8EEESH_EEENS5_IJSH_SC_EEEEEEEvNS4_8identityES10_S1A_vS1B_EENS_8epilogue10collective18CollectiveEpilogueINS1D_23Sm100TmaWarpSpecializedILi3ELi2ELi32ELb0ELb0EEEJNS5_IJNSA_ILi64EEESG_SH_EEENS5_IJNSS_IS1I_SC_EENSS_INS5_IJSH_SB_EEENS5_IJSC_NSA_ILi96EEEEEEEEEEEaSJ_aSJ_NS1D_6fusion15FusionCallbacksIS1H_NS1Q_17LinearCombinationIaiaiLNS_15FloatRoundStyleE2EEES1J_S1P_JEEENS4_5SM1004TMEM4LOAD26SM100_TMEM_LOAD_32dp32b32xENS4_13SM90_TMA_LOADES1A_NS4_39AutoVectorizingCopyWithAssumedAlignmentILi128EEENS4_14SM90_TMA_STOREES1A_S22_S22_EEEvvEEEEvNT_6ParamsE)
        .other          _ZN7cutlass13device_kernelINS_4gemm6kernel13GemmUniversalIN4cute5tupleIJiiiiEEENS1_10collective13CollectiveMmaINS1_35MainloopSm100TmaUmmaWarpSpecializedILi41ELi2ELi4ENS5_IJNS4_1CILi2EEENSA_ILi1EEESC_EEEEENS5_IJNSA_ILi128EEENSA_ILi192EEENSA_ILi32EEEEEEaNS5_IJlSC_lEEEaSJ_NS4_8TiledMMAINS4_8MMA_AtomIJNS4_21SM100_MMA_S8_2x1SM_SSIaaiLi128ELi192ELNS4_4UMMA5MajorE0ELSO_0ELNSN_8SaturateE0EEEEEENS4_6LayoutINS5_IJSC_SC_SC_EEENS5_IJNSA_ILi0EEESU_SU_EEEEENS5_IJNS4_10UnderscoreESX_SX_EEEEENS4_18SM100_TMA_2SM_LOADENS4_14ComposedLayoutINS4_7SwizzleILi1ELi4ELi3EEENS4_18smem_ptr_flag_bitsILi8EEENSS_INS5_IJNSA_ILi8EEESH_EEENS5_IJSH_SC_EEEEEEEvNS4_8identityES10_S1A_vS1B_EENS_8epilogue10collective18CollectiveEpilogueINS1D_23Sm100TmaWarpSpecializedILi3ELi2ELi32ELb0ELb0EEEJNS5_IJNSA_ILi64EEESG_SH_EEENS5_IJNSS_IS1I_SC_EENSS_INS5_IJSH_SB_EEENS5_IJSC_NSA_ILi96EEEEEEEEEEEaSJ_aSJ_NS1D_6fusion15FusionCallbacksIS1H_NS1Q_17LinearCombinationIaiaiLNS_15FloatRoundStyleE2EEES1J_S1P_JEEENS4_5SM1004TMEM4LOAD26SM100_TMEM_LOAD_32dp32b32xENS4_13SM90_TMA_LOADES1A_NS4_39AutoVectorizingCopyWithAssumedAlignmentILi128EEENS4_14SM90_TMA_STOREES1A_S22_S22_EEEvvEEEEvNT_6ParamsE,@"STO_CUDA_ENTRY STV_DEFAULT"
_ZN7cutlass13device_kernelINS_4gemm6kernel13GemmUniversalIN4cute5tupleIJiiiiEEENS1_10collective13CollectiveMmaINS1_35MainloopSm100TmaUmmaWarpSpecializedILi41ELi2ELi4ENS5_IJNS4_1CILi2EEENSA_ILi1EEESC_EEEEENS5_IJNSA_ILi128EEENSA_ILi192EEENSA_ILi32EEEEEEaNS5_IJlSC_lEEEaSJ_NS4_8TiledMMAINS4_8MMA_AtomIJNS4_21SM100_MMA_S8_2x1SM_SSIaaiLi128ELi192ELNS4_4UMMA5MajorE0ELSO_0ELNSN_8SaturateE0EEEEEENS4_6LayoutINS5_IJSC_SC_SC_EEENS5_IJNSA_ILi0EEESU_SU_EEEEENS5_IJNS4_10UnderscoreESX_SX_EEEEENS4_18SM100_TMA_2SM_LOADENS4_14ComposedLayoutINS4_7SwizzleILi1ELi4ELi3EEENS4_18smem_ptr_flag_bitsILi8EEENSS_INS5_IJNSA_ILi8EEESH_EEENS5_IJSH_SC_EEEEEEEvNS4_8identityES10_S1A_vS1B_EENS_8epilogue10collective18CollectiveEpilogueINS1D_23Sm100TmaWarpSpecializedILi3ELi2ELi32ELb0ELb0EEEJNS5_IJNSA_ILi64EEESG_SH_EEENS5_IJNSS_IS1I_SC_EENSS_INS5_IJSH_SB_EEENS5_IJSC_NSA_ILi96EEEEEEEEEEEaSJ_aSJ_NS1D_6fusion15FusionCallbacksIS1H_NS1Q_17LinearCombinationIaiaiLNS_15FloatRoundStyleE2EEES1J_S1P_JEEENS4_5SM1004TMEM4LOAD26SM100_TMEM_LOAD_32dp32b32xENS4_13SM90_TMA_LOADES1A_NS4_39AutoVectorizingCopyWithAssumedAlignmentILi128EEENS4_14SM90_TMA_STOREES1A_S22_S22_EEEvvEEEEvNT_6ParamsE:
[----:B------:R-:W1:Y:S01]  /*0000*/  LDC R1, c[0x0][0x37c] ;  /* 0x0000df00ff017b82 */ /* 0x000e620000000800 */
[----:B------:R-:W2:Y:S01]  /*0010*/  S2R R101, SR_TID.X ;  /* 0x0000000000657919 */ /* 0x000ea20000002100 */
[----:B------:R-:W3:Y:S06]  /*0020*/  LDCU.64 UR4, c[0x0][0x890] ;  /* 0x00011200ff0477ac */ /* 0x000eec0008000a00 */
[----:B------:R-:W4:Y:S01]  /*0030*/  S2UR UR37, SR_CgaCtaId ;  /* 0x00000000002579c3 */ /* 0x000f220000008800 */
[----:B------:R-:W-:Y:S02]  /*0040*/  PRMT R89, RZ, 0x7610, R89 ;  /* 0x00007610ff597816 */ /* 0x000fe40000000059 */
[----:B------:R-:W-:Y:S01]  /*0050*/  ELECT P1, URZ, PT ;  /* 0x0000000000ff782f */ /* 0x000fe20003820000 */
[----:B------:R-:W1:Y:S01]  /*0060*/  LDCU.64 UR46, c[0x0][0x358] ;  /* 0x00006b00ff2e77ac */ /* 0x000e620008000a00 */
[----:B---3--:R-:W-:-:S04]  /*0070*/  UISETP.NE.U32.AND UP0, UPT, UR4, URZ, UPT ;  /* 0x000000ff0400728c */ /* 0x008fc8000bf05070 */
[----:B------:R-:W-:Y:S02]  /*0080*/  UISETP.NE.AND.EX UP0, UPT, UR5, URZ, UPT, UP0 ;  /* 0x000000ff0500728c */ /* 0x000fe4000bf05300 */
[----:B----4-:R-:W-:Y:S02]  /*0090*/  ULOP3.LUT UR9, UR37, 0x1, URZ, 0xc0, !UPT ;  /* 0x0000000125097892 */ /* 0x010fe4000f8ec0ff */
[----:B------:R-:W-:Y:S01]  /*00a0*/  ULOP3.LUT UR8, UR37, 0x1, URZ, 0x3c, !UPT ;  /* 0x0000000125087892 */ /* 0x000fe2000f8e3cff */
[----:B--2---:R-:W-:-:S05]  /*00b0*/  SHF.R.U32.HI R95, RZ, 0x5, R101 ;  /* 0x00000005ff5f7819 */ /* 0x004fca0000011665 */
[----:B------:R-:W2:Y:S02]  /*00c0*/  SHFL.IDX PT, R0, R95, RZ, 0x1f ;  /* 0x00001fff5f007589 */ /* 0x000ea400000e0000 */
[----:B--2---:R-:W-:Y:S01]  /*00d0*/  R2UR UR10, R0 ;  /* 0x00000000000a72ca */ /* 0x004fe200000e0000 */
[----:B-1----:R-:W-:-:S14]  /*00e0*/  BRA.U UP0, `(.L_x_0) ;  /* 0x00000001002c7547 */ /* 0x002fdc000b800000 */
[----:B------:R-:W1:Y:S02]  /*00f0*/  LDCU.64 UR6, c[0x0][0x888] ;  /* 0x00011100ff0677ac */ /* 0x000e640008000a00 */
[----:B-1----:R-:W-:-:S04]  /*0100*/  UISETP.NE.U32.AND UP0, UPT, UR6, URZ, UPT ;  /* 0x000000ff0600728c */ /* 0x002fc8000bf05070 */
[----:B------:R-:W-:-:S09]  /*0110*/  UISETP.NE.AND.EX UP0, UPT, UR7, URZ, UPT, UP0 ;  /* 0x000000ff0700728c */ /* 0x000fd2000bf05300 */
[----:B------:R-:W-:Y:S05]  /*0120*/  BRA.U !UP0, `(.L_x_1) ;  /* 0x0000000108107547 */ /* 0x000fea000b800000 */
[----:B------:R-:W1:Y:S02]  /*0130*/  LDC.64 R48, c[0x0][0x888] ;  /* 0x00022200ff307b82 */ /* 0x000e640000000a00 */
[----:B-1----:R1:W5:Y:S01]  /*0140*/  LDG.E R48, desc[UR46][R48.64] ;  /* 0x0000002e30307981 */ /* 0x002362000c1e1900 */
[----:B------:R-:W-:Y:S01]  /*0150*/  HFMA2 R89, -RZ, RZ, 0, 5.9604644775390625e-08 ;  /* 0x00000001ff597431 */ /* 0x000fe200000001ff */
[----:B------:R-:W-:Y:S05]  /*0160*/  BRA `(.L_x_0) ;  /* 0x00000000000c7947 */ /* 0x000fea0003800000 */
.L_x_1:
[----:B------:R-:W1:Y:S01]  /*0170*/  LDCU UR6, c[0x0][0x880] ;  /* 0x00011000ff0677ac */ /* 0x000e620008000800 */
[----:B------:R-:W-:Y:S01]  /*0180*/  HFMA2 R89, -RZ, RZ, 0, 5.9604644775390625e-08 ;  /* 0x00000001ff597431 */ /* 0x000fe200000001ff */
[----:B-1----:R-:W-:-:S07]  /*0190*/  MOV R48, UR6 ;  /* 0x0000000600307c02 */ /* 0x002fce0008000f00 */
.L_x_0:
[----:B------:R-:W2:Y:S02]  /*01a0*/  LDCU.64 UR6, c[0x0][0x8b0] ;  /* 0x00011600ff0677ac */ /* 0x000ea40008000a00 */
[----:B--2---:R-:W-:-:S04]  /*01b0*/  UISETP.NE.U32.AND UP0, UPT, UR6, URZ, UPT ;  /* 0x000000ff0600728c */ /* 0x004fc8000bf05070 */
[----:B------:R-:W-:-:S09]  /*01c0*/  UISETP.NE.AND.EX UP0, UPT, UR7, URZ, UPT, UP0 ;  /* 0x000000ff0700728c */ /* 0x000fd2000bf05300 */
[----:B------:R-:W-:Y:S05]  /*01d0*/  BRA.U UP0, `(.L_x_2) ;  /* 0x0000000100247547 */ /* 0x000fea000b800000 */
[----:B------:R-:W2:Y:S02]  /*01e0*/  LDCU.64 UR6, c[0x0][0x8a8] ;  /* 0x00011500ff0677ac */ /* 0x000ea40008000a00 */
[----:B--2---:R-:W-:-:S04]  /*01f0*/  UISETP.NE.U32.AND UP0, UPT, UR6, URZ, UPT ;  /* 0x000000ff0600728c */ /* 0x004fc8000bf05070 */
[----:B------:R-:W-:-:S09]  /*0200*/  UISETP.NE.AND.EX UP0, UPT, UR7, URZ, UPT, UP0 ;  /* 0x000000ff0700728c */ /* 0x000fd2000bf05300 */
[----:B------:R-:W-:Y:S05]  /*0210*/  BRA.U !UP0, `(.L_x_3) ;  /* 0x00000001080c7547 */ /* 0x000fea000b800000 */
[----:B------:R-:W2:Y:S02]  /*0220*/  LDC.64 R44, c[0x0][0x8a8] ;  /* 0x00022a00ff2c7b82 */ /* 0x000ea40000000a00 */
[----:B--2---:R2:W5:Y:S01]  /*0230*/  LDG.E R44, desc[UR46][R44.64] ;  /* 0x0000002e2c2c7981 */ /* 0x004562000c1e1900 */
[----:B------:R-:W-:Y:S05]  /*0240*/  BRA `(.L_x_2) ;  /* 0x0000000000087947 */ /* 0x000fea0003800000 */
.L_x_3:
[----:B------:R-:W2:Y:S02]  /*0250*/  LDCU UR6, c[0x0][0x8a0] ;  /* 0x00011400ff0677ac */ /* 0x000ea40008000800 */
[----:B--2---:R-:W-:Y:S02]  /*0260*/  MOV R44, UR6 ;  /* 0x00000006002c7c02 */ /* 0x004fe40008000f00 */
.L_x_2:
[----:B------:R-:W-:Y:S01]  /*0270*/  IMAD.U32 R0, RZ, RZ, UR10 ;  /* 0x0000000aff007e24 */ /* 0x000fe2000f8e00ff */
[----:B------:R-:W-:Y:S04]  /*0280*/  BSSY.RECONVERGENT B0, `(.L_x_4) ;  /* 0x000000c000007945 */ /* 0x000fe80003800200 */
[C---:B------:R-:W-:Y:S02]  /*0290*/  ISETP.NE.OR P2, PT, R0.reuse, 0x1, !P1 ;  /* 0x000000010000780c */ /* 0x040fe40004f45670 */
[----:B------:R-:W-:-:S11]  /*02a0*/  ISETP.NE.OR P0, PT, R0, 0x3, !P1 ;  /* 0x000000030000780c */ /* 0x000fd60004f05670 */
[----:B------:R-:W-:Y:S05]  /*02b0*/  @P2 BRA `(.L_x_5) ;  /* 0x0000000000202947 */ /* 0x000fea0003800000 */
[----:B------:R-:W3:Y:S02]  /*02c0*/  LDCU.64 UR6, c[0x0][0x348] ;  /* 0x00006900ff0677ac */ /* 0x000ee40008000a00 */
[----:B---3--:R-:W-:Y:S02]  /*02d0*/  UIADD3 UR12, UP1, UPT, UR6, 0x80, URZ ;  /* 0x00000080060c7890 */ /* 0x008fe4000ff3e0ff */
[----:B------:R-:W-:Y:S02]  /*02e0*/  UIADD3 UR6, UP0, UPT, UR6, 0x180, URZ ;  /* 0x0000018006067890 */ /* 0x000fe4000ff1e0ff */
[----:B------:R-:W-:Y:S02]  /*02f0*/  UIADD3.X UR13, UPT, UPT, URZ, UR7, URZ, UP1, !UPT ;  /* 0x00000007ff0d7290 */ /* 0x000fe40008ffe4ff */
[----:B------:R-:W-:-:S07]  /*0300*/  UIADD3.X UR7, UPT, UPT, URZ, UR7, URZ, UP0, !UPT ;  /* 0x00000007ff077290 */ /* 0x000fce00087fe4ff */
[----:B------:R3:W-:Y:S02]  /*0310*/  UTMACCTL.PF [UR12] ;  /* 0x000000000c0079b9 */ /* 0x0007e40008040000 */
[----:B------:R3:W-:Y:S02]  /*0320*/  UTMACCTL.PF [UR6] ;  /* 0x00000000060079b9 */ /* 0x0007e40008040000 */
[----:B---3--:R-:W-:Y:S01]  /*0330*/  NOP ;  /* 0x0000000000007918 */ /* 0x008fe20000000000 */
.L_x_5:
[----:B------:R-:W-:Y:S05]  /*0340*/  BSYNC.RECONVERGENT B0 ;  /* 0x0000000000007941 */ /* 0x000fea0003800200 */
.L_x_4:
[----:B------:R-:W-:Y:S04]  /*0350*/  BSSY.RECONVERGENT B0, `(.L_x_6) ;  /* 0x000000a000007945 */ /* 0x000fe80003800200 */
        /* <DEDUP_REMOVED lines=9> */
.L_x_7:
[----:B------:R-:W-:Y:S05]  /*03f0*/  BSYNC.RECONVERGENT B0 ;  /* 0x0000000000007941 */ /* 0x000fea0003800200 */
.L_x_6:
[----:B------:R-:W3:Y:S01]  /*0400*/  LDCU.64 UR6, c[0x0][0x888] ;  /* 0x00011100ff0677ac */ /* 0x000ee20008000a00 */
[----:B------:R-:W-:Y:S02]  /*0410*/  UISETP.EQ.U32.AND UP1, UPT, UR4, URZ, UPT ;  /* 0x000000ff0400728c */ /* 0x000fe4000bf22070 */
[----:B------:R-:W-:Y:S02]  /*0420*/  UPLOP3.LUT UP5, UPT, UPT, UPT, UPT, 0x80, 0x8 ;  /* 0x000000000008789c */ /* 0x000fe40003faf070 */
[----:B---3--:R-:W-:-:S04]  /*0430*/  UISETP.NE.U32.AND UP0, UPT, UR6, URZ, UPT ;  /* 0x000000ff0600728c */ /* 0x008fc8000bf05070 */
[----:B------:R-:W-:-:S04]  /*0440*/  UISETP.NE.AND.EX UP0, UPT, UR7, URZ, UPT, UP0 ;  /* 0x000000ff0700728c */ /* 0x000fc8000bf05300 */
[----:B------:R-:W-:-:S04]  /*0450*/  UISETP.EQ.OR.EX UP2, UPT, UR5, URZ, !UP0, UP1 ;  /* 0x000000ff0500728c */ /* 0x000fc8000c742710 */
[----:B------:R-:W-:-:S05]  /*0460*/  UP2UR UR51, UPR, URZ, 0x4 ;  /* 0x00000004ff337883 */ /* 0x000fca0008000000 */
[----:B------:R-:W-:Y:S07]  /*0470*/  BRA.U !UP2, `(.L_x_8) ;  /* 0x000000010a207547 */ /* 0x000fee000b800000 */
[----:B-----5:R-:W-:Y:S01]  /*0480*/  R2UR UR6, R48 ;  /* 0x00000000300672ca */ /* 0x020fe200000e0000 */
[----:B------:R-:W-:Y:S02]  /*0490*/  UISETP.NE.U32.AND UP2, UPT, UR4, URZ, UPT ;  /* 0x000000ff0400728c */ /* 0x000fe4000bf45070 */
[----:B------:R-:W-:Y:S02]  /*04a0*/  USEL UR4, URZ, 0xffffffff, UP0 ;  /* 0xffffffffff047887 */ /* 0x000fe40008000000 */
[----:B------:R-:W-:-:S08]  /*04b0*/  UISETP.NE.AND.EX UP2, UPT, UR5, URZ, UPT, UP2 ;  /* 0x000000ff0500728c */ /* 0x000fd0000bf45320 */
[----:B------:R-:W-:-:S04]  /*04c0*/  UISETP.NE.AND UP1, UPT, UR6, URZ, UPT ;  /* 0x000000ff0600728c */ /* 0x000fc8000bf25270 */
[----:B------:R-:W-:-:S04]  /*04d0*/  @!UP2 USEL UR4, URZ, 0xffffffff, UP1 ;  /* 0xffffffffff04a887 */ /* 0x000fc80008800000 */
[----:B------:R-:W-:-:S04]  /*04e0*/  ULOP3.LUT UR4, UR4, 0x1, URZ, 0xc0, !UPT ;  /* 0x0000000104047892 */ /* 0x000fc8000f8ec0ff */
[----:B------:R-:W-:-:S11]  /*04f0*/  UISETP.NE.U32.AND UP5, UPT, UR4, 0x1, UPT ;  /* 0x000000010400788c */ /* 0x000fd6000bfa5070 */
.L_x_8:
[----:B------:R-:W3:Y:S01]  /*0500*/  SHFL.IDX PT, R0, R95, RZ, 0x1f ;  /* 0x00001fff5f007589 */ /* 0x000ee200000e0000 */
[----:B------:R-:W-:-:S04]  /*0510*/  UISETP.NE.AND UP1, UPT, UR10, 0x2, UPT ;  /* 0x000000020a00788c */ /* 0x000fc8000bf25270 */
[----:B------:R-:W-:Y:S02]  /*0520*/  UISETP.EQ.AND UP2, UPT, UR9, URZ, !UP1 ;  /* 0x000000ff0900728c */ /* 0x000fe4000cf42270 */
[----:B------:R-:W-:-:S04]  /*0530*/  USEL UR6, URZ, 0x1, UP1 ;  /* 0x00000001ff067887 */ /* 0x000fc80008800000 */
[----:B------:R-:W-:Y:S02]  /*0540*/  PLOP3.LUT P5, PT, P1, PT, UP2, 0x80, 0x8 ;  /* 0x000000000008781c */ /* 0x000fe40000faf028 */
[----:B---3--:R-:W-:-:S13]  /*0550*/  ISETP.NE.AND P0, PT, R0, RZ, PT ;  /* 0x000000ff0000720c */ /* 0x008fda0003f05270 */
[----:B------:R-:W-:Y:S05]  /*0560*/  @P0 BRA `(.L_x_9) ;  /* 0x0000000400780947 */ /* 0x000fea0003800000 */
[----:B------:R-:W-:Y:S01]  /*0570*/  ELECT P0, URZ, PT ;  /* 0x0000000000ff782f */ /* 0x000fe20003800000 */
[----:B------:R-:W-:-:S12]  /*0580*/  BSSY.RECONVERGENT B0, `(.L_x_9) ;  /* 0x000005c000007945 */ /* 0x000fd80003800200 */
[----:B------:R-:W-:Y:S05]  /*0590*/  @!P0 BRA `(.L_x_10) ;  /* 0x0000000400688947 */ /* 0x000fea0003800000 */
[----:B------:R-:W-:Y:S01]  /*05a0*/  UMOV UR5, 0x400 ;  /* 0x0000040000057882 */ /* 0x000fe20000000000 */
[----:B------:R-:W-:Y:S01]  /*05b0*/  UMOV UR4, 0x1 ;  /* 0x0000000100047882 */ /* 0x000fe20000000000 */
[----:B------:R-:W-:Y:S02]  /*05c0*/  ULEA UR5, UR37, UR5, 0x18 ;  /* 0x0000000525057291 */ /* 0x000fe4000f8ec0ff */
[----:B------:R-:W-:-:S04]  /*05d0*/  UIADD3 UR12, UPT, UPT, -UR4, 0x100000, URZ ;  /* 0x00100000040c7890 */ /* 0x000fc8000fffe1ff */
[----:B------:R-:W-:Y:S02]  /*05e0*/  USHF.L.U32 UR13, UR12, 0xb, URZ ;  /* 0x0000000b0c0d7899 */ /* 0x000fe400080006ff */
[----:B------:R-:W-:Y:S01]  /*05f0*/  USHF.L.U32 UR12, UR12, 0x1, URZ ;  /* 0x000000010c0c7899 */ /* 0x000fe200080006ff */
[----:B------:R-:W3:Y:S11]  /*0600*/  FENCE.VIEW.ASYNC.S ;  /* 0x00000000000073c6 */ /* 0x000ef60000000000 */
[----:B---3--:R3:W4:Y:S01]  /*0610*/  SYNCS.EXCH.64 URZ, [UR5], UR12 ;  /* 0x0000000c05ff75b2 */ /* 0x0087220008000100 */
[----:B------:R3:W1:Y:S01]  /*0620*/  SYNCS.EXCH.64 URZ, [UR5+0x148], UR12 ;  /* 0x0001480c05ff75b2 */ /* 0x0006620008000100 */
        /* <DEDUP_REMOVED lines=79> */
[----:B------:R3:W1:Y:S02]  /*0b20*/  SYNCS.EXCH.64 URZ, [UR5+0x288], UR12 ;  /* 0x0002880c05ff75b2 */ /* 0x0006640008000100 */
[----:B---34-:R-:W-:Y:S01]  /*0b30*/  NOP ;  /* 0x0000000000007918 */ /* 0x018fe20000000000 */
.L_x_10:
[----:B------:R-:W-:Y:S05]  /*0b40*/  BSYNC.RECONVERGENT B0 ;  /* 0x0000000000007941 */ /* 0x000fea0003800200 */
.L_x_9:
[----:B------:R-:W3:Y:S01]  /*0b50*/  SHFL.IDX PT, R0, R95, RZ, 0x1f ;  /* 0x00001fff5f007589 */ /* 0x000ee200000e0000 */
[----:B------:R-:W-:Y:S01]  /*0b60*/  NOP ;  /* 0x0000000000007918 */ /* 0x000fe20000000000 */
[----:B---3--:R-:W-:-:S13]  /*0b70*/  ISETP.NE.AND P0, PT, R0, 0x1, PT ;  /* 0x000000010000780c */ /* 0x008fda0003f05270 */
[----:B------:R-:W-:Y:S05]  /*0b80*/  @P0 BRA `(.L_x_11) ;  /* 0x00000000004c0947 */ /* 0x000fea0003800000 */
[----:B------:R-:W-:Y:S01]  /*0b90*/  UMOV UR7, 0x400 ;  /* 0x0000040000077882 */ /* 0x000fe20000000000 */
[----:B------:R-:W-:Y:S01]  /*0ba0*/  UMOV UR5, 0x20 ;  /* 0x0000002000057882 */ /* 0x000fe20000000000 */
[----:B------:R-:W-:Y:S01]  /*0bb0*/  UMOV UR4, 0x80 ;  /* 0x0000008000047882 */ /* 0x000fe20000000000 */
[----:B------:R-:W-:Y:S02]  /*0bc0*/  ULEA UR7, UR37, UR7, 0x18 ;  /* 0x0000000725077291 */ /* 0x000fe4000f8ec0ff */
[----:B------:R-:W-:-:S04]  /*0bd0*/  UIADD3 UR12, UPT, UPT, -UR5, 0x100000, URZ ;  /* 0x00100000050c7890 */ /* 0x000fc8000fffe1ff */
[----:B------:R-:W-:Y:S02]  /*0be0*/  USHF.L.U32 UR13, UR12, 0xb, URZ ;  /* 0x0000000b0c0d7899 */ /* 0x000fe400080006ff */
[----:B------:R-:W-:Y:S02]  /*0bf0*/  USHF.L.U32 UR12, UR12, 0x1, URZ ;  /* 0x000000010c0c7899 */ /* 0x000fe400080006ff */
[----:B------:R-:W-:-:S04]  /*0c00*/  UIADD3 UR4, UPT, UPT, -UR4, 0x100000, URZ ;  /* 0x0010000004047890 */ /* 0x000fc8000fffe1ff */
[----:B------:R-:W-:Y:S02]  /*0c10*/  USHF.L.U32 UR5, UR4, 0xb, URZ ;  /* 0x0000000b04057899 */ /* 0x000fe400080006ff */
[----:B------:R-:W-:Y:S01]  /*0c20*/  USHF.L.U32 UR4, UR4, 0x1, URZ ;  /* 0x0000000104047899 */ /* 0x000fe200080006ff */
[----:B------:R-:W-:Y:S01]  /*0c30*/  ELECT P0, URZ, PT ;  /* 0x0000000000ff782f */ /* 0x000fe20003800000 */
[----:B------:R-:W3:Y:S02]  /*0c40*/  FENCE.VIEW.ASYNC.S ;  /* 0x00000000000073c6 */ /* 0x000ee40000000000 */
[----:B---3--:R3:W4:Y:S08]  /*0c50*/  SYNCS.EXCH.64 URZ, [UR7+0x290], UR12 ;  /* 0x0002900c07ff75b2 */ /* 0x0087300008000100 */
[----:B------:R3:W1:Y:S01]  /*0c60*/  SYNCS.EXCH.64 URZ, [UR7+0x2a8], UR4 ;  /* 0x0002a80407ff75b2 */ /* 0x0006620008000100 */
[----:B------:R3:W1:Y:S01]  /*0c70*/  SYNCS.EXCH.64 URZ, [UR7+0x298], UR12 ;  /* 0x0002980c07ff75b2 */ /* 0x0006620008000100 */
[----:B------:R3:W1:Y:S01]  /*0c80*/  SYNCS.EXCH.64 URZ, [UR7+0x2b0], UR4 ;  /* 0x0002b00407ff75b2 */ /* 0x0006620008000100 */
[----:B------:R3:W1:Y:S01]  /*0c90*/  SYNCS.EXCH.64 URZ, [UR7+0x2a0], UR12 ;  /* 0x0002a00c07ff75b2 */ /* 0x0006620008000100 */
[----:B------:R3:W1:Y:S01]  /*0ca0*/  SYNCS.EXCH.64 URZ, [UR7+0x2b8], UR4 ;  /* 0x0002b80407ff75b2 */ /* 0x0006620008000100 */
[----:B------:R-:W-:Y:S01]  /*0cb0*/  NOP ;  /* 0x0000000000007918 */ /* 0x000fe20000000000 */
.L_x_11:
[----:B------:R-:W2:Y:S01]  /*0cc0*/  SHFL.IDX PT, R0, R95, RZ, 0x1f ;  /* 0x00001fff5f007589 */ /* 0x000ea200000e0000 */
[----:B------:R-:W-:Y:S01]  /*0cd0*/  NOP ;  /* 0x0000000000007918 */ /* 0x000fe20000000000 */
[----:B--2---:R-:W-:-:S13]  /*0ce0*/  ISETP.NE.AND P0, PT, R0, 0x3, PT ;  /* 0x000000030000780c */ /* 0x004fda0003f05270 */
[----:B------:R-:W-:Y:S05]  /*0cf0*/  @P0 BRA `(.L_x_12) ;  /* 0x00000000002c0947 */ /* 0x000fea0003800000 */
[----:B---3--:R-:W-:Y:S01]  /*0d00*/  UMOV UR5, 0x400 ;  /* 0x0000040000057882 */ /* 0x008fe20000000000 */
[----:B------:R-:W-:Y:S01]  /*0d10*/  UMOV UR4, 0x20 ;  /* 0x0000002000047882 */ /* 0x000fe20000000000 */
[----:B------:R-:W-:Y:S02]  /*0d20*/  ULEA UR5, UR37, UR5, 0x18 ;  /* 0x0000000525057291 */ /* 0x000fe4000f8ec0ff */
[----:B------:R-:W-:-:S04]  /*0d30*/  UIADD3 UR12, UPT, UPT, -UR4, 0x100000, URZ ;  /* 0x00100000040c7890 */ /* 0x000fc8000fffe1ff */
[----:B------:R-:W-:Y:S02]  /*0d40*/  USHF.L.U32 UR13, UR12, 0xb, URZ ;  /* 0x0000000b0c0d7899 */ /* 0x000fe400080006ff */
[----:B------:R-:W-:Y:S01]  /*0d50*/  USHF.L.U32 UR12, UR12, 0x1, URZ ;  /* 0x000000010c0c7899 */ /* 0x000fe200080006ff */
[----:B------:R-:W-:Y:S01]  /*0d60*/  ELECT P0, URZ, PT ;  /* 0x0000000000ff782f */ /* 0x000fe20003800000 */
[----:B------:R-:W2:Y:S10]  /*0d70*/  FENCE.VIEW.ASYNC.S ;  /* 0x00000000000073c6 */ /* 0x000eb40000000000 */
[----:B--2---:R2:W3:Y:S01]  /*0d80*/  SYNCS.EXCH.64 URZ, [UR5+0x2c0], UR12 ;  /* 0x0002c00c05ff75b2 */ /* 0x0044e20008000100 */
[----:B------:R2:W1:Y:S01]  /*0d90*/  SYNCS.EXCH.64 URZ, [UR5+0x2c8], UR12 ;  /* 0x0002c80c05ff75b2 */ /* 0x0004620008000100 */
[----:B------:R-:W-:Y:S01]  /*0da0*/  NOP ;  /* 0x0000000000007918 */ /* 0x000fe20000000000 */
.L_x_12:
[----:B------:R-:W4:Y:S01]  /*0db0*/  SHFL.IDX PT, R0, R95, RZ, 0x1f ;  /* 0x00001fff5f007589 */ /* 0x000f2200000e0000 */
[----:B------:R-:W-:Y:S01]  /*0dc0*/  NOP ;  /* 0x0000000000007918 */ /* 0x000fe20000000000 */
[----:B----4-:R-:W-:-:S13]  /*0dd0*/  ISETP.NE.AND P0, PT, R0, 0x4, PT ;  /* 0x000000040000780c */ /* 0x010fda0003f05270 */
[----:B------:R-:W-:Y:S05]  /*0de0*/  @P0 BRA `(.L_x_13) ;  /* 0x0000000000480947 */ /* 0x000fea0003800000 */
[----:B---3--:R-:W-:Y:S01]  /*0df0*/  UMOV UR7, 0x1e0 ;  /* 0x000001e000077882 */ /* 0x008fe20000000000 */
[----:B--2---:R-:W-:Y:S01]  /*0e00*/  UMOV UR5, 0x400 ;  /* 0x0000040000057882 */ /* 0x004fe20000000000 */
[----:B------:R-:W-:Y:S01]  /*0e10*/  USEL UR7, UR7, 0x1a0, UP5 ;  /* 0x000001a007077887 */ /* 0x000fe2000a800000 */
        /* <DEDUP_REMOVED lines=9> */
[----:B------:R-:W2:Y:S02]  /*0eb0*/  FENCE.VIEW.ASYNC.S ;  /* 0x00000000000073c6 */ /* 0x000ea40000000000 */
[----:B--2---:R4:W2:Y:S08]  /*0ec0*/  SYNCS.EXCH.64 URZ, [UR5+0x2d0], UR12 ;  /* 0x0002d00c05ff75b2 */ /* 0x0048b00008000100 */
[----:B------:R4:W3:Y:S01]  /*0ed0*/  SYNCS.EXCH.64 URZ, [UR5+0x2e0], UR14 ;  /* 0x0002e00e05ff75b2 */ /* 0x0008e20008000100 */
[----:B------:R4:W1:Y:S01]  /*0ee0*/  SYNCS.EXCH.64 URZ, [UR5+0x2d8], UR12 ;  /* 0x0002d80c05ff75b2 */ /* 0x0008620008000100 */
[----:B------:R4:W1:Y:S02]  /*0ef0*/  SYNCS.EXCH.64 URZ, [UR5+0x2e8], UR14 ;  /* 0x0002e80e05ff75b2 */ /* 0x0008640008000100 */
[----:B----4-:R-:W-:Y:S01]  /*0f00*/  NOP ;  /* 0x0000000000007918 */ /* 0x010fe20000000000 */
.L_x_13:
[----:B------:R-:W4:Y:S01]  /*0f10*/  SHFL.IDX PT, R0, R95, RZ, 0x1f ;  /* 0x00001fff5f007589 */ /* 0x000f2200000e0000 */
[----:B------:R-:W-:Y:S01]  /*0f20*/  NOP ;  /* 0x0000000000007918 */ /* 0x000fe20000000000 */
[----:B----4-:R-:W-:-:S13]  /*0f30*/  ISETP.NE.AND P0, PT, R0, 0x5, PT ;  /* 0x000000050000780c */ /* 0x010fda0003f05270 */
[----:B------:R-:W-:Y:S05]  /*0f40*/  @P0 BRA `(.L_x_14) ;  /* 0x0000000000540947 */ /* 0x000fea0003800000 */
[----:B---3--:R-:W-:Y:S01]  /*0f50*/  UMOV UR7, 0x400 ;  /* 0x0000040000077882 */ /* 0x008fe20000000000 */
[----:B--2---:R-:W-:Y:S01]  /*0f60*/  UMOV UR5, 0x1 ;  /* 0x0000000100057882 */ /* 0x004fe20000000000 */
        /* <DEDUP_REMOVED lines=13> */
[----:B------:R4:W1:Y:S01]  /*1040*/  SYNCS.EXCH.64 URZ, [UR7+0x318], UR4 ;  /* 0x0003180407ff75b2 */ /* 0x0008620008000100 */
[----:B------:R4:W1:Y:S01]  /*1050*/  SYNCS.EXCH.64 URZ, [UR7+0x300], UR12 ;  /* 0x0003000c07ff75b2 */ /* 0x0008620008000100 */
[----:B------:R4:W1:Y:S01]  /*1060*/  SYNCS.EXCH.64 URZ, [UR7+0x320], UR4 ;  /* 0x0003200407ff75b2 */ /* 0x0008620008000100 */
[----:B------:R4:W1:Y:S01]  /*1070*/  SYNCS.EXCH.64 URZ, [UR7+0x308], UR12 ;  /* 0x0003080c07ff75b2 */ /* 0x0008620008000100 */
[----:B------:R4:W1:Y:S02]  /*1080*/  SYNCS.EXCH.64 URZ, [UR7+0x328], UR4 ;  /* 0x0003280407ff75b2 */ /* 0x0008640008000100 */
[----:B----4-:R-:W-:Y:S01]  /*1090*/  NOP ;  /* 0x0000000000007918 */ /* 0x010fe20000000000 */
.L_x_14:
[----:B------:R-:W4:Y:S01]  /*10a0*/  SHFL.IDX PT, R0, R95, RZ, 0x1f ;  /* 0x00001fff5f007589 */ /* 0x000f2200000e0000 */
[----:B------:R-:W-:Y:S01]  /*10b0*/  ISETP.NE.OR P1, PT, RZ, UR10, !P1 ;  /* 0x0000000aff007c0c */ /* 0x000fe2000cf25670 */
[----:B------:R-:W-:Y:S01]  /*10c0*/  NOP ;  /* 0x0000000000007918 */ /* 0x000fe20000000000 */
[----:B----4-:R-:W-:-:S13]  /*10d0*/  ISETP.NE.AND P0, PT, R0, 0x3, PT ;  /* 0x000000030000780c */ /* 0x010fda0003f05270 */
[----:B------:R-:W-:Y:S05]  /*10e0*/  @P0 BRA `(.L_x_15) ;  /* 0x0000000000340947 */ /* 0x000fea0003800000 */
[----:B--23--:R-:W-:Y:S01]  /*10f0*/  UMOV UR5, 0x400 ;  /* 0x0000040000057882 */ /* 0x00cfe20000000000 */
[----:B------:R-:W-:Y:S01]  /*1100*/  UMOV UR4, 0x20 ;  /* 0x0000002000047882 */ /* 0x000fe20000000000 */
[----:B------:R-:W-:Y:S02]  /*1110*/  ULEA UR5, UR37, UR5, 0x18 ;  /* 0x0000000525057291 */ /* 0x000fe4000f8ec0ff */
[----:B------:R-:W-:-:S04]  /*1120*/  UIADD3 UR12, UPT, UPT, -UR4, 0x100000, URZ ;  /* 0x00100000040c7890 */ /* 0x000fc8000fffe1ff */
[----:B------:R-:W-:Y:S02]  /*1130*/  USHF.L.U32 UR13, UR12, 0xb, URZ ;  /* 0x0000000b0c0d7899 */ /* 0x000fe400080006ff */
[----:B------:R-:W-:Y:S01]  /*1140*/  USHF.L.U32 UR12, UR12, 0x1, URZ ;  /* 0x000000010c0c7899 */ /* 0x000fe200080006ff */
[----:B------:R-:W-:Y:S01]  /*1150*/  ELECT P0, URZ, PT ;  /* 0x0000000000ff782f */ /* 0x000fe20003800000 */
[----:B------:R-:W2:Y:S10]  /*1160*/  FENCE.VIEW.ASYNC.S ;  /* 0x00000000000073c6 */ /* 0x000eb40000000000 */
[----:B--2---:R4:W2:Y:S01]  /*1170*/  SYNCS.EXCH.64 URZ, [UR5+0x330], UR12 ;  /* 0x0003300c05ff75b2 */ /* 0x0048a20008000100 */
[----:B------:R4:W3:Y:S01]  /*1180*/  SYNCS.EXCH.64 URZ, [UR5+0x340], UR12 ;  /* 0x0003400c05ff75b2 */ /* 0x0008e20008000100 */
[----:B------:R4:W1:Y:S01]  /*1190*/  SYNCS.EXCH.64 URZ, [UR5+0x338], UR12 ;  /* 0x0003380c05ff75b2 */ /* 0x0008620008000100 */
[----:B------:R4:W1:Y:S02]  /*11a0*/  SYNCS.EXCH.64 URZ, [UR5+0x348], UR12 ;  /* 0x0003480c05ff75b2 */ /* 0x0008640008000100 */
[----:B----4-:R-:W-:Y:S01]  /*11b0*/  NOP ;  /* 0x0000000000007918 */ /* 0x010fe20000000000 */
.L_x_15:
[----:B------:R-:W-:Y:S01]  /*11c0*/  VOTEU.ALL UP1, P1 ;  /* 0x0000000000ff7886 */ /* 0x000fe20000820000 */
[----:B--23--:R-:W2:Y:S01]  /*11d0*/  LDCU UR5, c[0x0][0x36c] ;  /* 0x00006d80ff0577ac */ /* 0x00cea20008000800 */
[----:B------:R-:W-:Y:S01]  /*11e0*/  NOP ;  /* 0x0000000000007918 */ /* 0x000fe20000000000 */
[----:B------:R-:W-:Y:S01]  /*11f0*/  LOP3.LUT R10, R101, 0x1f, RZ, 0xc0, !PT ;  /* 0x0000001f650a7812 */ /* 0x000fe200078ec0ff */
[----:B------:R-:W-:Y:S01]  /*1200*/  UMOV UR12, 0x20 ;  /* 0x00000020000c7882 */ /* 0x000fe20000000000 */
[----:B------:R-:W-:Y:S01]  /*1210*/  @!UP1 UMOV UR4, 0x400 ;  /* 0x0000040000049882 */ /* 0x000fe20000000000 */
[----:B------:R-:W-:-:S04]  /*1220*/  @!UP1 UIADD3 UR12, UPT, UPT, -UR12, 0x100000, URZ ;  /* 0x001000000c0c9890 */ /* 0x000fc8000fffe1ff */
[----:B------:R-:W-:Y:S02]  /*1230*/  @!UP1 USHF.L.U32 UR13, UR12, 0xb, URZ ;  /* 0x0000000b0c0d9899 */ /* 0x000fe400080006ff */
[----:B------:R-:W-:Y:S02]  /*1240*/  @!UP1 USHF.L.U32 UR12, UR12, 0x1, URZ ;  /* 0x000000010c0c9899 */ /* 0x000fe400080006ff */
[----:B------:R-:W-:Y:S01]  /*1250*/  @!UP1 ULEA UR4, UR37, UR4, 0x18 ;  /* 0x0000000425049291 */ /* 0x000fe2000f8ec0ff */
[----:B------:R-:W-:Y:S01]  /*1260*/  VOTEU.ALL UP1, P1 ;  /* 0x0000000000ff7886 */ /* 0x000fe20000820000 */
[----:B------:R-:W-:Y:S01]  /*1270*/  UISETP.NE.AND UP4, UPT, UR10, URZ, UPT ;  /* 0x000000ff0a00728c */ /* 0x000fe2000bf85270 */
[----:B------:R-:W3:Y:S09]  /*1280*/  FENCE.VIEW.ASYNC.S ;  /* 0x00000000000073c6 */ /* 0x000ef20000000000 */
[----:B---3--:R3:W4:Y:S01]  /*1290*/  @!UP1 SYNCS.EXCH.64 URZ, [UR4+0x350], UR12 ;  /* 0x0003500c04ff95b2 */ /* 0x0087220008000100 */
[----:B--2---:R-:W-:-:S09]  /*12a0*/  UISETP.EQ.U32.AND UP1, UPT, UR5, 0x1, UPT ;  /* 0x000000010500788c */ /* 0x004fd2000bf22070 */
[----:B------:R-:W-:Y:S05]  /*12b0*/  BRA.U !UP1, `(.L_x_16) ;  /* 0x0000000109087547 */ /* 0x000fea000b800000 */
[----:B-1--4-:R-:W-:Y:S01]  /*12c0*/  UCGABAR_ARV ;  /* 0x00000000000079c7 */ /* 0x012fe20008000000 */
[----:B------:R-:W-:Y:S05]  /*12d0*/  BRA `(.L_x_17) ;  /* 0x0000000000047947 */ /* 0x000fea0003800000 */
.L_x_16:
[----:B-1--4-:R-:W-:Y:S01]  /*12e0*/  NOP ;  /* 0x0000000000007918 */ /* 0x012fe20000000000 */
.L_x_17:
[----:B------:R-:W1:Y:S01]  /*12f0*/  S2R R20, SR_CTAID.Y ;  /* 0x0000000000147919 */ /* 0x000e620000002600 */
[----:B------:R-:W-:-:S05]  /*1300*/  CS2R.32 R88, SR_CgaSize ;  /* 0x0000000000587805 */ /* 0x000fca0000008a00 */
[----:B------:R-:W-:-:S05]  /*1310*/  IMAD R88, R88, -0xa0, RZ ;  /* 0xffffff6058587824 */ /* 0x000fca00078e02ff */
[----:B---3--:R-:W-:-:S14]  /*1320*/  R2UR UR4, R88 ;  /* 0x00000000580472ca */ /* 0x008fdc00000e0000 */
[----:B------:R-:W2:Y:S01]  /*1330*/  LDCU UR4, c[0x0][UR4+0x2b4] ;  /* 0x00005680040477ac */ /* 0x000ea20008000800 */
[----:B------:R-:W-:-:S05]  /*1340*/  CS2R.32 R0, SR_CgaSize ;  /* 0x0000000000007805 */ /* 0x000fca0000008a00 */
[----:B------:R-:W-:-:S06]  /*1350*/  IMAD R0, R0, -0xa0, RZ ;  /* 0xffffff6000007824 */ /* 0x000fcc00078e02ff */
[----:B------:R-:W3:Y:S01]  /*1360*/  LDC R0, c[0x0][R0+0x2a4] ;  /* 0x0000a90000007b82 */ /* 0x000ee20000000800 */
[----:B------:R-:W-:Y:S01]  /*1370*/  PRMT R8, RZ, 0x7610, R8 ;  /* 0x00007610ff087816 */ /* 0x000fe20000000008 */
[----:B------:R-:W4:Y:S01]  /*1380*/  S2R R11, SR_CTAID.X ;  /* 0x00000000000b7919 */ /* 0x000f220000002500 */
[----:B------:R-:W-:-:S05]  /*1390*/  CS2R.32 R88, SR_CgaSize ;  /* 0x0000000000587805 */ /* 0x000fca0000008a00 */
[----:B------:R-:W-:-:S05]  /*13a0*/  IMAD R88, R88, -0xa0, RZ ;  /* 0xffffff6058587824 */ /* 0x000fca00078e02ff */
[----:B------:R-:W-:-:S14]  /*13b0*/  R2UR UR5, R88 ;  /* 0x00000000580572ca */ /* 0x000fdc00000e0000 */
[----:B------:R-:W3:Y:S01]  /*13c0*/  LDCU UR5, c[0x0][UR5+0x2b0] ;  /* 0x00005600050577ac */ /* 0x000ee20008000800 */
[----:B------:R-:W-:Y:S01]  /*13d0*/  UISETP.NE.AND UP2, UPT, UR10, 0x2, UPT ;  /* 0x000000020a00788c */ /* 0x000fe2000bf45270 */
[----:B------:R-:W2:Y:S01]  /*13e0*/  LDC R9, c[0x0][0xb24] ;  /* 0x0002c900ff097b82 */ /* 0x000ea20000000800 */
[----:B------:R-:W-:-:S05]  /*13f0*/  CS2R.32 R2, SR_CgaSize ;  /* 0x0000000000027805 */ /* 0x000fca0000008a00 */
[----:B------:R-:W-:-:S06]  /*1400*/  IMAD R2, R2, -0xa0, RZ ;  /* 0xffffff6002027824 */ /* 0x000fcc00078e02ff */
[----:B------:R-:W3:Y:S08]  /*1410*/  LDC R2, c[0x0][R2+0x2a0] ;  /* 0x0000a80002027b82 */ /* 0x000ef00000000800 */
[----:B------:R-:W3:Y:S01]  /*1420*/  LDC R40, c[0x0][0xb24] ;  /* 0x0002c900ff287b82 */ /* 0x000ee20000000800 */
[----:B-1----:R-:W-:-:S07]  /*1430*/  I2FP.F32.U32 R3, R20 ;  /* 0x0000001400037245 */ /* 0x002fce0000201000 */
[----:B------:R-:W1:Y:S01]  /*1440*/  S2UR UR36, SR_CTAID.Z ;  /* 0x00000000002479c3 */ /* 0x000e620000002700 */
[----:B--2---:R-:W-:Y:S01]  /*1450*/  ISETP.GE.AND P0, PT, R9, 0x1, PT ;  /* 0x000000010900780c */ /* 0x004fe20003f06270 */
[----:B----4-:R-:W-:Y:S01]  /*1460*/  IMAD.MOV.U32 R21, RZ, RZ, R11 ;  /* 0x000000ffff157224 */ /* 0x010fe200078e000b */
[----:B------:R-:W-:Y:S01]  /*1470*/  I2FP.F32.U32 R4, R11 ;  /* 0x0000000b00047245 */ /* 0x000fe20000201000 */
[----:B------:R-:W-:Y:S01]  /*1480*/  FMUL R3, R3, UR4 ;  /* 0x0000000403037c20 */ /* 0x000fe20008400000 */
[----:B------:R-:W2:Y:S03]  /*1490*/  LDCU UR4, c[0x0][0xb30] ;  /* 0x00016600ff0477ac */ /* 0x000ea60008000800 */
[----:B---3--:R-:W-:Y:S01]  /*14a0*/  FMUL R4, R4, UR5 ;  /* 0x0000000504047c20 */ /* 0x008fe20008400000 */
[----:B------:R-:W3:Y:S08]  /*14b0*/  F2I.U32.TRUNC.NTZ R81, R3 ;  /* 0x0000000300517305 */ /* 0x000ef0000020f000 */
[----:B------:R-:W4:Y:S01]  /*14c0*/  F2I.U32.TRUNC.NTZ R88, R4 ;  /* 0x0000000400587305 */ /* 0x000f22000020f000 */
[----:B--2---:R-:W-:Y:S01]  /*14d0*/  UISETP.NE.AND UP3, UPT, UR4, 0x1, UPT ;  /* 0x000000010400788c */ /* 0x004fe2000bf65270 */
[----:B---3--:R-:W-:-:S05]  /*14e0*/  IADD3 R81, PT, PT, -R81, RZ, RZ ;  /* 0x000000ff51517210 */ /* 0x008fca0007ffe1ff */
[----:B------:R-:W-:Y:S01]  /*14f0*/  IMAD R81, R0, R81, R20 ;  /* 0x0000005100517224 */ /* 0x000fe200078e0214 */
[----:B------:R-:W-:Y:S01]  /*1500*/  PRMT R0, RZ, 0x7610, R0 ;  /* 0x00007610ff007816 */ /* 0x000fe20000000000 */
[----:B----4-:R-:W-:-:S04]  /*1510*/  IMAD.MOV R88, RZ, RZ, -R88 ;  /* 0x000000ffff587224 */ /* 0x010fc800078e0a58 */
[----:B------:R-:W-:Y:S01]  /*1520*/  IMAD R88, R2, R88, R11 ;  /* 0x0000005802587224 */ /* 0x000fe200078e020b */
[----:B-1----:R-:W-:Y:S06]  /*1530*/  BRA.U UP4, `(.L_x_18) ;  /* 0x0000000104247547 */ /* 0x002fec000b800000 */
[----:B------:R-:W-:Y:S01]  /*1540*/  ISETP.NE.AND P1, PT, R81, RZ, PT ;  /* 0x000000ff5100720c */ /* 0x000fe20003f25270 */
[----:B------:R-:W-:Y:S01]  /*1550*/  IMAD.MOV.U32 R0, RZ, RZ, 0x3 ;  /* 0x00000003ff007424 */ /* 0x000fe200078e00ff */
[C---:B------:R-:W-:Y:S02]  /*1560*/  LOP3.LUT R3, R88.reuse, 0xfffffffe, RZ, 0xc0, !PT ;  /* 0xfffffffe58037812 */ /* 0x040fe400078ec0ff */
[----:B------:R-:W-:Y:S02]  /*1570*/  ISETP.LT.U32.OR P1, PT, R88, 0x2, !P1 ;  /* 0x000000025800780c */ /* 0x000fe40004f21470 */
[----:B------:R-:W-:Y:S02]  /*1580*/  SHF.L.U32 R0, R0, R3, RZ ;  /* 0x0000000300007219 */ /* 0x000fe400000006ff */
[----:B------:R-:W-:Y:S02]  /*1590*/  SEL R5, RZ, 0x1, !P1 ;  /* 0x00000001ff057807 */ /* 0x000fe40004800000 */
[----:B------:R-:W-:-:S05]  /*15a0*/  SEL R2, RZ, 0x2, !P1 ;  /* 0x00000002ff027807 */ /* 0x000fca0004800000 */
[----:B------:R-:W-:-:S05]  /*15b0*/  IMAD.IADD R2, R5, 0x1, R2 ;  /* 0x0000000105027824 */ /* 0x000fca00078e0202 */
[----:B------:R-:W-:Y:S02]  /*15c0*/  PRMT R8, R2, 0x7610, R8 ;  /* 0x0000761002087816 */ /* 0x000fe40000000008 */
.L_x_18:
[----:B------:R-:W-:Y:S05]  /*15d0*/  @!P0 BRA `(.L_x_19) ;  /* 0x0000000000b88947 */ /* 0x000fea0003800000 */
[----:B------:R-:W1:Y:S01]  /*15e0*/  LDC.64 R4, c[0x0][0xb18] ;  /* 0x0002c600ff047b82 */ /* 0x000e620000000a00 */
[----:B------:R-:W-:-:S07]  /*15f0*/  ISETP.NE.AND P0, PT, R9, 0x1, PT ;  /* 0x000000010900780c */ /* 0x000fce0003f05270 */
[----:B------:R-:W2:Y:S08]  /*1600*/  LDC R14, c[0x0][0xb0c] ;  /* 0x0002c300ff0e7b82 */ /* 0x000eb00000000800 */
[----:B------:R-:W3:Y:S08]  /*1610*/  LDC R13, c[0x0][0x370] ;  /* 0x0000dc00ff0d7b82 */ /* 0x000ef00000000800 */
[----:B------:R-:W4:Y:S01]  /*1620*/  LDC R16, c[0x0][0x374] ;  /* 0x0000dd00ff107b82 */ /* 0x000f220000000800 */
[----:B-1----:R-:W-:-:S07]  /*1630*/  ISETP.NE.AND P1, PT, R4, 0x1, PT ;  /* 0x000000010400780c */ /* 0x002fce0003f25270 */
[----:B------:R-:W3:Y:S01]  /*1640*/  LDC.64 R6, c[0x0][0xb10] ;  /* 0x0002c400ff067b82 */ /* 0x000ee20000000a00 */
[----:B--2---:R-:W-:-:S07]  /*1650*/  ISETP.NE.AND P2, PT, R14, 0x1, PT ;  /* 0x000000010e00780c */ /* 0x004fce0003f45270 */
[----:B------:R-:W1:Y:S08]  /*1660*/  LDC R12, c[0x0][0xb20] ;  /* 0x0002c800ff0c7b82 */ /* 0x000e700000000800 */
[----:B------:R-:W2:Y:S01]  /*1670*/  LDC.64 R2, c[0x0][0xb28] ;  /* 0x0002ca00ff027b82 */ /* 0x000ea20000000a00 */
[----:B----4-:R-:W-:-:S04]  /*1680*/  IMAD.HI.U32 R15, R16, R5, RZ ;  /* 0x00000005100f7227 */ /* 0x010fc800078e00ff */
[----:B------:R-:W-:-:S04]  /*1690*/  IMAD.HI.U32 R5, R20, R5, RZ ;  /* 0x0000000514057227 */ /* 0x000fc800078e00ff */
[----:B---3--:R-:W-:-:S04]  /*16a0*/  IMAD.HI.U32 R18, R13, R6, RZ ;  /* 0x000000060d127227 */ /* 0x008fc800078e00ff */
[C---:B------:R-:W-:Y:S01]  /*16b0*/  IMAD.HI.U32 R22, R11.reuse, R6, RZ ;  /* 0x000000060b167227 */ /* 0x040fe200078e00ff */
[-C--:B------:R-:W-:Y:S02]  /*16c0*/  @P2 SHF.R.U32.HI R13, RZ, R7.reuse, R18 ;  /* 0x00000007ff0d2219 */ /* 0x080fe40000011612 */
[-C--:B-1----:R-:W-:Y:S02]  /*16d0*/  @P1 SHF.R.U32.HI R16, RZ, R12.reuse, R15 ;  /* 0x0000000cff101219 */ /* 0x082fe4000001160f */
[----:B------:R-:W-:Y:S02]  /*16e0*/  SHF.R.U32.HI R5, RZ, R12, R5 ;  /* 0x0000000cff057219 */ /* 0x000fe40000011605 */
[----:B------:R-:W-:Y:S02]  /*16f0*/  SHF.R.U32.HI R22, RZ, R7, R22 ;  /* 0x00000007ff167219 */ /* 0x000fe40000011616 */
[----:B------:R-:W-:Y:S01]  /*1700*/  SEL R5, R20, R5, !P1 ;  /* 0x0000000514057207 */ /* 0x000fe20004800000 */
[----:B--2---:R-:W-:Y:S01]  /*1710*/  IMAD.HI.U32 R18, R16, R2, RZ ;  /* 0x0000000210127227 */ /* 0x004fe200078e00ff */
[----:B------:R-:W-:-:S02]  /*1720*/  SEL R21, R11, R22, !P2 ;  /* 0x000000160b157207 */ /* 0x000fc40005000000 */
[----:B------:R-:W-:Y:S01]  /*1730*/  IADD3 R7, PT, PT, -R5, RZ, RZ ;  /* 0x000000ff05077210 */ /* 0x000fe20007ffe1ff */
[----:B------:R-:W-:Y:S01]  /*1740*/  IMAD.HI.U32 R6, R13, R2, RZ ;  /* 0x000000020d067227 */ /* 0x000fe200078e00ff */
[----:B------:R-:W-:-:S03]  /*1750*/  @P0 SHF.R.U32.HI R16, RZ, R3, R18 ;  /* 0x00000003ff100219 */ /* 0x000fc60000011612 */
[----:B------:R-:W-:Y:S01]  /*1760*/  IMAD R7, R4, R7, R20 ;  /* 0x0000000704077224 */ /* 0x000fe200078e0214 */
[----:B------:R-:W-:Y:S01]  /*1770*/  @P0 SHF.R.U32.HI R13, RZ, R3, R6 ;  /* 0x00000003ff0d0219 */ /* 0x000fe20000011606 */
[----:B------:R-:W-:-:S04]  /*1780*/  IMAD R16, R16, R9, RZ ;  /* 0x0000000910107224 */ /* 0x000fc800078e02ff */
[----:B------:R-:W-:Y:S01]  /*1790*/  IMAD R6, R13, R9, RZ ;  /* 0x000000090d067224 */ /* 0x000fe200078e02ff */
[----:B------:R-:W-:-:S04]  /*17a0*/  ISETP.GE.AND P1, PT, R5, R16, PT ;  /* 0x000000100500720c */ /* 0x000fc80003f26270 */
[----:B------:R-:W-:Y:S01]  /*17b0*/  ISETP.GE.OR P1, PT, R21, R6, P1 ;  /* 0x000000061500720c */ /* 0x000fe20000f26670 */
[----:B------:R-:W-:-:S05]  /*17c0*/  IMAD.HI.U32 R6, R5, R2, RZ ;  /* 0x0000000205067227 */ /* 0x000fca00078e00ff */
[----:B------:R-:W-:-:S04]  /*17d0*/  SHF.R.U32.HI R6, RZ, R3, R6 ;  /* 0x00000003ff067219 */ /* 0x000fc80000011606 */
[----:B------:R-:W-:-:S03]  /*17e0*/  SEL R6, R5, R6, !P0 ;  /* 0x0000000605067207 */ /* 0x000fc60004000000 */
[----:B------:R-:W-:Y:S01]  /*17f0*/  @!P1 IMAD.HI.U32 R12, R21, R2, RZ ;  /* 0x00000002150c9227 */ /* 0x000fe200078e00ff */
[----:B------:R-:W-:-:S04]  /*1800*/  IADD3 R2, PT, PT, -R6, RZ, RZ ;  /* 0x000000ff06027210 */ /* 0x000fc80007ffe1ff */
[----:B------:R-:W-:Y:S01]  /*1810*/  @!P1 SHF.R.U32.HI R12, RZ, R3, R12 ;  /* 0x00000003ff0c9219 */ /* 0x000fe2000001160c */
[----:B------:R-:W-:-:S03]  /*1820*/  IMAD R2, R9, R2, R5 ;  /* 0x0000000209027224 */ /* 0x000fc600078e0205 */
[----:B------:R-:W-:-:S05]  /*1830*/  @!P1 SEL R3, R21, R12, !P0 ;  /* 0x0000000c15039207 */ /* 0x000fca0004000000 */
[--C-:B------:R-:W-:Y:S02]  /*1840*/  @!P1 IMAD.IADD R6, R6, 0x1, -R3.reuse ;  /* 0x0000000106069824 */ /* 0x100fe400078e0a03 */
[----:B------:R-:W-:Y:S01]  /*1850*/  @!P1 IMAD R3, R2, R13, R3 ;  /* 0x0000000d02039224 */ /* 0x000fe200078e0203 */
[----:B------:R-:W-:Y:S01]  /*1860*/  IADD3 R2, PT, PT, -R21, RZ, RZ ;  /* 0x000000ff15027210 */ /* 0x000fe20007ffe1ff */
[----:B------:R-:W-:Y:S02]  /*1870*/  @!P1 IMAD R5, R6, R9, R21 ;  /* 0x0000000906059224 */ /* 0x000fe400078e0215 */
[----:B------:R-:W-:Y:S02]  /*1880*/  @!P1 IMAD.MOV.U32 R21, RZ, RZ, R3 ;  /* 0x000000ffff159224 */ /* 0x000fe400078e0003 */
[----:B------:R-:W-:Y:S02]  /*1890*/  IMAD R2, R14, R2, R11 ;  /* 0x000000020e027224 */ /* 0x000fe400078e020b */
[----:B------:R-:W-:-:S02]  /*18a0*/  IMAD R20, R5, R4, R7 ;  /* 0x0000000405147224 */ /* 0x000fc400078e0207 */
[----:B------:R-:W-:Y:S02]  /*18b0*/  IMAD R21, R21, R14, R2 ;  /* 0x0000000e15157224 */ /* 0x000fe400078e0202 */
.L_x_19:
[----:B------:R-:W-:Y:S05]  /*18c0*/  BRA.U UP3, `(.L_x_20) ;  /* 0x0000000103407547 */ /* 0x000fea000b800000 */
[----:B------:R-:W1:Y:S08]  /*18d0*/  LDC.64 R4, c[0x0][0xb10] ;  /* 0x0002c400ff047b82 */ /* 0x000e700000000a00 */
[----:B------:R-:W2:Y:S08]  /*18e0*/  LDC.64 R2, c[0x0][0xb18] ;  /* 0x0002c600ff027b82 */ /* 0x000eb00000000a00 */
[----:B------:R-:W3:Y:S08]  /*18f0*/  LDC R6, c[0x0][0xb20] ;  /* 0x0002c800ff067b82 */ /* 0x000ef00000000800 */
[----:B------:R-:W4:Y:S01]  /*1900*/  LDC R12, c[0x0][0xb0c] ;  /* 0x0002c300ff0c7b82 */ /* 0x000f220000000800 */
[----:B-1----:R-:W-:-:S05]  /*1910*/  IMAD.HI.U32 R4, R21, R4, RZ ;  /* 0x0000000415047227 */ /* 0x002fca00078e00ff */
[----:B------:R-:W-:Y:S01]  /*1920*/  SHF.R.U32.HI R4, RZ, R5, R4 ;  /* 0x00000005ff047219 */ /* 0x000fe20000011604 */
[----:B--2---:R-:W-:Y:S01]  /*1930*/  IMAD.HI.U32 R3, R20, R3, RZ ;  /* 0x0000000314037227 */ /* 0x004fe200078e00ff */
[----:B------:R-:W-:-:S04]  /*1940*/  ISETP.NE.AND P0, PT, R2, 0x1, PT ;  /* 0x000000010200780c */ /* 0x000fc80003f05270 */
[----:B---3--:R-:W-:-:S04]  /*1950*/  SHF.R.U32.HI R3, RZ, R6, R3 ;  /* 0x00000006ff037219 */ /* 0x008fc80000011603 */
[----:B------:R-:W-:Y:S02]  /*1960*/  SEL R3, R20, R3, !P0 ;  /* 0x0000000314037207 */ /* 0x000fe40004000000 */
[----:B----4-:R-:W-:-:S04]  /*1970*/  ISETP.NE.AND P1, PT, R12, 0x1, PT ;  /* 0x000000010c00780c */ /* 0x010fc80003f25270 */
[----:B------:R-:W-:-:S05]  /*1980*/  SEL R6, R21, R4, !P1 ;  /* 0x0000000415067207 */ /* 0x000fca0004800000 */
[----:B------:R-:W-:Y:S02]  /*1990*/  IMAD.IADD R4, R3, 0x1, -R6 ;  /* 0x0000000103047824 */ /* 0x000fe400078e0a06 */
[----:B------:R-:W-:Y:S02]  /*19a0*/  IMAD.IADD R3, R6, 0x1, -R3 ;  /* 0x0000000106037824 */ /* 0x000fe400078e0a03 */
[----:B------:R-:W-:Y:S02]  /*19b0*/  IMAD R21, R4, R12, R21 ;  /* 0x0000000c04157224 */ /* 0x000fe400078e0215 */
[----:B------:R-:W-:Y:S02]  /*19c0*/  IMAD R20, R3, R2, R20 ;  /* 0x0000000203147224 */ /* 0x000fe400078e0214 */
.L_x_20:
[----:B------:R-:W-:Y:S05]  /*19d0*/  BRA.U !UP1, `(.L_x_21) ;  /* 0x00000001090c7547 */ /* 0x000fea000b800000 */
[----:B------:R-:W-:Y:S01]  /*19e0*/  UCGABAR_WAIT ;  /* 0x0000000000007dc7 */ /* 0x000fe20008000000 */
[----:B------:R-:W-:Y:S01]  /*19f0*/  CCTL.IVALL ;  /* 0x00000000ff00798f */ /* 0x000fe20002000000 */
[----:B------:R-:W-:Y:S05]  /*1a00*/  BRA `(.L_x_22) ;  /* 0x0000000000047947 */ /* 0x000fea0003800000 */
.L_x_21:
[----:B------:R-:W-:Y:S06]  /*1a10*/  BAR.SYNC.DEFER_BLOCKING 0x0 ;  /* 0x0000000000007b1d */ /* 0x000fec0000010000 */
.L_x_22:
[----:B------:R-:W-:Y:S05]  /*1a20*/  BRA.U UP2, `(.L_x_23) ;  /* 0x0000002502e47547 */ /* 0x000fea000b800000 */
[----:B------:R-:W1:Y:S01]  /*1a30*/  LDCU UR7, c[0x0][0x38c] ;  /* 0x00007180ff0777ac */ /* 0x000e620008000800 */
[----:B------:R-:W2:Y:S01]  /*1a40*/  LDC R9, c[0x0][0x370] ;  /* 0x0000dc00ff097b82 */ /* 0x000ea20000000800 */
[----:B------:R-:W-:Y:S01]  /*1a50*/  PLOP3.LUT P1, PT, PT, PT, UP5, 0x80, 0x8 ;  /* 0x000000000008781c */ /* 0x000fe20003f2f058 */
[C---:B------:R-:W-:Y:S01]  /*1a60*/  IMAD.SHL.U32 R16, R11.reuse, 0x40, RZ ;  /* 0x000000400b107824 */ /* 0x040fe200078e00ff */
[----:B------:R-:W-:Y:S01]  /*1a70*/  UISETP.NE.AND UP1, UPT, UR10, URZ, UPT ;  /* 0x000000ff0a00728c */ /* 0x000fe2000bf25270 */
[----:B------:R-:W-:Y:S01]  /*1a80*/  ISETP.NE.AND P4, PT, R10, RZ, P5 ;  /* 0x000000ff0a00720c */ /* 0x000fe20002f85270 */
[----:B------:R-:W-:Y:S01]  /*1a90*/  IMAD.MOV.U32 R15, RZ, RZ, 0x1 ;  /* 0x00000001ff0f7424 */ /* 0x000fe200078e00ff */
[----:B------:R-:W-:Y:S01]  /*1aa0*/  LOP3.LUT R17, R11, 0x1, RZ, 0xc0, !PT ;  /* 0x000000010b117812 */ /* 0x000fe200078ec0ff */
[----:B------:R-:W-:Y:S01]  /*1ab0*/  IMAD.MOV.U32 R14, RZ, RZ, RZ ;  /* 0x000000ffff0e7224 */ /* 0x000fe200078e00ff */
[----:B------:R-:W3:Y:S01]  /*1ac0*/  LDC R0, c[0x0][0x374] ;  /* 0x0000dd00ff007b82 */ /* 0x000ee20000000800 */
[----:B------:R-:W-:-:S02]  /*1ad0*/  PLOP3.LUT P1, PT, P1, PT, PT, 0x8, 0x80 ;  /* 0x000000000080781c */ /* 0x000fc40000f2e170 */
[----:B------:R-:W-:Y:S01]  /*1ae0*/  CS2R R12, SRZ ;  /* 0x00000000000c7805 */ /* 0x000fe2000001ff00 */
[----:B------:R-:W-:Y:S01]  /*1af0*/  IMAD.MOV.U32 R10, RZ, RZ, 0x1 ;  /* 0x00000001ff0a7424 */ /* 0x000fe200078e00ff */
[----:B------:R-:W4:Y:S01]  /*1b00*/  LDCU.64 UR22, c[0x0][0x348] ;  /* 0x00006900ff1677ac */ /* 0x000f220008000a00 */
[----:B------:R-:W-:Y:S02]  /*1b10*/  USEL UR24, UR6, 0x2, UP1 ;  /* 0x0000000206187887 */ /* 0x000fe40008800000 */
[----:B-1----:R-:W-:Y:S01]  /*1b20*/  UIADD3 UR4, UPT, UPT, UR7, 0x1f, URZ ;  /* 0x0000001f07047890 */ /* 0x002fe2000fffe0ff */
[----:B------:R-:W-:-:S03]  /*1b30*/  UMOV UR25, URZ ;  /* 0x000000ff00197c82 */ /* 0x000fc60008000000 */
[----:B------:R-:W-:-:S04]  /*1b40*/  USHF.R.S32.HI UR14, URZ, 0x1f, UR4 ;  /* 0x0000001fff0e7899 */ /* 0x000fc80008011404 */
[----:B------:R-:W-:Y:S02]  /*1b50*/  ULEA.HI UR14, UR14, UR4, URZ, 0x5 ;  /* 0x000000040e0e7291 */ /* 0x000fe4000f8f28ff */
[----:B------:R-:W-:Y:S02]  /*1b60*/  UIADD3 UR4, UPT, UPT, UR7, -0x1, URZ ;  /* 0xffffffff07047890 */ /* 0x000fe4000fffe0ff */
[----:B------:R-:W-:Y:S02]  /*1b70*/  USHF.R.S32.HI UR14, URZ, 0x5, UR14 ;  /* 0x00000005ff0e7899 */ /* 0x000fe4000801140e */
[----:B------:R-:W-:Y:S02]  /*1b80*/  UISETP.GE.U32.AND UP2, UPT, UR4, -0x3f, UPT ;  /* 0xffffffc10400788c */ /* 0x000fe4000bf46070 */
[----:B------:R-:W-:Y:S02]  /*1b90*/  UISETP.LT.U32.AND UP0, UPT, UR14, 0x29, UPT ;  /* 0x000000290e00788c */ /* 0x000fe4000bf01070 */
[----:B------:R-:W-:-:S02]  /*1ba0*/  UIADD3 UR7, UPT, UPT, UR7, 0x3e, URZ ;  /* 0x0000003e07077890 */ /* 0x000fc4000fffe0ff */
[----:B------:R-:W-:-:S04]  /*1bb0*/  USEL UR13, UR14, 0x29, UP0 ;  /* 0x000000290e0d7887 */ /* 0x000fc80008000000 */
[----:B------:R-:W-:Y:S02]  /*1bc0*/  UIADD3 UR21, UPT, UPT, UR13, -0x1, URZ ;  /* 0xffffffff0d157890 */ /* 0x000fe4000fffe0ff */
[----:B------:R-:W-:Y:S02]  /*1bd0*/  @UP2 UIADD3 UR21, UPT, UPT, UR13, URZ, URZ ;  /* 0x000000ff0d152290 */ /* 0x000fe4000fffe0ff */
[----:B------:R-:W-:Y:S02]  /*1be0*/  UIADD3 UR26, UPT, UPT, UR14, -UR13, URZ ;  /* 0x8000000d0e1a7290 */ /* 0x000fe4000fffe0ff */
[----:B------:R-:W-:Y:S02]  /*1bf0*/  UIADD3 UR15, UPT, UPT, UR21, 0x1, URZ ;  /* 0x00000001150f7890 */ /* 0x000fe4000fffe0ff */
[----:B--2-4-:R-:W-:-:S12]  /*1c00*/  UIADD3 UR21, UPT, UPT, -UR21, URZ, URZ ;  /* 0x000000ff15157290 */ /* 0x014fd8000fffe1ff */
.L_x_43:
[----:B------:R-:W-:Y:S01]  /*1c10*/  UISETP.NE.AND UP0, UPT, UR37, URZ, UPT ;  /* 0x000000ff2500728c */ /* 0x000fe2000bf05270 */
[----:B------:R-:W1:Y:S08]  /*1c20*/  S2UR UR37, SR_CgaCtaId ;  /* 0x00000000002579c3 */ /* 0x000e700000008800 */
[----:B------:R-:W-:Y:S05]  /*1c30*/  BRA.U UP0, `(.L_x_24) ;  /* 0x0000000100347547 */ /* 0x000fea000b800000 */
[----:B------:R-:W2:Y:S01]  /*1c40*/  S2R R2, SR_CgaCtaId ;  /* 0x0000000000027919 */ /* 0x000ea20000008800 */
[----:B------:R-:W-:-:S04]  /*1c50*/  MOV R3, 0x400 ;  /* 0x0000040000037802 */ /* 0x000fc80000000f00 */
[----:B--2---:R-:W-:Y:S02]  /*1c60*/  LEA R3, R2, R3, 0x18 ;  /* 0x0000000302037211 */ /* 0x004fe400078ec0ff */
[----:B------:R-:W-:-:S03]  /*1c70*/  SHF.L.U32 R2, R10, 0x1f, RZ ;  /* 0x0000001f0a027819 */ /* 0x000fc600000006ff */
[----:B------:R-:W-:-:S04]  /*1c80*/  IMAD R3, R12, 0x8, R3 ;  /* 0x000000080c037824 */ /* 0x000fc800078e0203 */
[----:B------:R-:W2:Y:S02]  /*1c90*/  SYNCS.PHASECHK.TRANS64.TRYWAIT P0, [R3+URZ+0x340], R2 ;  /* 0x00034002030075a7 */ /* 0x000ea400080011ff */
[----:B--2---:R-:W-:Y:S05]  /*1ca0*/  @!P0 BRA `(.L_x_25) ;  /* 0x0000008400f48947 */ /* 0x004fea0003800000 */
.L_x_176:
[----:B------:R-:W-:Y:S01]  /*1cb0*/  VIADD R12, R12, 0x1 ;  /* 0x000000010c0c7836 */ /* 0x000fe20000000000 */
[----:B------:R2:W-:Y:S04]  /*1cc0*/  SYNCS.ARRIVE.TRANS64.A1T0 RZ, [R3+URZ+0x330], RZ ;  /* 0x000330ff03ff79a7 */ /* 0x0005e800081000ff */
[----:B------:R-:W-:-:S04]  /*1cd0*/  ISETP.NE.AND P0, PT, R12, 0x2, PT ;  /* 0x000000020c00780c */ /* 0x000fc80003f05270 */
[----:B------:R-:W-:Y:S02]  /*1ce0*/  SEL R12, R12, RZ, P0 ;  /* 0x000000ff0c0c7207 */ /* 0x000fe40000000000 */
[----:B--2---:R-:W-:-:S04]  /*1cf0*/  SEL R3, RZ, 0x1, P0 ;  /* 0x00000001ff037807 */ /* 0x004fc80000000000 */
[----:B------:R-:W-:-:S07]  /*1d00*/  LOP3.LUT R10, R10, R3, RZ, 0x3c, !PT ;  /* 0x000000030a0a7212 */ /* 0x000fce00078e3cff */
.L_x_24:
[----:B------:R-:W-:Y:S01]  /*1d10*/  UMOV UR4, 0x400 ;  /* 0x0000040000047882 */ /* 0x000fe20000000000 */
[----:B------:R-:W-:Y:S01]  /*1d20*/  LEA.HI R3, R21, R21, RZ, 0x1 ;  /* 0x0000001515037211 */ /* 0x000fe200078f08ff */
[----:B-1----:R-:W-:Y:S01]  /*1d30*/  ULEA UR4, UR37, UR4, 0x18 ;  /* 0x0000000425047291 */ /* 0x002fe2000f8ec0ff */
[----:B------:R-:W-:Y:S01]  /*1d40*/  SHF.L.U32 R2, R15, 0x1f, RZ ;  /* 0x0000001f0f027819 */ /* 0x000fe200000006ff */
[----:B------:R-:W-:Y:S01]  /*1d50*/  IMAD R20, R20, 0x2, R17 ;  /* 0x0000000214147824 */ /* 0x000fe200078e0211 */
[----:B------:R-:W-:Y:S01]  /*1d60*/  UISETP.GE.U32.AND UP0, UPT, UR7, 0x3f, UPT ;  /* 0x0000003f0700788c */ /* 0x000fe2000bf06070 */
[----:B------:R-:W-:Y:S01]  /*1d70*/  IMAD.SHL.U32 R3, R3, 0x40, RZ ;  /* 0x0000004003037824 */ /* 0x000fe200078e00ff */
[----:B------:R-:W-:Y:S01]  /*1d80*/  ULEA UR5, UR25, UR4, 0x3 ;  /* 0x0000000419057291 */ /* 0x000fe2000f8e18ff */
[----:B------:R-:W-:Y:S01]  /*1d90*/  R2UR UR35, R16 ;  /* 0x00000000102372ca */ /* 0x000fe200000e0000 */
[----:B------:R-:W-:Y:S01]  /*1da0*/  UMOV UR27, URZ ;  /* 0x000000ff001b7c82 */ /* 0x000fe20008000000 */
[----:B------:R-:W-:-:S02]  /*1db0*/  R2UR UR11, R20 ;  /* 0x00000000140b72ca */ /* 0x000fc400000e0000 */
[----:B------:R-:W-:-:S04]  /*1dc0*/  LOP3.LUT R3, R3, 0xffffff80, RZ, 0xc0, !PT ;  /* 0xffffff8003037812 */ /* 0x000fc800078ec0ff */
[----:B------:R1:W2:Y:S01]  /*1dd0*/  SYNCS.PHASECHK.TRANS64.TRYWAIT P0, [UR5+0x148], R2 ;  /* 0x00014802ff0075a7 */ /* 0x0002a20008001105 */
[----:B------:R-:W-:-:S06]  /*1de0*/  R2UR UR5, R3 ;  /* 0x00000000030572ca */ /* 0x000fcc00000e0000 */
[----:B------:R-:W-:-:S07]  /*1df0*/  UIMAD UR11, UR11, 0x60, URZ ;  /* 0x000000600b0b78a4 */ /* 0x000fce000f8e02ff */
[----:B------:R-:W-:Y:S01]  /*1e00*/  ULOP3.LUT UR35, UR5, 0x40, UR35, 0xf8, !UPT ;  /* 0x0000004005237892 */ /* 0x000fe2000f8ef823 */
[----:B------:R-:W-:Y:S11]  /*1e10*/  BRA.U !UP0, `(.L_x_26) ;  /* 0x0000000108c07547 */ /* 0x000ff6000b800000 */
[----:B------:R-:W-:Y:S01]  /*1e20*/  UMOV UR16, UR21 ;  /* 0x0000001500107c82 */ /* 0x000fe20008000000 */
[----:B------:R-:W-:Y:S01]  /*1e30*/  UMOV UR6, UR25 ;  /* 0x0000001900067c82 */ /* 0x000fe20008000000 */
[----:B------:R-:W-:-:S05]  /*1e40*/  UMOV UR34, URZ ;  /* 0x000000ff00227c82 */ /* 0x000fca0008000000 */
.L_x_32:
[----:B------:R-:W-:Y:S01]  /*1e50*/  @P5 MOV R3, 0x2800 ;  /* 0x0000280000035802 */ /* 0x000fe20000000f00 */
[----:B------:R-:W-:Y:S01]  /*1e60*/  ULEA UR33, UR6, UR4, 0x3 ;  /* 0x0000000406217291 */ /* 0x000fe2000f8e18ff */
[----:B-12-4-:R-:W-:Y:S11]  /*1e70*/  @P0 BRA `(.L_x_27) ;  /* 0x00000000000c0947 */ /* 0x016ff60003800000 */
[----:B------:R-:W-:Y:S04]  /*1e80*/  SHF.L.U32 R5, R15, 0x1f, RZ ;  /* 0x0000001f0f057819 */ /* 0x000fe800000006ff */
[----:B------:R-:W2:Y:S02]  /*1e90*/  SYNCS.PHASECHK.TRANS64.TRYWAIT P0, [UR33+0x148], R5 ;  /* 0x00014805ff0075a7 */ /* 0x000ea40008001121 */
[----:B--2---:R-:W-:Y:S05]  /*1ea0*/  @!P0 BRA `(.L_x_28) ;  /* 0x0000008400888947 */ /* 0x004fea0003800000 */
.L_x_27:
[----:B------:R2:W-:Y:S01]  /*1eb0*/  @P5 SYNCS.ARRIVE.TRANS64 RZ, [UR33], R3 ;  /* 0x00000003ffff59a7 */ /* 0x0005e20008000021 */
[----:B------:R-:W-:Y:S02]  /*1ec0*/  ULOP3.LUT UR5, UR24, 0x2, URZ, 0xfc, !UPT ;  /* 0x0000000218057892 */ /* 0x000fe4000f8efcff */
[----:B------:R-:W-:Y:S02]  /*1ed0*/  UIADD3 UR16, UPT, UPT, UR16, 0x1, URZ ;  /* 0x0000000110107890 */ /* 0x000fe4000fffe0ff */
[----:B------:R-:W-:Y:S02]  /*1ee0*/  UISETP.NE.AND UP0, UPT, UR5, 0x2, UPT ;  /* 0x000000020500788c */ /* 0x000fe4000bf05270 */
[----:B------:R-:W-:Y:S07]  /*1ef0*/  UISETP.NE.AND UP2, UPT, UR16, 0x1, UPT ;  /* 0x000000011000788c */ /* 0x000fee000bf45270 */
[----:B------:R-:W-:Y:S05]  /*1f00*/  BRA.U UP0, `(.L_x_29) ;  /* 0x0000000100047547 */ /* 0x000fea000b800000 */
[----:B------:R-:W-:Y:S05]  /*1f10*/  BPT.TRAP 0x1 ;  /* 0x000000040000795c */ /* 0x000fea0000300000 */
.L_x_29:
[----:B------:R-:W-:Y:S04]  /*1f20*/  BSSY.RECONVERGENT B0, `(.L_x_30) ;  /* 0x0000003000007945 */ /* 0x000fe80003800200 */
[----:B------:R-:W-:Y:S05]  /*1f30*/  @!P4 BRA `(.L_x_31) ;  /* 0x000000000004c947 */ /* 0x000fea0003800000 */
[----:B------:R-:W-:Y:S05]  /*1f40*/  BPT.TRAP 0x1 ;  /* 0x000000040000795c */ /* 0x000fea0000300000 */
.L_x_31:
[----:B------:R-:W-:Y:S05]  /*1f50*/  BSYNC.RECONVERGENT B0 ;  /* 0x0000000000007941 */ /* 0x000fea0003800200 */
.L_x_30:
[----:B------:R-:W-:Y:S02]  /*1f60*/  UIADD3 UR25, UPT, UPT, UR6, 0x1, URZ ;  /* 0x0000000106197890 */ /* 0x000fe4000fffe0ff */
[----:B------:R-:W-:Y:S02]  /*1f70*/  UIADD3 UR18, UP1, UPT, UR22, 0x80, URZ ;  /* 0x0000008016127890 */ /* 0x000fe4000ff3e0ff */
[----:B------:R-:W-:Y:S02]  /*1f80*/  UISETP.NE.AND UP0, UPT, UR25, 0x29, UPT ;  /* 0x000000291900788c */ /* 0x000fe4000bf05270 */
[----:B------:R-:W-:Y:S02]  /*1f90*/  ULEA UR32, UR6, UR4, 0xb ;  /* 0x0000000406207291 */ /* 0x000fe4000f8e58ff */
[----:B------:R-:W-:Y:S02]  /*1fa0*/  USEL UR9, URZ, 0x1, UP0 ;  /* 0x00000001ff097887 */ /* 0x000fe40008000000 */
[----:B------:R-:W-:Y:S02]  /*1fb0*/  USEL UR25, UR25, URZ, UP0 ;  /* 0x000000ff19197287 */ /* 0x000fe40008000000 */
[----:B------:R-:W-:Y:S02]  /*1fc0*/  ULOP3.LUT UR33, UR33, 0xfefffff8, URZ, 0xc0, !UPT ;  /* 0xfefffff821217892 */ /* 0x000fe4000f8ec0ff */
[----:B------:R-:W-:Y:S01]  /*1fd0*/  ULEA UR8, UR25, UR4, 0x3 ;  /* 0x0000000419087291 */ /* 0x000fe2000f8e18ff */
[----:B------:R-:W-:Y:S01]  /*1fe0*/  LOP3.LUT R15, R15, UR9, RZ, 0x3c, !PT ;  /* 0x000000090f0f7c12 */ /* 0x000fe2000f8e3cff */
[----:B------:R-:W-:Y:S02]  /*1ff0*/  UIADD3.X UR19, UPT, UPT, URZ, UR23, URZ, UP1, !UPT ;  /* 0x00000017ff137290 */ /* 0x000fe40008ffe4ff */
[----:B------:R-:W-:Y:S01]  /*2000*/  UIADD3 UR32, UPT, UPT, UR32, 0x5500, URZ ;  /* 0x0000550020207890 */ /* 0x000fe2000fffe0ff */
[----:B-1----:R-:W-:Y:S01]  /*2010*/  SHF.L.U32 R2, R15, 0x1f, RZ ;  /* 0x0000001f0f027819 */ /* 0x002fe200000006ff */
[----:B------:R-:W-:Y:S01]  /*2020*/  UIMAD UR5, UR6, 0xc00, UR4 ;  /* 0x00000c00060578a4 */ /* 0x000fe2000f8e0204 */
[----:B------:R-:W-:Y:S02]  /*2030*/  UMOV UR30, 0x0 ;  /* 0x00000000001e7882 */ /* 0x000fe40000000000 */
[----:B------:R4:W1:Y:S01]  /*2040*/  SYNCS.PHASECHK.TRANS64.TRYWAIT P0, [UR8+0x148], R2 ;  /* 0x00014802ff0075a7 */ /* 0x0008620008001108 */
[----:B------:R-:W-:Y:S01]  /*2050*/  UMOV UR31, 0x10000000 ;  /* 0x10000000001f7882 */ /* 0x000fe20000000000 */
[----:B------:R-:W-:Y:S02]  /*2060*/  UIADD3 UR28, UP0, UPT, UR22, 0x180, URZ ;  /* 0x00000180161c7890 */ /* 0x000fe4000ff1e0ff */
[----:B------:R2:W-:Y:S01]  /*2070*/  UTMALDG.3D.2CTA [UR32], [UR18], desc[UR30] ;  /* 0x00001e20120075b4 */ /* 0x0005e20008211000 */
[----:B------:R-:W-:Y:S02]  /*2080*/  UIADD3 UR8, UPT, UPT, UR5, 0x19d00, URZ ;  /* 0x00019d0005087890 */ /* 0x000fe4000fffe0ff */
[----:B------:R-:W-:Y:S01]  /*2090*/  UIADD3.X UR29, UPT, UPT, URZ, UR23, URZ, UP0, !UPT ;  /* 0x00000017ff1d7290 */ /* 0x000fe200087fe4ff */
[----:B------:R-:W-:Y:S01]  /*20a0*/  UMOV UR10, UR34 ;  /* 0x00000022000a7c82 */ /* 0x000fe20008000000 */
[----:B------:R-:W-:Y:S01]  /*20b0*/  UMOV UR12, UR36 ;  /* 0x00000024000c7c82 */ /* 0x000fe20008000000 */
[----:B------:R-:W-:Y:S01]  /*20c0*/  UMOV UR9, UR33 ;  /* 0x0000002100097c82 */ /* 0x000fe20008000000 */
[----:B------:R-:W-:Y:S01]  /*20d0*/  UMOV UR27, UR15 ;  /* 0x0000000f001b7c82 */ /* 0x000fe20008000000 */
[----:B------:R-:W-:Y:S04]  /*20e0*/  UMOV UR6, UR25 ;  /* 0x0000001900067c82 */ /* 0x000fe80008000000 */
[----:B------:R4:W-:Y:S01]  /*20f0*/  UTMALDG.3D.2CTA [UR8], [UR28], desc[UR30] ;  /* 0x00001e081c0075b4 */ /* 0x0009e20008211000 */
[----:B--2---:R-:W-:Y:S01]  /*2100*/  UIADD3 UR34, UPT, UPT, UR34, 0x20, URZ ;  /* 0x0000002022227890 */ /* 0x004fe2000fffe0ff */
[----:B------:R-:W-:Y:S11]  /*2110*/  BRA.U UP2, `(.L_x_32) ;  /* 0xfffffffd024c7547 */ /* 0x000ff6000b83ffff */
.L_x_26:
[----:B------:R-:W-:Y:S01]  /*2120*/  ULEA UR5, UR25, UR4, 0x3 ;  /* 0x0000000419057291 */ /* 0x000fe2000f8e18ff */
[----:B-1--4-:R-:W-:Y:S01]  /*2130*/  SHF.L.U32 R2, R15, 0x1f, RZ ;  /* 0x0000001f0f027819 */ /* 0x012fe200000006ff */
[----:B------:R-:W-:Y:S01]  /*2140*/  @!P1 SYNCS.ARRIVE.TRANS64.A1T0 RZ, [UR4+0x2c8], RZ ;  /* 0x0002c8ffffff99a7 */ /* 0x000fe20008100004 */
[----:B------:R-:W-:-:S06]  /*2150*/  UISETP.GT.AND UP0, UPT, UR14, UR13, UPT ;  /* 0x0000000d0e00728c */ /* 0x000fcc000bf04270 */
[----:B--2---:R1:W2:Y:S03]  /*2160*/  SYNCS.PHASECHK.TRANS64.TRYWAIT P0, [UR5+0x148], R2 ;  /* 0x00014802ff0075a7 */ /* 0x0042a60008001105 */
[----:B------:R-:W-:Y:S05]  /*2170*/  BRA.U !UP0, `(.L_x_33) ;  /* 0x0000000108c07547 */ /* 0x000fea000b800000 */
[----:B------:R-:W-:Y:S01]  /*2180*/  UIADD3 UR28, UPT, UPT, UR26, UR27, URZ ;  /* 0x0000001b1a1c7290 */ /* 0x000fe2000fffe0ff */
[----:B------:R-:W-:-:S11]  /*2190*/  UMOV UR6, UR25 ;  /* 0x0000001900067c82 */ /* 0x000fd60008000000 */
.L_x_39:
[----:B--2---:R-:W-:Y:S01]  /*21a0*/  @P5 MOV R3, 0x2800 ;  /* 0x0000280000035802 */ /* 0x004fe20000000f00 */
[----:B------:R-:W-:Y:S01]  /*21b0*/  ULEA UR17, UR6, UR4, 0x3 ;  /* 0x0000000406117291 */ /* 0x000fe2000f8e18ff */
[----:B-12---:R-:W-:Y:S11]  /*21c0*/  @P0 BRA `(.L_x_34) ;  /* 0x00000000000c0947 */ /* 0x006ff60003800000 */
[----:B------:R-:W-:Y:S04]  /*21d0*/  SHF.L.U32 R5, R15, 0x1f, RZ ;  /* 0x0000001f0f057819 */ /* 0x000fe800000006ff */
[----:B------:R-:W2:Y:S02]  /*21e0*/  SYNCS.PHASECHK.TRANS64.TRYWAIT P0, [UR17+0x148], R5 ;  /* 0x00014805ff0075a7 */ /* 0x000ea40008001111 */
[----:B--2---:R-:W-:Y:S05]  /*21f0*/  @!P0 BRA `(.L_x_35) ;  /* 0x0000008000cc8947 */ /* 0x004fea0003800000 */
.L_x_34:
[----:B------:R2:W-:Y:S01]  /*2200*/  @P5 SYNCS.ARRIVE.TRANS64 RZ, [UR17], R3 ;  /* 0x00000003ffff59a7 */ /* 0x0005e20008000011 */
[----:B------:R-:W-:Y:S04]  /*2210*/  ULOP3.LUT UR5, UR24, 0x2, URZ, 0xfc, !UPT ;  /* 0x0000000218057892 */ /* 0x000fe8000f8efcff */
[----:B------:R-:W-:Y:S09]  /*2220*/  UISETP.NE.AND UP0, UPT, UR5, 0x2, UPT ;  /* 0x000000020500788c */ /* 0x000ff2000bf05270 */
[----:B------:R-:W-:Y:S05]  /*2230*/  BRA.U UP0, `(.L_x_36) ;  /* 0x0000000100047547 */ /* 0x000fea000b800000 */
[----:B------:R-:W-:Y:S05]  /*2240*/  BPT.TRAP 0x1 ;  /* 0x000000040000795c */ /* 0x000fea0000300000 */
.L_x_36:
[----:B------:R-:W-:Y:S04]  /*2250*/  BSSY.RECONVERGENT B0, `(.L_x_37) ;  /* 0x0000003000007945 */ /* 0x000fe80003800200 */
[----:B------:R-:W-:Y:S05]  /*2260*/  @!P4 BRA `(.L_x_38) ;  /* 0x000000000004c947 */ /* 0x000fea0003800000 */
[----:B------:R-:W-:Y:S05]  /*2270*/  BPT.TRAP 0x1 ;  /* 0x000000040000795c */ /* 0x000fea0000300000 */
.L_x_38:
[----:B------:R-:W-:Y:S05]  /*2280*/  BSYNC.RECONVERGENT B0 ;  /* 0x0000000000007941 */ /* 0x000fea0003800200 */
.L_x_37:
[----:B------:R-:W-:Y:S02]  /*2290*/  UIADD3 UR25, UPT, UPT, UR6, 0x1, URZ ;  /* 0x0000000106197890 */ /* 0x000fe4000fffe0ff */
[----:B------:R-:W-:Y:S02]  /*22a0*/  ULEA UR16, UR6, UR4, 0xb ;  /* 0x0000000406107291 */ /* 0x000fe4000f8e58ff */
[----:B------:R-:W-:Y:S02]  /*22b0*/  UISETP.NE.AND UP0, UPT, UR25, 0x29, UPT ;  /* 0x000000291900788c */ /* 0x000fe4000bf05270 */
[----:B------:R-:W-:Y:S02]  /*22c0*/  UIADD3 UR38, UP1, UPT, UR22, 0x80, URZ ;  /* 0x0000008016267890 */ /* 0x000fe4000ff3e0ff */
[----:B------:R-:W-:Y:S02]  /*22d0*/  USEL UR9, URZ, 0x1, UP0 ;  /* 0x00000001ff097887 */ /* 0x000fe40008000000 */
[----:B------:R-:W-:Y:S02]  /*22e0*/  USEL UR25, UR25, URZ, UP0 ;  /* 0x000000ff19197287 */ /* 0x000fe40008000000 */
[----:B------:R-:W-:Y:S02]  /*22f0*/  ULOP3.LUT UR17, UR17, 0xfefffff8, URZ, 0xc0, !UPT ;  /* 0xfefffff811117892 */ /* 0x000fe4000f8ec0ff */
[----:B------:R-:W-:Y:S01]  /*2300*/  ULEA UR8, UR25, UR4, 0x3 ;  /* 0x0000000419087291 */ /* 0x000fe2000f8e18ff */
[----:B------:R-:W-:Y:S01]  /*2310*/  LOP3.LUT R15, R15, UR9, RZ, 0x3c, !PT ;  /* 0x000000090f0f7c12 */ /* 0x000fe2000f8e3cff */
[----:B------:R-:W-:Y:S02]  /*2320*/  USHF.L.U32 UR18, UR27, 0x5, URZ ;  /* 0x000000051b127899 */ /* 0x000fe400080006ff */
[----:B------:R-:W-:Y:S01]  /*2330*/  UIADD3 UR16, UPT, UPT, UR16, 0x5500, URZ ;  /* 0x0000550010107890 */ /* 0x000fe2000fffe0ff */
[----:B-1----:R-:W-:Y:S01]  /*2340*/  SHF.L.U32 R2, R15, 0x1f, RZ ;  /* 0x0000001f0f027819 */ /* 0x002fe200000006ff */
[----:B------:R-:W-:Y:S02]  /*2350*/  UIADD3.X UR39, UPT, UPT, URZ, UR23, URZ, UP1, !UPT ;  /* 0x00000017ff277290 */ /* 0x000fe40008ffe4ff */
[----:B------:R-:W-:Y:S01]  /*2360*/  UIMAD UR5, UR6, 0xc00, UR4 ;  /* 0x00000c00060578a4 */ /* 0x000fe2000f8e0204 */
[----:B------:R4:W1:Y:S01]  /*2370*/  SYNCS.PHASECHK.TRANS64.TRYWAIT P0, [UR8+0x148], R2 ;  /* 0x00014802ff0075a7 */ /* 0x0008620008001108 */
[----:B------:R-:W-:Y:S02]  /*2380*/  UIADD3 UR32, UP0, UPT, UR22, 0x180, URZ ;  /* 0x0000018016207890 */ /* 0x000fe4000ff1e0ff */
[----:B------:R-:W-:Y:S01]  /*2390*/  UIADD3 UR8, UPT, UPT, UR5, 0x19d00, URZ ;  /* 0x00019d0005087890 */ /* 0x000fe2000fffe0ff */
[----:B------:R-:W-:Y:S01]  /*23a0*/  UMOV UR30, 0x0 ;  /* 0x00000000001e7882 */ /* 0x000fe20000000000 */
[----:B------:R-:W-:Y:S01]  /*23b0*/  UMOV UR31, 0x10000000 ;  /* 0x10000000001f7882 */ /* 0x000fe20000000000 */
[----:B------:R-:W-:Y:S01]  /*23c0*/  UMOV UR19, UR35 ;  /* 0x0000002300137c82 */ /* 0x000fe20008000000 */
[----:B------:R-:W-:Y:S01]  /*23d0*/  UMOV UR20, UR36 ;  /* 0x0000002400147c82 */ /* 0x000fe20008000000 */
[----:B------:R-:W-:Y:S01]  /*23e0*/  UIADD3.X UR33, UPT, UPT, URZ, UR23, URZ, UP0, !UPT ;  /* 0x00000017ff217290 */ /* 0x000fe200087fe4ff */
[----:B------:R4:W-:Y:S01]  /*23f0*/  UTMALDG.3D.2CTA [UR16], [UR38], desc[UR30] ;  /* 0x00001e10260075b4 */ /* 0x0009e20008211000 */
[----:B------:R-:W-:Y:S01]  /*2400*/  UIADD3 UR27, UPT, UPT, UR27, 0x1, URZ ;  /* 0x000000011b1b7890 */ /* 0x000fe2000fffe0ff */
[----:B------:R-:W-:Y:S01]  /*2410*/  UMOV UR12, UR36 ;  /* 0x00000024000c7c82 */ /* 0x000fe20008000000 */
[----:B------:R-:W-:Y:S01]  /*2420*/  UMOV UR9, UR17 ;  /* 0x0000001100097c82 */ /* 0x000fe20008000000 */
[----:B------:R-:W-:Y:S01]  /*2430*/  UMOV UR10, UR18 ;  /* 0x00000012000a7c82 */ /* 0x000fe20008000000 */
[----:B------:R-:W-:Y:S03]  /*2440*/  UISETP.NE.AND UP0, UPT, UR27, UR28, UPT ;  /* 0x0000001c1b00728c */ /* 0x000fe6000bf05270 */
[----:B------:R4:W-:Y:S01]  /*2450*/  UTMALDG.3D.2CTA [UR8], [UR32], desc[UR30] ;  /* 0x00001e08200075b4 */ /* 0x0009e20008211000 */
[----:B------:R-:W-:Y:S05]  /*2460*/  UMOV UR6, UR25 ;  /* 0x0000001900067c82 */ /* 0x000fea0008000000 */
[----:B----4-:R-:W-:Y:S05]  /*2470*/  BRA.U UP0, `(.L_x_39) ;  /* 0xfffffffd00487547 */ /* 0x010fea000b83ffff */
.L_x_33:
[C---:B-1----:R-:W-:Y:S01]  /*2480*/  LEA R2, R14.reuse, UR4, 0x3 ;  /* 0x000000040e027c11 */ /* 0x042fe2000f8e18ff */
[----:B------:R-:W-:Y:S01]  /*2490*/  NOP ;  /* 0x0000000000007918 */ /* 0x000fe20000000000 */
[----:B--2---:R-:W-:Y:S02]  /*24a0*/  SHF.L.U32 R3, R13, 0x1f, RZ ;  /* 0x0000001f0d037819 */ /* 0x004fe400000006ff */
[----:B------:R-:W-:Y:S02]  /*24b0*/  LEA R4, R14, UR4, 0x4 ;  /* 0x000000040e047c11 */ /* 0x000fe4000f8e20ff */
[----:B------:R-:W1:Y:S02]  /*24c0*/  SYNCS.PHASECHK.TRANS64.TRYWAIT P0, [R2+URZ+0x2d0], R3 ;  /* 0x0002d003020075a7 */ /* 0x000e6400080011ff */
[----:B-1----:R-:W-:Y:S05]  /*24d0*/  @!P0 BRA `(.L_x_40) ;  /* 0x00000080002c8947 */ /* 0x002fea0003800000 */
.L_x_179:
[----:B------:R-:W2:Y:S01]  /*24e0*/  LDS.128 R4, [R4+0x360] ;  /* 0x0003600004047984 */ /* 0x000ea20000000c00 */
[----:B------:R-:W-:Y:S01]  /*24f0*/  ISETP.GE.AND P0, PT, R40, 0x1, PT ;  /* 0x000000012800780c */ /* 0x000fe20003f06270 */
[----:B-1----:R-:W-:Y:S01]  /*2500*/  VIADD R2, R2, 0x2e0 ;  /* 0x000002e002027836 */ /* 0x002fe20000000000 */
[----:B------:R-:W-:Y:S01]  /*2510*/  @!PT LDS RZ, [RZ] ;  /* 0x00000000fffff984 */ /* 0x000fe20000000800 */
[----:B------:R-:W-:Y:S01]  /*2520*/  @!PT LDS RZ, [RZ] ;  /* 0x00000000fffff984 */ /* 0x000fe20000000800 */
[----:B------:R-:W-:Y:S01]  /*2530*/  @!PT LDS RZ, [RZ] ;  /* 0x00000000fffff984 */ /* 0x000fe20000000800 */
[----:B------:R-:W-:Y:S01]  /*2540*/  @!PT LDS RZ, [RZ] ;  /* 0x00000000fffff984 */ /* 0x000fe20000000800 */
[----:B------:R1:W-:Y:S06]  /*2550*/  MEMBAR.ALL.CTA ;  /* 0x0000000000007992 */ /* 0x0003ec0000008000 */
[----:B-1----:R-:W1:Y:S01]  /*2560*/  FENCE.VIEW.ASYNC.S ;  /* 0x00000000000073c6 */ /* 0x002e620000000000 */
[----:B------:R-:W-:-:S04]  /*2570*/  PRMT R2, RZ, 0x654, R2 ;  /* 0x00000654ff027816 */ /* 0x000fc80000000002 */
[----:B-1----:R1:W-:Y:S01]  /*2580*/  SYNCS.ARRIVE.TRANS64.RED.A1T0 RZ, [R2+URZ], RZ ;  /* 0x000000ff02ff79a7 */ /* 0x0023e200081004ff */
[----:B--2---:R-:W-:-:S13]  /*2590*/  LOP3.LUT P2, RZ, R6, 0x1, RZ, 0xc0, !PT ;  /* 0x0000000106ff7812 */ /* 0x004fda000784c0ff */
[----:B------:R-:W-:Y:S01]  /*25a0*/  @P2 SHF.R.U32.HI R3, RZ, 0x10, R5 ;  /* 0x00000010ff032819 */ /* 0x000fe20000011605 */
[----:B------:R-:W-:Y:S01]  /*25b0*/  VOTEU.ANY UP0, P2 ;  /* 0x0000000000ff7886 */ /* 0x000fe20001000100 */
[----:B------:R-:W-:Y:S02]  /*25c0*/  @P2 MOV R11, R4 ;  /* 0x00000004000b2202 */ /* 0x000fe40000000f00 */
[----:B------:R-:W-:Y:S02]  /*25d0*/  @P2 R2UR.BROADCAST UR5, R3 ;  /* 0x00000000030522ca */ /* 0x000fe400008e0000 */
[----:B------:R-:W-:-:S11]  /*25e0*/  @P2 LOP3.LUT R8, R5, 0xffff, RZ, 0xc0, !PT ;  /* 0x0000ffff05082812 */ /* 0x000fd600078ec0ff */
[----:B------:R-:W-:Y:S01]  /*25f0*/  @UP0 UMOV UR36, UR5 ;  /* 0x0000000500240c82 */ /* 0x000fe20008000000 */
[----:B-1----:R-:W-:Y:S05]  /*2600*/  @!P0 BRA `(.L_x_41) ;  /* 0x0000000000b88947 */ /* 0x002fea0003800000 */
[----:B------:R-:W3:Y:S01]  /*2610*/  LDC.64 R4, c[0x0][0xb18] ;  /* 0x0002c600ff047b82 */ /* 0x000ee20000000a00 */
[----:B------:R-:W-:-:S07]  /*2620*/  ISETP.NE.AND P3, PT, R40, 0x1, PT ;  /* 0x000000012800780c */ /* 0x000fce0003f65270 */
[----:B------:R-:W1:Y:S08]  /*2630*/  LDC.64 R6, c[0x0][0xb10] ;  /* 0x0002c400ff067b82 */ /* 0x000e700000000a00 */
[----:B------:R-:W2:Y:S08]  /*2640*/  LDC R18, c[0x0][0xb20] ;  /* 0x0002c800ff127b82 */ /* 0x000eb00000000800 */
[----:B------:R-:W4:Y:S01]  /*2650*/  LDC R20, c[0x0][0xb0c] ;  /* 0x0002c300ff147b82 */ /* 0x000f220000000800 */
[----:B---3--:R-:W-:Y:S01]  /*2660*/  IMAD.HI.U32 R19, R0, R5, RZ ;  /* 0x0000000500137227 */ /* 0x008fe200078e00ff */
[----:B------:R-:W-:-:S03]  /*2670*/  ISETP.NE.AND P0, PT, R4, 0x1, PT ;  /* 0x000000010400780c */ /* 0x000fc60003f05270 */
[----:B------:R-:W-:-:S03]  /*2680*/  IMAD.HI.U32 R5, R8, R5, RZ ;  /* 0x0000000508057227 */ /* 0x000fc600078e00ff */
[----:B------:R-:W3:Y:S01]  /*2690*/  LDC.64 R2, c[0x0][0xb28] ;  /* 0x0002ca00ff027b82 */ /* 0x000ee20000000a00 */
[----:B-1----:R-:W-:-:S04]  /*26a0*/  IMAD.HI.U32 R22, R9, R6, RZ ;  /* 0x0000000609167227 */ /* 0x002fc800078e00ff */
[----:B------:R-:W-:Y:S01]  /*26b0*/  IMAD.HI.U32 R24, R11, R6, RZ ;  /* 0x000000060b187227 */ /* 0x000fe200078e00ff */
[----:B------:R-:W-:Y:S02]  /*26c0*/  SHF.R.U32.HI R22, RZ, R7, R22 ;  /* 0x00000007ff167219 */ /* 0x000fe40000011616 */
[-C--:B--2---:R-:W-:Y:S02]  /*26d0*/  SHF.R.U32.HI R19, RZ, R18.reuse, R19 ;  /* 0x00000012ff137219 */ /* 0x084fe40000011613 */
[----:B------:R-:W-:Y:S02]  /*26e0*/  SHF.R.U32.HI R5, RZ, R18, R5 ;  /* 0x00000012ff057219 */ /* 0x000fe40000011605 */
[----:B------:R-:W-:Y:S02]  /*26f0*/  SEL R19, R0, R19, !P0 ;  /* 0x0000001300137207 */ /* 0x000fe40004000000 */
[----:B------:R-:W-:Y:S02]  /*2700*/  SHF.R.U32.HI R24, RZ, R7, R24 ;  /* 0x00000007ff187219 */ /* 0x000fe40000011618 */
[----:B----4-:R-:W-:-:S02]  /*2710*/  ISETP.NE.AND P1, PT, R20, 0x1, PT ;  /* 0x000000011400780c */ /* 0x010fc40003f25270 */
[----:B------:R-:W-:Y:S02]  /*2720*/  SEL R5, R8, R5, !P0 ;  /* 0x0000000508057207 */ /* 0x000fe40004000000 */
[----:B------:R-:W-:Y:S02]  /*2730*/  SEL R21, R9, R22, !P1 ;  /* 0x0000001609157207 */ /* 0x000fe40004800000 */
[----:B------:R-:W-:Y:S01]  /*2740*/  SEL R7, R11, R24, !P1 ;  /* 0x000000180b077207 */ /* 0x000fe20004800000 */
[----:B---3--:R-:W-:-:S04]  /*2750*/  IMAD.HI.U32 R22, R19, R2, RZ ;  /* 0x0000000213167227 */ /* 0x008fc800078e00ff */
[----:B------:R-:W-:Y:S01]  /*2760*/  IMAD.HI.U32 R6, R21, R2, RZ ;  /* 0x0000000215067227 */ /* 0x000fe200078e00ff */
[----:B------:R-:W-:-:S04]  /*2770*/  @P3 SHF.R.U32.HI R19, RZ, R3, R22 ;  /* 0x00000003ff133219 */ /* 0x000fc80000011616 */
[----:B------:R-:W-:Y:S01]  /*2780*/  @P3 SHF.R.U32.HI R21, RZ, R3, R6 ;  /* 0x00000003ff153219 */ /* 0x000fe20000011606 */
[----:B------:R-:W-:-:S04]  /*2790*/  IMAD R19, R40, R19, RZ ;  /* 0x0000001328137224 */ /* 0x000fc800078e02ff */
[----:B------:R-:W-:Y:S01]  /*27a0*/  IMAD R6, R40, R21, RZ ;  /* 0x0000001528067224 */ /* 0x000fe200078e02ff */
[C---:B------:R-:W-:Y:S02]  /*27b0*/  ISETP.GE.AND P0, PT, R5.reuse, R19, PT ;  /* 0x000000130500720c */ /* 0x040fe40003f06270 */
[----:B------:R-:W-:Y:S02]  /*27c0*/  IADD3 R19, PT, PT, -R5, RZ, RZ ;  /* 0x000000ff05137210 */ /* 0x000fe40007ffe1ff */
[----:B------:R-:W-:Y:S01]  /*27d0*/  ISETP.GE.OR P0, PT, R7, R6, P0 ;  /* 0x000000060700720c */ /* 0x000fe20000706670 */
[----:B------:R-:W-:-:S04]  /*27e0*/  IMAD.HI.U32 R6, R5, R2, RZ ;  /* 0x0000000205067227 */ /* 0x000fc800078e00ff */
[----:B------:R-:W-:Y:S01]  /*27f0*/  IMAD R8, R4, R19, R8 ;  /* 0x0000001304087224 */ /* 0x000fe200078e0208 */
[----:B------:R-:W-:-:S04]  /*2800*/  SHF.R.U32.HI R6, RZ, R3, R6 ;  /* 0x00000003ff067219 */ /* 0x000fc80000011606 */
[----:B------:R-:W-:-:S03]  /*2810*/  SEL R6, R5, R6, !P3 ;  /* 0x0000000605067207 */ /* 0x000fc60005800000 */
[----:B------:R-:W-:-:S04]  /*2820*/  @!P0 IMAD.HI.U32 R18, R7, R2, RZ ;  /* 0x0000000207128227 */ /* 0x000fc800078e00ff */
[----:B------:R-:W-:Y:S01]  /*2830*/  IMAD.MOV R2, RZ, RZ, -R6 ;  /* 0x000000ffff027224 */ /* 0x000fe200078e0a06 */
[----:B------:R-:W-:-:S03]  /*2840*/  @!P0 SHF.R.U32.HI R18, RZ, R3, R18 ;  /* 0x00000003ff128219 */ /* 0x000fc60000011612 */
[----:B------:R-:W-:Y:S01]  /*2850*/  IMAD R2, R40, R2, R5 ;  /* 0x0000000228027224 */ /* 0x000fe200078e0205 */
        /* <DEDUP_REMOVED lines=9> */
.L_x_41:
[----:B------:R-:W1:Y:S02]  /*28f0*/  LDCU UR5, c[0x0][0xb30] ;  /* 0x00016600ff0577ac */ /* 0x000e640008000800 */
[----:B-1----:R-:W-:-:S09]  /*2900*/  UISETP.NE.AND UP0, UPT, UR5, 0x1, UPT ;  /* 0x000000010500788c */ /* 0x002fd2000bf05270 */
[----:B------:R-:W-:Y:S05]  /*2910*/  BRA.U UP0, `(.L_x_42) ;  /* 0x0000000100407547 */ /* 0x000fea000b800000 */
[----:B------:R-:W1:Y:S08]  /*2920*/  LDC.64 R4, c[0x0][0xb10] ;  /* 0x0002c400ff047b82 */ /* 0x000e700000000a00 */
[----:B------:R-:W2:Y:S08]  /*2930*/  LDC.64 R2, c[0x0][0xb18] ;  /* 0x0002c600ff027b82 */ /* 0x000eb00000000a00 */
[----:B------:R-:W4:Y:S08]  /*2940*/  LDC R6, c[0x0][0xb20] ;  /* 0x0002c800ff067b82 */ /* 0x000f300000000800 */
[----:B------:R-:W3:Y:S01]  /*2950*/  LDC R18, c[0x0][0xb0c] ;  /* 0x0002c300ff127b82 */ /* 0x000ee20000000800 */
[----:B-1----:R-:W-:-:S05]  /*2960*/  IMAD.HI.U32 R4, R11, R4, RZ ;  /* 0x000000040b047227 */ /* 0x002fca00078e00ff */
[----:B------:R-:W-:Y:S01]  /*2970*/  SHF.R.U32.HI R4, RZ, R5, R4 ;  /* 0x00000005ff047219 */ /* 0x000fe20000011604 */
[----:B--2---:R-:W-:Y:S01]  /*2980*/  IMAD.HI.U32 R3, R8, R3, RZ ;  /* 0x0000000308037227 */ /* 0x004fe200078e00ff */
[----:B------:R-:W-:-:S04]  /*2990*/  ISETP.NE.AND P0, PT, R2, 0x1, PT ;  /* 0x000000010200780c */ /* 0x000fc80003f05270 */
[----:B----4-:R-:W-:-:S04]  /*29a0*/  SHF.R.U32.HI R3, RZ, R6, R3 ;  /* 0x00000006ff037219 */ /* 0x010fc80000011603 */
[----:B------:R-:W-:Y:S02]  /*29b0*/  SEL R3, R8, R3, !P0 ;  /* 0x0000000308037207 */ /* 0x000fe40004000000 */
[----:B---3--:R-:W-:-:S04]  /*29c0*/  ISETP.NE.AND P1, PT, R18, 0x1, PT ;  /* 0x000000011200780c */ /* 0x008fc80003f25270 */
[----:B------:R-:W-:-:S05]  /*29d0*/  SEL R4, R11, R4, !P1 ;  /* 0x000000040b047207 */ /* 0x000fca0004800000 */
[----:B------:R-:W-:Y:S02]  /*29e0*/  IMAD.IADD R5, R3, 0x1, -R4 ;  /* 0x0000000103057824 */ /* 0x000fe400078e0a04 */
[----:B------:R-:W-:Y:S02]  /*29f0*/  IMAD.IADD R3, R4, 0x1, -R3 ;  /* 0x0000000104037824 */ /* 0x000fe400078e0a03 */
[----:B------:R-:W-:Y:S02]  /*2a00*/  IMAD R11, R5, R18, R11 ;  /* 0x00000012050b7224 */ /* 0x000fe400078e020b */
[----:B------:R-:W-:-:S07]  /*2a10*/  IMAD R8, R3, R2, R8 ;  /* 0x0000000203087224 */ /* 0x000fce00078e0208 */
.L_x_42:
[----:B------:R-:W-:Y:S01]  /*2a20*/  VIADD R14, R14, 0x1 ;  /* 0x000000010e0e7836 */ /* 0x000fe20000000000 */
[----:B------:R-:W-:Y:S01]  /*2a30*/  PLOP3.LUT P1, PT, PT, PT, PT, 0x80, 0x8 ;  /* 0x000000000008781c */ /* 0x000fe20003f2f070 */
[----:B------:R-:W-:Y:S02]  /*2a40*/  IMAD.IADD R21, R11, 0x1, R88 ;  /* 0x000000010b157824 */ /* 0x000fe400078e0258 */
[----:B------:R-:W-:Y:S01]  /*2a50*/  IMAD.IADD R20, R8, 0x1, R81 ;  /* 0x0000000108147824 */ /* 0x000fe200078e0251 */
[----:B------:R-:W-:-:S04]  /*2a60*/  ISETP.NE.AND P0, PT, R14, 0x2, PT ;  /* 0x000000020e00780c */ /* 0x000fc80003f05270 */
[----:B------:R-:W-:Y:S02]  /*2a70*/  SEL R2, RZ, 0x1, P0 ;  /* 0x00000001ff027807 */ /* 0x000fe40000000000 */
[----:B------:R-:W-:Y:S02]  /*2a80*/  SEL R14, R14, RZ, P0 ;  /* 0x000000ff0e0e7207 */ /* 0x000fe40000000000 */
[----:B------:R-:W-:Y:S01]  /*2a90*/  LOP3.LUT R13, R13, R2, RZ, 0x3c, !PT ;  /* 0x000000020d0d7212 */ /* 0x000fe200078e3cff */
[----:B------:R-:W-:Y:S06]  /*2aa0*/  @P2 BRA `(.L_x_43) ;  /* 0xfffffff000582947 */ /* 0x000fec000383ffff */
[----:B------:R-:W-:Y:S01]  /*2ab0*/  UIADD3 UR4, UPT, UPT, UR4, 0x148, URZ ;  /* 0x0000014804047890 */ /* 0x000fe2000fffe0ff */
[----:B------:R-:W-:-:S03]  /*2ac0*/  SHF.L.U32 R3, R15, 0x1f, RZ ;  /* 0x0000001f0f037819 */ /* 0x000fc600000006ff */
[----:B------:R-:W-:-:S09]  /*2ad0*/  ULEA UR5, UR25, UR4, 0x3 ;  /* 0x0000000419057291 */ /* 0x000fd2000f8e18ff */
[----:B------:R-:W1:Y:S02]  /*2ae0*/  SYNCS.PHASECHK.TRANS64.TRYWAIT P0, [UR5], R3 ;  /* 0x00000003ff0075a7 */ /* 0x000e640008001105 */
[----:B-1----:R-:W-:Y:S05]  /*2af0*/  @!P0 BRA `(.L_x_44) ;  /* 0x0000007800b88947 */ /* 0x002fea0003800000 */
.L_x_181:
[----:B------:R-:W-:-:S04]  /*2b00*/  UIADD3 UR6, UPT, UPT, UR25, 0x1, URZ ;  /* 0x0000000119067890 */ /* 0x000fc8000fffe0ff */
[----:B------:R-:W-:-:S04]  /*2b10*/  UISETP.NE.AND UP0, UPT, UR6, 0x29, UPT ;  /* 0x000000290600788c */ /* 0x000fc8000bf05270 */
[----:B------:R-:W-:Y:S02]  /*2b20*/  USEL UR7, URZ, 0x1, UP0 ;  /* 0x00000001ff077887 */ /* 0x000fe40008000000 */
[----:B------:R-:W-:-:S04]  /*2b30*/  USEL UR6, UR6, URZ, UP0 ;  /* 0x000000ff06067287 */ /* 0x000fc80008000000 */
[----:B------:R-:W-:Y:S01]  /*2b40*/  ULEA UR5, UR6, UR4, 0x3 ;  /* 0x0000000406057291 */ /* 0x000fe2000f8e18ff */
[----:B------:R-:W-:-:S04]  /*2b50*/  LOP3.LUT R2, R15, UR7, RZ, 0x3c, !PT ;  /* 0x000000070f027c12 */ /* 0x000fc8000f8e3cff */
[----:B-1----:R-:W-:-:S04]  /*2b60*/  SHF.L.U32 R3, R2, 0x1f, RZ ;  /* 0x0000001f02037819 */ /* 0x002fc800000006ff */
[----:B------:R-:W1:Y:S02]  /*2b70*/  SYNCS.PHASECHK.TRANS64.TRYWAIT P0, [UR5], R3 ;  /* 0x00000003ff0075a7 */ /* 0x000e640008001105 */
[----:B-1----:R-:W-:Y:S05]  /*2b80*/  @!P0 BRA `(.L_x_45) ;  /* 0x0000007800ac8947 */ /* 0x002fea0003800000 */
.L_x_183:
        /* <DEDUP_REMOVED lines=9> */
.L_x_185:
        /* <DEDUP_REMOVED lines=9> */
.L_x_187:
        /* <DEDUP_REMOVED lines=9> */
.L_x_189:
        /* <DEDUP_REMOVED lines=9> */
.L_x_191:
        /* <DEDUP_REMOVED lines=9> */
.L_x_193:
        /* <DEDUP_REMOVED lines=9> */
.L_x_195:
        /* <DEDUP_REMOVED lines=9> */
.L_x_197:
        /* <DEDUP_REMOVED lines=9> */
.L_x_199:
        /* <DEDUP_REMOVED lines=9> */
.L_x_201:
        /* <DEDUP_REMOVED lines=9> */
.L_x_203:
        /* <DEDUP_REMOVED lines=9> */
.L_x_205:
        /* <DEDUP_REMOVED lines=9> */
.L_x_207:
        /* <DEDUP_REMOVED lines=9> */
.L_x_209:
        /* <DEDUP_REMOVED lines=9> */
.L_x_211:
        /* <DEDUP_REMOVED lines=9> */
.L_x_213:
        /* <DEDUP_REMOVED lines=9> */
.L_x_215:
        /* <DEDUP_REMOVED lines=9> */
.L_x_217:
        /* <DEDUP_REMOVED lines=9> */
.L_x_219:
        /* <DEDUP_REMOVED lines=9> */
.L_x_221:
        /* <DEDUP_REMOVED lines=9> */
.L_x_223:
        /* <DEDUP_REMOVED lines=9> */
.L_x_225:
        /* <DEDUP_REMOVED lines=9> */
.L_x_227:
        /* <DEDUP_REMOVED lines=9> */
.L_x_229:
        /* <DEDUP_REMOVED lines=9> */
.L_x_231:
        /* <DEDUP_REMOVED lines=9> */
.L_x_233:
        /* <DEDUP_REMOVED lines=9> */
.L_x_235:
        /* <DEDUP_REMOVED lines=9> */
.L_x_237:
        /* <DEDUP_REMOVED lines=9> */
.L_x_239:
        /* <DEDUP_REMOVED lines=9> */
.L_x_241:
        /* <DEDUP_REMOVED lines=9> */
.L_x_243:
        /* <DEDUP_REMOVED lines=9> */
.L_x_245:
        /* <DEDUP_REMOVED lines=9> */
.L_x_247:
        /* <DEDUP_REMOVED lines=9> */
.L_x_249:
        /* <DEDUP_REMOVED lines=9> */
.L_x_251:
        /* <DEDUP_REMOVED lines=9> */
.L_x_253:
        /* <DEDUP_REMOVED lines=9> */
.L_x_255:
        /* <DEDUP_REMOVED lines=9> */
.L_x_257:
        /* <DEDUP_REMOVED lines=9> */
.L_x_259:
[----:B------:R-:W-:-:S04]  /*40f0*/  UIADD3 UR6, UPT, UPT, UR6, 0x1, URZ ;  /* 0x0000000106067890 */ /* 0x000fc8000fffe0ff */
[----:B------:R-:W-:-:S04]  /*4100*/  UISETP.NE.AND UP0, UPT, UR6, 0x29, UPT ;  /* 0x000000290600788c */ /* 0x000fc8000bf05270 */
[----:B------:R-:W-:Y:S02]  /*4110*/  USEL UR5, URZ, 0x1, UP0 ;  /* 0x00000001ff057887 */ /* 0x000fe40008000000 */
[----:B------:R-:W-:-:S04]  /*4120*/  USEL UR6, UR6, URZ, UP0 ;  /* 0x000000ff06067287 */ /* 0x000fc80008000000 */
[----:B------:R-:W-:Y:S01]  /*4130*/  ULEA UR6, UR6, UR4, 0x3 ;  /* 0x0000000406067291 */ /* 0x000fe2000f8e18ff */
[----:B-1----:R-:W-:-:S04]  /*4140*/  LOP3.LUT R3, R2, UR5, RZ, 0x3c, !PT ;  /* 0x0000000502037c12 */ /* 0x002fc8000f8e3cff */
[----:B------:R-:W-:Y:S01]  /*4150*/  SHF.L.U32 R3, R3, 0x1f, RZ ;  /* 0x0000001f03037819 */ /* 0x000fe200000006ff */
[----:B---3--:R-:W-:-:S07]  /*4160*/  IMAD.U32 R0, RZ, RZ, UR6 ;  /* 0x00000006ff007e24 */ /* 0x008fce000f8e00ff */
.L_x_84:
[----:B-1----:R1:W2:Y:S02]  /*4170*/  SYNCS.PHASECHK.TRANS64.TRYWAIT P0, [R0+URZ], R3 ;  /* 0x00000003000075a7 */ /* 0x0022a400080011ff */
[----:B--2---:R-:W-:Y:S05]  /*4180*/  @!P0 NANOSLEEP.SYNCS 0x989680 ;  /* 0x009896800000895d */ /* 0x004fea0003900000 */
[----:B------:R-:W2:Y:S02]  /*4190*/  @!P0 SYNCS.PHASECHK.TRANS64 P0, [R0+URZ], R3 ;  /* 0x00000003000085a7 */ /* 0x000ea400080010ff */
[----:B--2---:R-:W-:Y:S05]  /*41a0*/  @P0 EXIT ;  /* 0x000000000000094d */ /* 0x004fea0003800000 */
[----:B------:R-:W-:Y:S05]  /*41b0*/  BRA `(.L_x_84) ;  /* 0xfffffffc00ec7947 */ /* 0x000fea000383ffff */
.L_x_23:
[----:B------:R-:W-:-:S04]  /*41c0*/  UISETP.NE.AND UP1, UPT, UR37, URZ, UPT ;  /* 0x000000ff2500728c */ /* 0x000fc8000bf25270 */
[----:B------:R-:W-:-:S09]  /*41d0*/  UISETP.NE.OR UP1, UPT, UR10, 0x1, UP1 ;  /* 0x000000010a00788c */ /* 0x000fd20008f25670 */
[----:B------:R-:W-:Y:S05]  /*41e0*/  BRA.U UP1, `(.L_x_85) ;  /* 0x00000005014c7547 */ /* 0x000fea000b800000 */
[----:B------:R-:W-:Y:S01]  /*41f0*/  HFMA2 R11, -RZ, RZ, 0, 0 ;  /* 0x00000000ff0b7431 */ /* 0x000fe200000001ff */
[----:B------:R-:W-:Y:S01]  /*4200*/  ISETP.GE.U32.AND P2, PT, R10, 0x2, PT ;  /* 0x000000020a00780c */ /* 0x000fe20003f46070 */
[----:B------:R-:W-:Y:S01]  /*4210*/  IMAD.MOV.U32 R12, RZ, RZ, 0x1 ;  /* 0x00000001ff0c7424 */ /* 0x000fe200078e00ff */
[----:B------:R-:W-:Y:S01]  /*4220*/  CS2R R8, SRZ ;  /* 0x0000000000087805 */ /* 0x000fe2000001ff00 */
[----:B------:R-:W-:Y:S01]  /*4230*/  IMAD.MOV.U32 R3, RZ, RZ, RZ ;  /* 0x000000ffff037224 */ /* 0x000fe200078e00ff */
[----:B------:R-:W-:Y:S01]  /*4240*/  UMOV UR4, 0x400 ;  /* 0x0000040000047882 */ /* 0x000fe20000000000 */
[----:B------:R-:W-:Y:S01]  /*4250*/  UMOV UR6, URZ ;  /* 0x000000ff00067c82 */ /* 0x000fe20008000000 */
[----:B------:R-:W-:-:S12]  /*4260*/  ULEA UR37, UR37, UR4, 0x18 ;  /* 0x0000000425257291 */ /* 0x000fd8000f8ec0ff */
.L_x_89:
[----:B------:R-:W-:Y:S02]  /*4270*/  LEA R0, R3, UR37, 0x3 ;  /* 0x0000002503007c11 */ /* 0x000fe4000f8e18ff */
[----:B------:R-:W-:-:S03]  /*4280*/  SHF.L.U32 R5, R8, 0x1f, RZ ;  /* 0x0000001f08057819 */ /* 0x000fc600000006ff */
[----:B------:R-:W-:Y:S01]  /*4290*/  VIADD R4, R0, 0x340 ;  /* 0x0000034000047836 */ /* 0x000fe20000000000 */
[----:B------:R-:W1:Y:S02]  /*42a0*/  SYNCS.PHASECHK.TRANS64.TRYWAIT P0, [R0+URZ+0x330], R5 ;  /* 0x00033005000075a7 */ /* 0x000e6400080011ff */
[----:B-1----:R-:W-:Y:S05]  /*42b0*/  @!P0 BRA `(.L_x_86) ;  /* 0x0000007000888947 */ /* 0x002fea0003800000 */
.L_x_260:
[----:B------:R-:W-:Y:S01]  /*42c0*/  ULEA UR5, UR6, UR37, 0x3 ;  /* 0x0000002506057291 */ /* 0x000fe2000f8e18ff */
[----:B------:R-:W-:Y:S01]  /*42d0*/  PRMT R4, RZ, 0x654, R4 ;  /* 0x00000654ff047816 */ /* 0x000fe20000000004 */
[----:B-1----:R-:W-:Y:S01]  /*42e0*/  @!P2 IMAD.MOV.U32 R5, RZ, RZ, 0x10 ;  /* 0x00000010ff05a424 */ /* 0x002fe200078e00ff */
[----:B------:R-:W-:Y:S01]  /*42f0*/  SHF.L.U32 R7, R12, 0x1f, RZ ;  /* 0x0000001f0c077819 */ /* 0x000fe200000006ff */
[----:B------:R-:W-:Y:S01]  /*4300*/  UIADD3 UR4, UPT, UPT, UR5, 0x2d0, URZ ;  /* 0x000002d005047890 */ /* 0x000fe2000fffe0ff */
[----:B------:R1:W-:Y:S05]  /*4310*/  SYNCS.ARRIVE.TRANS64.RED.A1T0 RZ, [R4+URZ], RZ ;  /* 0x000000ff04ff79a7 */ /* 0x0003ea00081004ff */
[----:B------:R-:W-:Y:S01]  /*4320*/  IMAD.U32 R13, RZ, RZ, UR4 ;  /* 0x00000004ff0d7e24 */ /* 0x000fe2000f8e00ff */
[----:B------:R-:W2:Y:S04]  /*4330*/  SYNCS.PHASECHK.TRANS64.TRYWAIT P0, [UR5+0x2e0], R7 ;  /* 0x0002e007ff0075a7 */ /* 0x000ea80008001105 */
[----:B------:R-:W-:Y:S01]  /*4340*/  PRMT R13, R10, 0x654, R13 ;  /* 0x000006540a0d7816 */ /* 0x000fe2000000000d */
[----:B-12---:R-:W-:Y:S06]  /*4350*/  @!P0 BRA `(.L_x_87) ;  /* 0x0000007000748947 */ /* 0x006fec0003800000 */
.L_x_262:
[----:B------:R-:W-:Y:S01]  /*4360*/  ULEA UR4, UR6, UR37, 0x4 ;  /* 0x0000002506047291 */ /* 0x000fe2000f8e20ff */
[----:B------:R-:W-:Y:S01]  /*4370*/  SEL R2, R13, R2, !P2 ;  /* 0x000000020d027207 */ /* 0x000fe20005000000 */
[----:B------:R-:W-:Y:S01]  /*4380*/  UIADD3 UR5, UPT, UPT, UR5, 0x2d0, URZ ;  /* 0x000002d005057890 */ /* 0x000fe2000fffe0ff */
[----:B-1----:R-:W-:Y:S01]  /*4390*/  LEA R0, R11, UR37, 0x3 ;  /* 0x000000250b007c11 */ /* 0x002fe2000f8e18ff */
[----:B------:R-:W-:Y:S01]  /*43a0*/  UIADD3 UR4, UPT, UPT, UR4, 0x360, URZ ;  /* 0x0000036004047890 */ /* 0x000fe2000fffe0ff */
[----:B------:R1:W-:Y:S01]  /*43b0*/  @!P2 SYNCS.ARRIVE.TRANS64.RED RZ, [R2+URZ], R5 ;  /* 0x0000000502ffa9a7 */ /* 0x0003e200080004ff */
[----:B------:R-:W-:Y:S01]  /*43c0*/  UIADD3 UR6, UPT, UPT, UR6, 0x1, URZ ;  /* 0x0000000106067890 */ /* 0x000fe2000fffe0ff */
[----:B------:R-:W-:-:S03]  /*43d0*/  VIADD R3, R3, 0x1 ;  /* 0x0000000103037836 */ /* 0x000fc60000000000 */
[----:B------:R-:W-:Y:S02]  /*43e0*/  UISETP.NE.AND UP0, UPT, UR6, 0x2, UPT ;  /* 0x000000020600788c */ /* 0x000fe4000bf05270 */
[----:B------:R-:W-:Y:S01]  /*43f0*/  ISETP.NE.AND P0, PT, R3, 0x2, PT ;  /* 0x000000020300780c */ /* 0x000fe20003f05270 */
[----:B------:R-:W-:Y:S06]  /*4400*/  UGETNEXTWORKID.BROADCAST [UR4], [UR5] ;  /* 0x00000000040073ca */ /* 0x000fec0008000100 */
[----:B------:R-:W-:Y:S02]  /*4410*/  USEL UR4, URZ, 0x1, UP0 ;  /* 0x00000001ff047887 */ /* 0x000fe40008000000 */
[----:B------:R-:W-:-:S04]  /*4420*/  USEL UR6, UR6, URZ, UP0 ;  /* 0x000000ff06067287 */ /* 0x000fc80008000000 */
[----:B------:R-:W-:Y:S02]  /*4430*/  LOP3.LUT R12, R12, UR4, RZ, 0x3c, !PT ;  /* 0x000000040c0c7c12 */ /* 0x000fe4000f8e3cff */
[----:B-1----:R-:W-:-:S04]  /*4440*/  SHF.L.U32 R5, R9, 0x1f, RZ ;  /* 0x0000001f09057819 */ /* 0x002fc800000006ff */
[----:B------:R-:W1:Y:S02]  /*4450*/  SYNCS.PHASECHK.TRANS64.TRYWAIT P1, [R0+URZ+0x2d0], R5 ;  /* 0x0002d005000075a7 */ /* 0x000e6400080211ff */
[----:B-1----:R-:W-:Y:S05]  /*4460*/  @!P1 BRA `(.L_x_88) ;  /* 0x0000007000489947 */ /* 0x002fea0003800000 */
.L_x_263:
[----:B------:R-:W-:Y:S01]  /*4470*/  LEA R4, R11, UR37, 0x4 ;  /* 0x000000250b047c11 */ /* 0x000fe2000f8e20ff */
[----:B-1----:R-:W-:Y:S01]  /*4480*/  VIADD R0, R0, 0x2e0 ;  /* 0x000002e000007836 */ /* 0x002fe20000000000 */
[----:B------:R-:W-:Y:S01]  /*4490*/  SEL R3, R3, RZ, P0 ;  /* 0x000000ff03037207 */ /* 0x000fe20000000000 */
[----:B------:R-:W-:-:S03]  /*44a0*/  VIADD R11, R11, 0x1 ;  /* 0x000000010b0b7836 */ /* 0x000fc60000000000 */
[----:B------:R-:W1:Y:S01]  /*44b0*/  LDS.128 R4, [R4+0x360] ;  /* 0x0003600004047984 */ /* 0x000e620000000c00 */
[----:B------:R-:W-:Y:S02]  /*44c0*/  PRMT R0, RZ, 0x654, R0 ;  /* 0x00000654ff007816 */ /* 0x000fe40000000000 */
[C---:B------:R-:W-:Y:S01]  /*44d0*/  ISETP.NE.AND P1, PT, R11.reuse, 0x2, PT ;  /* 0x000000020b00780c */ /* 0x040fe20003f25270 */
[----:B------:R-:W-:Y:S01]  /*44e0*/  @!PT LDS RZ, [RZ] ;  /* 0x00000000fffff984 */ /* 0x000fe20000000800 */
[----:B------:R-:W-:Y:S01]  /*44f0*/  @!PT LDS RZ, [RZ] ;  /* 0x00000000fffff984 */ /* 0x000fe20000000800 */
[----:B------:R-:W-:Y:S01]  /*4500*/  @!PT LDS RZ, [RZ] ;  /* 0x00000000fffff984 */ /* 0x000fe20000000800 */
[----:B------:R-:W-:Y:S01]  /*4510*/  @!PT LDS RZ, [RZ] ;  /* 0x00000000fffff984 */ /* 0x000fe20000000800 */
[----:B------:R2:W-:Y:S06]  /*4520*/  MEMBAR.ALL.CTA ;  /* 0x0000000000007992 */ /* 0x0005ec0000008000 */
[----:B--2---:R-:W2:Y:S01]  /*4530*/  FENCE.VIEW.ASYNC.S ;  /* 0x00000000000073c6 */ /* 0x004ea20000000000 */
[----:B------:R-:W-:Y:S01]  /*4540*/  SEL R11, R11, RZ, P1 ;  /* 0x000000ff0b0b7207 */ /* 0x000fe20000800000 */
[----:B--2---:R2:W-:Y:S01]  /*4550*/  SYNCS.ARRIVE.TRANS64.RED.A1T0 RZ, [R0+URZ], RZ ;  /* 0x000000ff00ff79a7 */ /* 0x0045e200081004ff */
[----:B-1----:R-:W-:-:S02]  /*4560*/  LOP3.LUT P3, RZ, R6, 0x1, RZ, 0xc0, !PT ;  /* 0x0000000106ff7812 */ /* 0x002fc4000786c0ff */
[----:B------:R-:W-:-:S04]  /*4570*/  SEL R5, RZ, 0x1, P0 ;  /* 0x00000001ff057807 */ /* 0x000fc80000000000 */
[----:B------:R-:W-:Y:S02]  /*4580*/  LOP3.LUT R8, R8, R5, RZ, 0x3c, !PT ;  /* 0x0000000508087212 */ /* 0x000fe400078e3cff */
[----:B--2---:R-:W-:-:S04]  /*4590*/  SEL R0, RZ, 0x1, P1 ;  /* 0x00000001ff007807 */ /* 0x004fc80000800000 */
[----:B------:R-:W-:Y:S01]  /*45a0*/  LOP3.LUT R9, R9, R0, RZ, 0x3c, !PT ;  /* 0x0000000009097212 */ /* 0x000fe200078e3cff */
[----:B------:R-:W-:Y:S06]  /*45b0*/  @P3 BRA `(.L_x_89) ;  /* 0xfffffffc002c3947 */ /* 0x000fec000383ffff */
[----:B------:R-:W-:Y:S01]  /*45c0*/  ULEA UR5, UR6, UR37, 0x3 ;  /* 0x0000002506057291 */ /* 0x000fe2000f8e18ff */
[----:B------:R-:W-:-:S08]  /*45d0*/  SHF.L.U32 R3, R12, 0x1f, RZ ;  /* 0x0000001f0c037819 */ /* 0x000fd000000006ff */
[----:B------:R-:W1:Y:S02]  /*45e0*/  SYNCS.PHASECHK.TRANS64 P0, [UR5+0x2e0], R3 ;  /* 0x0002e003ff0075a7 */ /* 0x000e640008001005 */
[----:B-1----:R-:W-:Y:S05]  /*45f0*/  @P0 BRA `(.L_x_90) ;  /* 0x0000000000080947 */ /* 0x002fea0003800000 */
[----:B------:R-:W1:Y:S02]  /*4600*/  SYNCS.PHASECHK.TRANS64.TRYWAIT P0, [UR5+0x2e0], R3 ;  /* 0x0002e003ff0075a7 */ /* 0x000e640008001105 */
[----:B-1----:R-:W-:Y:S05]  /*4610*/  @!P0 BRA `(.L_x_91) ;  /* 0x0000006c00f08947 */ /* 0x002fea0003800000 */
.L_x_90:
[----:B------:R-:W-:-:S04]  /*4620*/  UIADD3 UR4, UPT, UPT, UR6, 0x1, URZ ;  /* 0x0000000106047890 */ /* 0x000fc8000fffe0ff */
[----:B------:R-:W-:-:S04]  /*4630*/  UISETP.NE.AND UP0, UPT, UR4, 0x2, UPT ;  /* 0x000000020400788c */ /* 0x000fc8000bf05270 */
[----:B------:R-:W-:Y:S02]  /*4640*/  USEL UR7, URZ, 0x1, UP0 ;  /* 0x00000001ff077887 */ /* 0x000fe40008000000 */
[----:B------:R-:W-:-:S04]  /*4650*/  USEL UR4, UR4, URZ, UP0 ;  /* 0x000000ff04047287 */ /* 0x000fc80008000000 */
[----:B------:R-:W-:Y:S01]  /*4660*/  ULEA UR4, UR4, UR37, 0x3 ;  /* 0x0000002504047291 */ /* 0x000fe2000f8e18ff */
[----:B-1----:R-:W-:-:S04]  /*4670*/  LOP3.LUT R3, R12, UR7, RZ, 0x3c, !PT ;  /* 0x000000070c037c12 */ /* 0x002fc8000f8e3cff */
[----:B------:R-:W-:-:S04]  /*4680*/  SHF.L.U32 R0, R3, 0x1f, RZ ;  /* 0x0000001f03007819 */ /* 0x000fc800000006ff */
[----:B------:R-:W1:Y:S02]  /*4690*/  SYNCS.PHASECHK.TRANS64 P0, [UR4+0x2e0], R0 ;  /* 0x0002e000ff0075a7 */ /* 0x000e640008001004 */
[----:B-1----:R-:W-:Y:S05]  /*46a0*/  @P0 EXIT ;  /* 0x000000000000094d */ /* 0x002fea0003800000 */
[----:B------:R-:W-:Y:S02]  /*46b0*/  SHF.L.U32 R3, R3, 0x1f, RZ ;  /* 0x0000001f03037819 */ /* 0x000fe400000006ff */
[----:B------:R-:W-:-:S07]  /*46c0*/  MOV R0, UR4 ;  /* 0x0000000400007c02 */ /* 0x000fce0008000f00 */
.L_x_92:
[----:B-1----:R1:W2:Y:S02]  /*46d0*/  SYNCS.PHASECHK.TRANS64.TRYWAIT P0, [R0+URZ+0x2e0], R3 ;  /* 0x0002e003000075a7 */ /* 0x0022a400080011ff */
[----:B--2---:R-:W-:Y:S05]  /*46e0*/  @!P0 NANOSLEEP.SYNCS 0x989680 ;  /* 0x009896800000895d */ /* 0x004fea0003900000 */
[----:B------:R-:W2:Y:S02]  /*46f0*/  @!P0 SYNCS.PHASECHK.TRANS64 P0, [R0+URZ+0x2e0], R3 ;  /* 0x0002e003000085a7 */ /* 0x000ea400080010ff */
[----:B--2---:R-:W-:Y:S05]  /*4700*/  @P0 EXIT ;  /* 0x000000000000094d */ /* 0x004fea0003800000 */
[----:B------:R-:W-:Y:S05]  /*4710*/  BRA `(.L_x_92) ;  /* 0xfffffffc00ec7947 */ /* 0x000fea000383ffff */
.L_x_85:
[----:B------:R-:W-:Y:S05]  /*4720*/  BRA.U UP4, `(.L_x_93) ;  /* 0x0000001104847547 */ /* 0x000fea000b800000 */
[----:B------:R-:W-:Y:S01]  /*4730*/  UMOV UR4, 0x40 ;  /* 0x0000004000047882 */ /* 0x000fe20000000000 */
[----:B------:R-:W-:Y:S01]  /*4740*/  NOP ;  /* 0x0000000000007918 */ /* 0x000fe20000000000 */
[----:B------:R-:W-:Y:S01]  /*4750*/  ULEA UR4, UR37, UR4, 0x18 ;  /* 0x0000000425047291 */ /* 0x000fe2000f8ec0ff */
[----:B------:R-:W-:Y:S02]  /*4760*/  UMOV UR5, 0x400 ;  /* 0x0000040000057882 */ /* 0x000fe40000000000 */
[----:B------:R-:W-:-:S06]  /*4770*/  ULEA UR37, UR37, UR5, 0x18 ;  /* 0x0000000525257291 */ /* 0x000fcc000f8ec0ff */
[----:B------:R-:W1:Y:S02]  /*4780*/  LDS.U8 R2, [UR4+0x1c] ;  /* 0x00001c04ff027984 */ /* 0x000e640008000000 */
[----:B-1----:R-:W-:-:S13]  /*4790*/  ISETP.NE.AND P0, PT, R2, RZ, PT ;  /* 0x000000ff0200720c */ /* 0x002fda0003f05270 */
[----:B------:R-:W-:Y:S05]  /*47a0*/  @P0 BRA `(.L_x_94) ;  /* 0x0000000400080947 */ /* 0x000fea0003800000 */
[----:B------:R-:W-:Y:S02]  /*47b0*/  UISETP.NE.U32.AND UP0, UPT, UR9, 0x1, UPT ;  /* 0x000000010900788c */ /* 0x000fe4000bf05070 */
[----:B------:R-:W-:-:S07]  /*47c0*/  UIADD3 UR6, UPT, UPT, UR4, 0x8, URZ ;  /* 0x0000000804067890 */ /* 0x000fce000fffe0ff */
[----:B------:R-:W-:Y:S05]  /*47d0*/  BRA.U !UP0, `(.L_x_95) ;  /* 0x00000001089c7547 */ /* 0x000fea000b800000 */
[----:B------:R-:W-:Y:S01]  /*47e0*/  ELECT P0, URZ, PT ;  /* 0x0000000000ff782f */ /* 0x000fe20003800000 */
[----:B------:R-:W-:-:S12]  /*47f0*/  BSSY B0, `(.L_x_95) ;  /* 0x0000025000007945 */ /* 0x000fd80003800000 */
[----:B------:R-:W-:Y:S05]  /*4800*/  @!P0 BRA `(.L_x_96) ;  /* 0x00000000008c8947 */ /* 0x000fea0003800000 */
[----:B------:R-:W-:-:S05]  /*4810*/  UMOV UR5, 0x10 ;  /* 0x0000001000057882 */ /* 0x000fca0000000000 */
[----:B------:R-:W-:Y:S04]  /*4820*/  DEPBAR.LE SB1, 0x36 ;  /* 0x00009d800000791a */ /* 0x000fe80000000000 */
[----:B------:R-:W1:Y:S02]  /*4830*/  UTCATOMSWS.2CTA.FIND_AND_SET.ALIGN UP1, UR5, UR5 ;  /* 0x00000005000575e3 */ /* 0x000e640008220800 */
[----:B-1----:R-:W-:Y:S01]  /*4840*/  MOV R11, UR5 ;  /* 0x00000005000b7c02 */ /* 0x002fe20008000f00 */
[----:B------:R-:W-:Y:S06]  /*4850*/  BRA.U UP1, `(.L_x_97) ;  /* 0x0000000101187547 */ /* 0x000fec000b800000 */
.L_x_98:
[----:B------:R-:W-:Y:S05]  /*4860*/  NANOSLEEP 0x64 ;  /* 0x000000640000795d */ /* 0x000fea0003800000 */
[----:B------:R-:W-:-:S05]  /*4870*/  UMOV UR5, 0x10 ;  /* 0x0000001000057882 */ /* 0x000fca0000000000 */
[----:B------:R-:W-:Y:S04]  /*4880*/  DEPBAR.LE SB1, 0x36 ;  /* 0x00009d800000791a */ /* 0x000fe80000000000 */
[----:B------:R-:W1:Y:S02]  /*4890*/  UTCATOMSWS.2CTA.FIND_AND_SET.ALIGN UP1, UR5, UR5 ;  /* 0x00000005000575e3 */ /* 0x000e640008220800 */
[----:B-1----:R-:W-:Y:S01]  /*48a0*/  MOV R11, UR5 ;  /* 0x00000005000b7c02 */ /* 0x002fe20008000f00 */
[----:B------:R-:W-:Y:S05]  /*48b0*/  BRA.U !UP1, `(.L_x_98) ;  /* 0xfffffffd09e87547 */ /* 0x000fea000b83ffff */
.L_x_97:
[----:B------:R-:W1:Y:S01]  /*48c0*/  LDS R5, [UR4+0x10] ;  /* 0x00001004ff057984 */ /* 0x000e620008000800 */
[----:B------:R-:W-:Y:S01]  /*48d0*/  IMAD.U32 R3, RZ, RZ, UR37 ;  /* 0x00000025ff037e24 */ /* 0x000fe2000f8e00ff */
[----:B------:R-:W-:-:S03]  /*48e0*/  MOV R2, UR8 ;  /* 0x0000000800027c02 */ /* 0x000fc60008000f00 */
[----:B------:R-:W-:Y:S01]  /*48f0*/  VIADD R3, R3, 0x380 ;  /* 0x0000038003037836 */ /* 0x000fe20000000000 */
[----:B-1----:R-:W-:-:S04]  /*4900*/  SHF.L.U32 R5, R5, 0x1f, RZ ;  /* 0x0000001f05057819 */ /* 0x002fc800000006ff */
[----:B------:R-:W1:Y:S02]  /*4910*/  SYNCS.PHASECHK.TRANS64.TRYWAIT P0, [UR4+0x8], R5 ;  /* 0x00000805ff0075a7 */ /* 0x000e640008001104 */
[----:B-1----:R-:W-:Y:S05]  /*4920*/  @P0 BRA `(.L_x_99) ;  /* 0x0000000000080947 */ /* 0x002fea0003800000 */
[----:B------:R-:W1:Y:S02]  /*4930*/  SYNCS.PHASECHK.TRANS64.TRYWAIT P0, [UR4+0x8], R5 ;  /* 0x00000805ff0075a7 */ /* 0x000e640008001104 */
[----:B-1----:R-:W-:Y:S05]  /*4940*/  @!P0 BRA `(.L_x_100) ;  /* 0x0000006c003c8947 */ /* 0x002fea0003800000 */
.L_x_99:
[----:B-1----:R-:W-:Y:S01]  /*4950*/  HFMA2 R4, -RZ, RZ, 0, 5.9604644775390625e-08 ;  /* 0x00000001ff047431 */ /* 0x002fe200000001ff */
[----:B------:R-:W-:Y:S01]  /*4960*/  UPRMT UR5, UR8, 0x654, UR6 ;  /* 0x0000065408057896 */ /* 0x000fe20008000006 */
[----:B------:R-:W-:Y:S01]  /*4970*/  IMAD.MOV.U32 R6, RZ, RZ, 0xffff ;  /* 0x0000ffffff067424 */ /* 0x000fe200078e00ff */
[----:B------:R-:W-:Y:S01]  /*4980*/  PRMT R2, R2, 0x654, R3 ;  /* 0x0000065402027816 */ /* 0x000fe20000000003 */
[----:B------:R-:W-:Y:S02]  /*4990*/  IMAD.MOV.U32 R5, RZ, RZ, 0x4 ;  /* 0x00000004ff057424 */ /* 0x000fe400078e00ff */
[----:B------:R-:W-:Y:S01]  /*49a0*/  IMAD.SHL.U32 R9, R11, 0x20, RZ ;  /* 0x000000200b097824 */ /* 0x000fe200078e00ff */
[----:B------:R-:W-:Y:S02]  /*49b0*/  MOV R3, UR5 ;  /* 0x0000000500037c02 */ /* 0x000fe40008000f00 */
[-C--:B------:R-:W-:Y:S01]  /*49c0*/  SHF.L.U32 R7, R6, R11.reuse, RZ ;  /* 0x0000000b06077219 */ /* 0x080fe200000006ff */
[----:B------:R1:W-:Y:S01]  /*49d0*/  SYNCS.ARRIVE.TRANS64.RED RZ, [UR5], R5 ;  /* 0x00000005ffff79a7 */ /* 0x0003e20008000405 */
[----:B------:R-:W-:Y:S01]  /*49e0*/  SHF.L.U32 R6, R4, R11, RZ ;  /* 0x0000000b04067219 */ /* 0x000fe200000006ff */
[----:B------:R1:W-:Y:S04]  /*49f0*/  STS [UR37+0x380], R9 ;  /* 0x00038009ff007988 */ /* 0x0003e80008000825 */
[----:B------:R1:W-:Y:S04]  /*4a00*/  STAS [R2.64], R11 ;  /* 0x0000000b02007dbd */ /* 0x0003e8000c0008ff */
[----:B------:R1:W-:Y:S04]  /*4a10*/  ATOMS.OR RZ, [UR4+0x14], R7 ;  /* 0x00001407ffff798c */ /* 0x0003e8000b000004 */
[----:B------:R1:W-:Y:S04]  /*4a20*/  ATOMS.OR RZ, [UR4+0x18], R6 ;  /* 0x00001806ffff798c */ /* 0x0003e8000b000004 */
[----:B------:R1:W-:Y:S02]  /*4a30*/  ATOMS.XOR RZ, [UR4+0x10], R4 ;  /* 0x00001004ffff798c */ /* 0x0003e4000b800004 */
.L_x_96:
[----:B------:R-:W-:Y:S05]  /*4a40*/  BSYNC B0 ;  /* 0x0000000000007941 */ /* 0x000fea0003800000 */
.L_x_95:
[----:B------:R-:W-:Y:S05]  /*4a50*/  BRA.U UP0, `(.L_x_101) ;  /* 0x00000001006c7547 */ /* 0x000fea000b800000 */
[----:B------:R-:W-:-:S03]  /*4a60*/  UMOV UR5, 0xffffffff ;  /* 0xffffffff00057882 */ /* 0x000fc60000000000 */
[----:B------:R-:W-:Y:S05]  /*4a70*/  BRA.DIV UR5, `(.L_x_102) ;  /* 0x0000006e05087947 */ /* 0x000fea000b800000 */
[----:B------:R-:W-:-:S13]  /*4a80*/  ELECT P6, URZ, PT ;  /* 0x0000000000ff782f */ /* 0x000fda00038c0000 */
.L_x_267:
[----:B------:R-:W-:Y:S05]  /*4a90*/  @!P6 BRA `(.L_x_101) ;  /* 0x00000000005ce947 */ /* 0x000fea0003800000 */
[----:B-1----:R-:W1:Y:S02]  /*4aa0*/  LDS R3, [UR4+0x10] ;  /* 0x00001004ff037984 */ /* 0x002e640008000800 */
[----:B-1----:R-:W-:-:S04]  /*4ab0*/  SHF.L.U32 R3, R3, 0x1f, RZ ;  /* 0x0000001f03037819 */ /* 0x002fc800000006ff */
[----:B------:R-:W1:Y:S02]  /*4ac0*/  SYNCS.PHASECHK.TRANS64.TRYWAIT P0, [UR4+0x8], R3 ;  /* 0x00000803ff0075a7 */ /* 0x000e640008001104 */
[----:B-1----:R-:W-:Y:S05]  /*4ad0*/  @P0 BRA `(.L_x_103) ;  /* 0x0000000000080947 */ /* 0x002fea0003800000 */
[----:B------:R-:W1:Y:S02]  /*4ae0*/  SYNCS.PHASECHK.TRANS64.TRYWAIT P0, [UR4+0x8], R3 ;  /* 0x00000803ff0075a7 */ /* 0x000e640008001104 */
[----:B-1----:R-:W-:Y:S05]  /*4af0*/  @!P0 BRA `(.L_x_104) ;  /* 0x0000006c00088947 */ /* 0x002fea0003800000 */
.L_x_103:
[----:B------:R-:W2:Y:S01]  /*4b00*/  LDS R5, [UR37+0x380] ;  /* 0x00038025ff057984 */ /* 0x000ea20008000800 */
[----:B-1----:R-:W-:Y:S02]  /*4b10*/  HFMA2 R2, -RZ, RZ, 0, 5.9604644775390625e-08 ;  /* 0x00000001ff027431 */ /* 0x002fe400000001ff */
[----:B------:R-:W-:Y:S01]  /*4b20*/  IMAD.MOV.U32 R3, RZ, RZ, 0xffff ;  /* 0x0000ffffff037424 */ /* 0x000fe200078e00ff */
[----:B------:R-:W-:Y:S01]  /*4b30*/  UPRMT UR5, UR8, 0x654, UR6 ;  /* 0x0000065408057896 */ /* 0x000fe20008000006 */
[----:B--2---:R-:W-:-:S03]  /*4b40*/  IMAD.SHL.U32 R4, R5, 0x20, RZ ;  /* 0x0000002005047824 */ /* 0x004fc600078e00ff */
[-C--:B------:R-:W-:Y:S02]  /*4b50*/  SHF.L.U32 R3, R3, R5.reuse, RZ ;  /* 0x0000000503037219 */ /* 0x080fe400000006ff */
[----:B------:R-:W-:Y:S01]  /*4b60*/  SHF.L.U32 R5, R2, R5, RZ ;  /* 0x0000000502057219 */ /* 0x000fe200000006ff */
[----:B------:R2:W-:Y:S04]  /*4b70*/  STS [UR37+0x380], R4 ;  /* 0x00038004ff007988 */ /* 0x0005e80008000825 */
[----:B------:R2:W-:Y:S04]  /*4b80*/  ATOMS.OR RZ, [UR4+0x14], R3 ;  /* 0x00001403ffff798c */ /* 0x0005e8000b000004 */
[----:B------:R2:W-:Y:S01]  /*4b90*/  ATOMS.OR RZ, [UR4+0x18], R5 ;  /* 0x00001805ffff798c */ /* 0x0005e2000b000004 */
[----:B------:R-:W-:Y:S03]  /*4ba0*/  SYNCS.ARRIVE.TRANS64.RED.A1T0 RZ, [UR5], RZ ;  /* 0x000000ffffff79a7 */ /* 0x000fe60008100405 */
[----:B------:R2:W-:Y:S01]  /*4bb0*/  ATOMS.XOR RZ, [UR4+0x10], R2 ;  /* 0x00001002ffff798c */ /* 0x0005e2000b800004 */
[----:B------:R-:W-:Y:S05]  /*4bc0*/  BRA `(.L_x_101) ;  /* 0x0000000000107947 */ /* 0x000fea0003800000 */
.L_x_94:
[----:B------:R-:W-:-:S05]  /*4bd0*/  MOV R2, 0xffffffff ;  /* 0xffffffff00027802 */ /* 0x000fca0000000f00 */
[----:B------:R1:W-:Y:S02]  /*4be0*/  STS [UR37+0x380], R2 ;  /* 0x00038002ff007988 */ /* 0x0003e40008000825 */
[----:B-1----:R-:W-:Y:S02]  /*4bf0*/  MOV R2, 0x4c10 ;  /* 0x00004c1000027802 */ /* 0x002fe40000000f00 */
[----:B-----5:R-:W-:Y:S05]  /*4c00*/  CALL.REL.NOINC `($__internal_1_$__cuda_sm10x_tcgen05_guardrail_trap_phase_invalid_during_alloc) ;  /* 0x0000007000947944 */ /* 0x020fea0003c00000 */
.L_x_101:
[----:B------:R-:W-:Y:S05]  /*4c10*/  WARPSYNC.ALL ;  /* 0x0000000000007948 */ /* 0x000fea0003800000 */
[----:B------:R-:W3:Y:S01]  /*4c20*/  S2UR UR11, SR_CgaCtaId ;  /* 0x00000000000b79c3 */ /* 0x000ee20000008800 */
[----:B------:R-:W-:Y:S01]  /*4c30*/  UMOV UR4, 0x400 ;  /* 0x0000040000047882 */ /* 0x000fe20000000000 */
[----:B------:R-:W-:-:S06]  /*4c40*/  NOP ;  /* 0x0000000000007918 */ /* 0x000fcc0000000000 */
[----:B------:R-:W-:Y:S06]  /*4c50*/  BAR.ARV 0x6, 0xa0 ;  /* 0x0182800000007b1d */ /* 0x000fec0000002000 */
[----:B------:R-:W4:Y:S01]  /*4c60*/  LDCU UR5, c[0x0][0x38c] ;  /* 0x00007180ff0577ac */ /* 0x000f220008000800 */
[----:B------:R-:W-:Y:S01]  /*4c70*/  LOP3.LUT R0, R0, 0xffff, RZ, 0xc0, !PT ;  /* 0x0000ffff00007812 */ /* 0x000fe200078ec0ff */
[----:B-1----:R-:W-:Y:S01]  /*4c80*/  IMAD.MOV.U32 R9, RZ, RZ, 0x1 ;  /* 0x00000001ff097424 */ /* 0x002fe200078e00ff */
[----:B------:R-:W-:Y:S01]  /*4c90*/  LOP3.LUT R8, R8, 0xffff, RZ, 0xc0, !PT ;  /* 0x0000ffff08087812 */ /* 0x000fe200078ec0ff */
[----:B------:R-:W-:Y:S01]  /*4ca0*/  UMOV UR16, URZ ;  /* 0x000000ff00107c82 */ /* 0x000fe20008000000 */
[----:B------:R-:W-:Y:S01]  /*4cb0*/  R2UR UR12, R0 ;  /* 0x00000000000c72ca */ /* 0x000fe200000e0000 */
[----:B------:R-:W-:Y:S01]  /*4cc0*/  UMOV UR15, URZ ;  /* 0x000000ff000f7c82 */ /* 0x000fe20008000000 */
[----:B------:R-:W-:Y:S01]  /*4cd0*/  R2UR UR13, R8 ;  /* 0x00000000080d72ca */ /* 0x000fe200000e0000 */
[----:B------:R-:W-:Y:S01]  /*4ce0*/  IMAD.MOV.U32 R8, RZ, RZ, RZ ;  /* 0x000000ffff087224 */ /* 0x000fe200078e00ff */
[----:B------:R-:W-:-:S02]  /*4cf0*/  UISETP.NE.AND UP2, UPT, UR9, URZ, UPT ;  /* 0x000000ff0900728c */ /* 0x000fc4000bf45270 */
[----:B---3--:R-:W-:Y:S01]  /*4d00*/  ULEA UR11, UR11, UR4, 0x18 ;  /* 0x000000040b0b7291 */ /* 0x008fe2000f8ec0ff */
[----:B------:R-:W-:Y:S01]  /*4d10*/  UMOV UR22, URZ ;  /* 0x000000ff00167c82 */ /* 0x000fe20008000000 */
[----:B------:R-:W-:Y:S02]  /*4d20*/  UMOV UR26, 0x0 ;  /* 0x00000000001a7882 */ /* 0x000fe40000000000 */
[----:B------:R-:W-:Y:S02]  /*4d30*/  UIADD3 UR14, UPT, UPT, UR11, 0x5500, URZ ;  /* 0x000055000b0e7890 */ /* 0x000fe4000fffe0ff */
[----:B------:R-:W-:Y:S02]  /*4d40*/  UIADD3 UR4, UPT, UPT, UR11, 0x19d00, URZ ;  /* 0x00019d000b047890 */ /* 0x000fe4000fffe0ff */
[----:B----4-:R-:W-:Y:S01]  /*4d50*/  UIADD3 UR5, UPT, UPT, UR5, 0x1f, URZ ;  /* 0x0000001f05057890 */ /* 0x010fe2000fffe0ff */
[----:B--2---:R-:W1:Y:S01]  /*4d60*/  LDS R2, [UR11+0x380] ;  /* 0x0003800bff027984 */ /* 0x004e620008000800 */
[----:B------:R-:W-:-:S02]  /*4d70*/  USHF.R.U32.HI UR14, URZ, 0x4, UR14 ;  /* 0x00000004ff0e7899 */ /* 0x000fc4000801160e */
[----:B------:R-:W-:Y:S02]  /*4d80*/  USHF.R.S32.HI UR10, URZ, 0x1f, UR5 ;  /* 0x0000001fff0a7899 */ /* 0x000fe40008011405 */
[----:B------:R-:W-:Y:S02]  /*4d90*/  USHF.R.U32.HI UR4, URZ, 0x4, UR4 ;  /* 0x00000004ff047899 */ /* 0x000fe40008011604 */
[----:B------:R-:W-:Y:S02]  /*4da0*/  ULEA.HI UR10, UR10, UR5, URZ, 0x5 ;  /* 0x000000050a0a7291 */ /* 0x000fe4000f8f28ff */
[----:B------:R-:W-:Y:S02]  /*4db0*/  ULOP3.LUT UR14, UR14, 0x3fff, URZ, 0xc0, !UPT ;  /* 0x00003fff0e0e7892 */ /* 0x000fe4000f8ec0ff */
[----:B------:R-:W-:Y:S02]  /*4dc0*/  USHF.R.S32.HI UR10, URZ, 0x5, UR10 ;  /* 0x00000005ff0a7899 */ /* 0x000fe4000801140a */
[----:B------:R-:W-:-:S02]  /*4dd0*/  ULOP3.LUT UR4, UR4, 0x3fff, URZ, 0xc0, !UPT ;  /* 0x00003fff04047892 */ /* 0x000fc4000f8ec0ff */
[----:B------:R-:W-:Y:S02]  /*4de0*/  UISETP.LT.AND UP0, UPT, UR10, 0x1, UPT ;  /* 0x000000010a00788c */ /* 0x000fe4000bf01270 */
[----:B------:R-:W-:Y:S02]  /*4df0*/  ULOP3.LUT UR14, UR14, 0x10000, URZ, 0xfc, !UPT ;  /* 0x000100000e0e7892 */ /* 0x000fe4000f8efcff */
[----:B------:R-:W-:Y:S02]  /*4e00*/  ULOP3.LUT UR4, UR4, 0x10000, URZ, 0xfc, !UPT ;  /* 0x0001000004047892 */ /* 0x000fe4000f8efcff */
[----:B------:R-:W-:Y:S01]  /*4e10*/  USEL UR23, UR10, 0x1, !UP0 ;  /* 0x000000010a177887 */ /* 0x000fe2000c000000 */
[----:B------:R-:W-:Y:S01]  /*4e20*/  UMOV UR27, 0x83004a0 ;  /* 0x083004a0001b7882 */ /* 0x000fe20000000000 */
[----:B-1----:R-:W-:Y:S02]  /*4e30*/  R2UR UR17, R2 ;  /* 0x00000000021172ca */ /* 0x002fe400000e0000 */
[----:B------:R-:W-:-:S13]  /*4e40*/  CS2R R2, SRZ ;  /* 0x0000000000027805 */ /* 0x000fda000001ff00 */
.L_x_112:
[C---:B------:R-:W-:Y:S02]  /*4e50*/  LEA R0, R8.reuse, UR11, 0x3 ;  /* 0x0000000b08007c11 */ /* 0x040fe4000f8e18ff */
[----:B------:R-:W-:Y:S02]  /*4e60*/  SHF.L.U32 R5, R3, 0x1f, RZ ;  /* 0x0000001f03057819 */ /* 0x000fe400000006ff */
[----:B------:R-:W-:Y:S02]  /*4e70*/  LEA R4, R8, UR11, 0x4 ;  /* 0x0000000b08047c11 */ /* 0x000fe4000f8e20ff */
[----:B------:R-:W1:Y:S02]  /*4e80*/  SYNCS.PHASECHK.TRANS64.TRYWAIT P0, [R0+URZ+0x2d0], R5 ;  /* 0x0002d005000075a7 */ /* 0x000e6400080011ff */
[----:B-1-34-:R-:W-:Y:S05]  /*4e90*/  @!P0 BRA `(.L_x_105) ;  /* 0x0000006800388947 */ /* 0x01afea0003800000 */
.L_x_268:
[----:B-1----:R-:W1:Y:S01]  /*4ea0*/  LDS.128 R4, [R4+0x360] ;  /* 0x0003600004047984 */ /* 0x002e620000000c00 */
[----:B------:R-:W-:Y:S02]  /*4eb0*/  VIADD R0, R0, 0x2e0 ;  /* 0x000002e000007836 */ /* 0x000fe40000000000 */
[----:B------:R-:W-:Y:S01]  /*4ec0*/  VIADD R8, R8, 0x1 ;  /* 0x0000000108087836 */ /* 0x000fe20000000000 */
[----:B------:R-:W-:Y:S01]  /*4ed0*/  @!PT LDS RZ, [RZ] ;  /* 0x00000000fffff984 */ /* 0x000fe20000000800 */
[----:B------:R-:W-:Y:S01]  /*4ee0*/  @!PT LDS RZ, [RZ] ;  /* 0x00000000fffff984 */ /* 0x000fe20000000800 */
[----:B------:R-:W-:Y:S01]  /*4ef0*/  @!PT LDS RZ, [RZ] ;  /* 0x00000000fffff984 */ /* 0x000fe20000000800 */
[----:B------:R-:W-:Y:S01]  /*4f00*/  @!PT LDS RZ, [RZ] ;  /* 0x00000000fffff984 */ /* 0x000fe20000000800 */
[----:B------:R2:W-:Y:S06]  /*4f10*/  MEMBAR.ALL.CTA ;  /* 0x0000000000007992 */ /* 0x0005ec0000008000 */
[----:B--2---:R-:W2:Y:S01]  /*4f20*/  FENCE.VIEW.ASYNC.S ;  /* 0x00000000000073c6 */ /* 0x004ea20000000000 */
[----:B------:R-:W-:-:S04]  /*4f30*/  PRMT R0, RZ, 0x654, R0 ;  /* 0x00000654ff007816 */ /* 0x000fc80000000000 */
[----:B--2---:R2:W-:Y:S01]  /*4f40*/  SYNCS.ARRIVE.TRANS64.RED.A1T0 RZ, [R0+URZ], RZ ;  /* 0x000000ff00ff79a7 */ /* 0x0045e200081004ff */
[----:B-1----:R-:W-:Y:S01]  /*4f50*/  LOP3.LUT P1, RZ, R6, 0x1, RZ, 0xc0, !PT ;  /* 0x0000000106ff7812 */ /* 0x002fe2000782c0ff */
[----:B--2---:R-:W-:-:S12]  /*4f60*/  BRA.U UP2, `(.L_x_106) ;  /* 0x0000000102cc7547 */ /* 0x004fd8000b800000 */
[----:B------:R-:W1:Y:S01]  /*4f70*/  LDCU UR5, c[0x0][0x38c] ;  /* 0x00007180ff0577ac */ /* 0x000e620008000800 */
[----:B------:R-:W-:Y:S02]  /*4f80*/  PLOP3.LUT P2, PT, PT, PT, PT, 0x80, 0x8 ;  /* 0x000000000008781c */ /* 0x000fe40003f4f070 */
[----:B------:R-:W-:Y:S01]  /*4f90*/  SHF.L.U32 R5, R9, 0x1f, RZ ;  /* 0x0000001f09057819 */ /* 0x000fe200000006ff */
[----:B------:R-:W-:Y:S02]  /*4fa0*/  ULEA UR19, UR16, UR11, 0x3 ;  /* 0x0000000b10137291 */ /* 0x000fe4000f8e18ff */
[----:B-1----:R-:W-:-:S06]  /*4fb0*/  UISETP.GE.AND UP0, UPT, UR5, 0x1, UPT ;  /* 0x000000010500788c */ /* 0x002fcc000bf06270 */
[----:B------:R-:W-:-:S05]  /*4fc0*/  PLOP3.LUT P0, PT, PT, PT, UP0, 0x80, 0x8 ;  /* 0x000000000008781c */ /* 0x000fca0003f0f008 */
[----:B------:R-:W-:-:S08]  /*4fd0*/  @UP0 ULEA UR5, UR15, UR11, 0x3 ;  /* 0x0000000b0f050291 */ /* 0x000fd0000f8e18ff */
[----:B------:R-:W-:-:S04]  /*4fe0*/  @P0 SHF.L.U32 R0, R2, 0x1f, RZ ;  /* 0x0000001f02000819 */ /* 0x000fc800000006ff */
[----:B------:R1:W2:Y:S01]  /*4ff0*/  @P0 SYNCS.PHASECHK.TRANS64.TRYWAIT P2, [UR5], R0 ;  /* 0x00000000ff0005a7 */ /* 0x0002a20008041105 */
[----:B------:R-:W3:Y:S02]  /*5000*/  SYNCS.PHASECHK.TRANS64.TRYWAIT P0, [UR19+0x310], R5 ;  /* 0x00031005ff0075a7 */ /* 0x000ee40008001113 */
[----:B-123--:R-:W-:Y:S05]  /*5010*/  @!P0 BRA `(.L_x_107) ;  /* 0x0000006400ec8947 */ /* 0x00efea0003800000 */
.L_x_270:
[----:B------:R-:W-:Y:S01]  /*5020*/  UMOV UR21, UR22 ;  /* 0x0000001600157c82 */ /* 0x000fe20008000000 */
[----:B------:R-:W-:Y:S05]  /*5030*/  BRA.U !UP0, `(.L_x_108) ;  /* 0x0000000108887547 */ /* 0x000fea000b800000 */
[----:B------:R-:W-:Y:S02]  /*5040*/  UIADD3 UR21, UPT, UPT, UR23, UR22, URZ ;  /* 0x0000001617157290 */ /* 0x000fe4000fffe0ff */
[----:B------:R-:W-:Y:S02]  /*5050*/  UIMAD UR18, UR16, 0x60, UR17 ;  /* 0x00000060101278a4 */ /* 0x000fe4000f8e0211 */
[----:B------:R-:W-:Y:S01]  /*5060*/  UPLOP3.LUT UP3, UPT, UPT, UPT, UPT, 0x40, 0x4 ;  /* 0x000000000004789c */ /* 0x000fe20003f6e870 */
[----:B------:R-:W-:Y:S01]  /*5070*/  UMOV UR20, UR10 ;  /* 0x0000000a00147c82 */ /* 0x000fe20008000000 */
[----:B------:R-:W-:-:S09]  /*5080*/  UMOV UR5, UR15 ;  /* 0x0000000f00057c82 */ /* 0x000fd20008000000 */
.L_x_111:
[----:B--2---:R-:W-:Y:S01]  /*5090*/  ULEA UR7, UR5, UR11, 0x3 ;  /* 0x0000000b05077291 */ /* 0x004fe2000f8e18ff */
[----:B---3--:R-:W-:Y:S11]  /*50a0*/  @P2 BRA `(.L_x_109) ;  /* 0x00000000000c2947 */ /* 0x008ff60003800000 */
[----:B-1----:R-:W-:Y:S04]  /*50b0*/  SHF.L.U32 R5, R2, 0x1f, RZ ;  /* 0x0000001f02057819 */ /* 0x002fe800000006ff */
[----:B------:R-:W1:Y:S02]  /*50c0*/  SYNCS.PHASECHK.TRANS64.TRYWAIT P0, [UR7], R5 ;  /* 0x00000005ff0075a7 */ /* 0x000e640008001107 */
[----:B-1----:R-:W-:Y:S05]  /*50d0*/  @!P0 BRA `(.L_x_110) ;  /* 0x0000006400d48947 */ /* 0x002fea0003800000 */
.L_x_109:
[----:B------:R-:W-:Y:S01]  /*50e0*/  UISETP.NE.AND UP0, UPT, UR20, 0x1, UPT ;  /* 0x000000011400788c */ /* 0x000fe2000bf05270 */
[----:B------:R-:W-:Y:S01]  /*50f0*/  PLOP3.LUT P2, PT, PT, PT, PT, 0x80, 0x8 ;  /* 0x000000000008781c */ /* 0x000fe20003f4f070 */
[----:B------:R-:W-:Y:S02]  /*5100*/  UIADD3 UR15, UPT, UPT, UR5, 0x1, URZ ;  /* 0x00000001050f7890 */ /* 0x000fe4000fffe0ff */
[----:B------:R-:W-:Y:S02]  /*5110*/  UIMAD UR6, UR5, 0xc0, UR4 ;  /* 0x000000c0050678a4 */ /* 0x000fe4000f8e0204 */
[----:B------:R-:W-:Y:S01]  /*5120*/  UISETP.NE.AND UP1, UPT, UR15, 0x29, UPT ;  /* 0x000000290f00788c */ /* 0x000fe2000bf25270 */
[----:B------:R-:W-:Y:S01]  /*5130*/  PLOP3.LUT P0, PT, PT, PT, UP0, 0x80, 0x8 ;  /* 0x000000000008781c */ /* 0x000fe20003f0f008 */
[----:B------:R-:W-:Y:S02]  /*5140*/  ULEA UR28, UR5, UR14, 0x7 ;  /* 0x0000000e051c7291 */ /* 0x000fe4000f8e38ff */
[----:B------:R-:W-:Y:S02]  /*5150*/  USEL UR25, URZ, 0x1, UP1 ;  /* 0x00000001ff197887 */ /* 0x000fe40008800000 */
[----:B------:R-:W-:Y:S01]  /*5160*/  USEL UR15, UR15, URZ, UP1 ;  /* 0x000000ff0f0f7287 */ /* 0x000fe20008800000 */
[----:B------:R-:W-:Y:S01]  /*5170*/  UMOV UR29, 0xc0004010 ;  /* 0xc0004010001d7882 */ /* 0x000fe20000000000 */
[----:B------:R-:W-:Y:S02]  /*5180*/  UIADD3 UR22, UPT, UPT, UR22, 0x1, URZ ;  /* 0x0000000116167890 */ /* 0x000fe4000fffe0ff */
[----:B------:R-:W-:Y:S01]  /*5190*/  LOP3.LUT R2, R2, UR25, RZ, 0x3c, !PT ;  /* 0x0000001902027c12 */ /* 0x000fe2000f8e3cff */
[----:B------:R-:W-:Y:S02]  /*51a0*/  @UP0 ULEA UR24, UR15, UR11, 0x3 ;  /* 0x0000000b0f180291 */ /* 0x000fe4000f8e18ff */
[----:B------:R-:W-:Y:S01]  /*51b0*/  UISETP.NE.AND UP0, UPT, UR22, UR21, UPT ;  /* 0x000000151600728c */ /* 0x000fe2000bf05270 */
[----:B-1----:R-:W-:Y:S01]  /*51c0*/  @P0 SHF.L.U32 R0, R2, 0x1f, RZ ;  /* 0x0000001f02000819 */ /* 0x002fe200000006ff */
[----:B------:R-:W-:Y:S01]  /*51d0*/  UIADD3 UR20, UPT, UPT, UR20, -0x1, URZ ;  /* 0xffffffff14147890 */ /* 0x000fe2000fffe0ff */
[----:B------:R-:W-:Y:S04]  /*51e0*/  UMOV UR5, UR15 ;  /* 0x0000000f00057c82 */ /* 0x000fe80008000000 */
[----:B------:R2:W3:Y:S01]  /*51f0*/  @P0 SYNCS.PHASECHK.TRANS64.TRYWAIT P2, [UR24], R0 ;  /* 0x00000000ff0005a7 */ /* 0x0004e20008041118 */
[----:B------:R-:W-:Y:S03]  /*5200*/  UIADD3 UR24, UPT, UPT, UR7, 0x148, URZ ;  /* 0x0000014807187890 */ /* 0x000fe6000fffe0ff */
[----:B------:R-:W-:Y:S02]  /*5210*/  UMOV UR7, 0xc0004010 ;  /* 0xc000401000077882 */ /* 0x000fe40000000000 */
[----:B------:R2:W-:Y:S01]  /*5220*/  UTCIMMA.2CTA gdesc[UR28], gdesc[UR6], tmem[UR18], tmem[UR26], idesc[UR27], UP3 ;  /* 0x00ff1a061c0075ea */ /* 0x0005e20009a00112 */
[----:B------:R-:W-:Y:S03]  /*5230*/  UPLOP3.LUT UP3, UPT, UPT, UPT, UPT, 0x80, 0x8 ;  /* 0x000000000008789c */ /* 0x000fe60003f6f070 */
[----:B------:R2:W-:Y:S01]  /*5240*/  UTCBAR.2CTA.MULTICAST [UR24], URZ, UR13 ;  /* 0x000000ff180073e9 */ /* 0x0005e2000820080d */
[----:B------:R-:W-:Y:S07]  /*5250*/  BRA.U UP0, `(.L_x_111) ;  /* 0xfffffffd008c7547 */ /* 0x000fee000b83ffff */
.L_x_108:
[----:B------:R-:W-:Y:S01]  /*5260*/  UIADD3 UR19, UPT, UPT, UR19, 0x2f0, URZ ;  /* 0x000002f013137890 */ /* 0x000fe2000fffe0ff */
[----:B------:R-:W-:-:S08]  /*5270*/  UMOV UR22, UR21 ;  /* 0x0000001500167c82 */ /* 0x000fd00008000000 */
[----:B------:R4:W-:Y:S01]  /*5280*/  UTCBAR.2CTA.MULTICAST [UR19], URZ, UR12 ;  /* 0x000000ff130073e9 */ /* 0x0009e2000820080c */
[----:B------:R-:W-:Y:S02]  /*5290*/  NOP ;  /* 0x0000000000007918 */ /* 0x000fe40000000000 */
.L_x_106:
[----:B------:R-:W-:Y:S01]  /*52a0*/  UIADD3 UR16, UPT, UPT, UR16, 0x1, URZ ;  /* 0x0000000110107890 */ /* 0x000fe2000fffe0ff */
[----:B------:R-:W-:-:S03]  /*52b0*/  ISETP.NE.AND P0, PT, R8, 0x2, PT ;  /* 0x000000020800780c */ /* 0x000fc60003f05270 */
[----:B------:R-:W-:Y:S01]  /*52c0*/  UISETP.NE.AND UP0, UPT, UR16, 0x4, UPT ;  /* 0x000000041000788c */ /* 0x000fe2000bf05270 */
[----:B-12---:R-:W-:Y:S02]  /*52d0*/  SEL R0, RZ, 0x1, P0 ;  /* 0x00000001ff007807 */ /* 0x006fe40000000000 */
[----:B------:R-:W-:Y:S01]  /*52e0*/  SEL R8, R8, RZ, P0 ;  /* 0x000000ff08087207 */ /* 0x000fe20000000000 */
[----:B------:R-:W-:Y:S01]  /*52f0*/  USEL UR5, URZ, 0x1, UP0 ;  /* 0x00000001ff057887 */ /* 0x000fe20008000000 */
[----:B------:R-:W-:Y:S01]  /*5300*/  LOP3.LUT R3, R3, R0, RZ, 0x3c, !PT ;  /* 0x0000000003037212 */ /* 0x000fe200078e3cff */
[----:B------:R-:W-:-:S04]  /*5310*/  USEL UR16, UR16, URZ, UP0 ;  /* 0x000000ff10107287 */ /* 0x000fc80008000000 */
[----:B------:R-:W-:Y:S01]  /*5320*/  LOP3.LUT R9, R9, UR5, RZ, 0x3c, !PT ;  /* 0x0000000509097c12 */ /* 0x000fe2000f8e3cff */
[----:B------:R-:W-:Y:S07]  /*5330*/  @P1 BRA `(.L_x_112) ;  /* 0xfffffff800c41947 */ /* 0x000fee000383ffff */
[----:B------:R-:W1:Y:S01]  /*5340*/  S2UR UR4, SR_CgaCtaId ;  /* 0x00000000000479c3 */ /* 0x000e620000008800 */
[----:B------:R-:W-:Y:S01]  /*5350*/  ELECT P0, URZ, PT ;  /* 0x0000000000ff782f */ /* 0x000fe20003800000 */
[----:B------:R-:W-:Y:S01]  /*5360*/  HFMA2 R0, -RZ, RZ, 0, 5.9604644775390625e-08 ;  /* 0x00000001ff007431 */ /* 0x000fe200000001ff */
[----:B------:R-:W-:-:S05]  /*5370*/  UMOV UR5, 0x40 ;  /* 0x0000004000057882 */ /* 0x000fca0000000000 */
[----:B------:R-:W-:Y:S01]  /*5380*/  UVIRTCOUNT.DEALLOC.SMPOOL 0x80 ;  /* 0x000000800000784c */ /* 0x000fe20000000000 */
[----:B------:R-:W-:Y:S02]  /*5390*/  UISETP.NE.AND UP0, UPT, UR9, URZ, UPT ;  /* 0x000000ff0900728c */ /* 0x000fe4000bf05270 */
[----:B-1----:R-:W-:-:S09]  /*53a0*/  ULEA UR4, UR4, UR5, 0x18 ;  /* 0x0000000504047291 */ /* 0x002fd2000f8ec0ff */
[----:B------:R1:W-:Y:S01]  /*53b0*/  @P0 STS.U8 [UR4+0x1c], R0 ;  /* 0x00001c00ff000988 */ /* 0x0003e20008000004 */
[----:B------:R-:W-:Y:S05]  /*53c0*/  BRA.U UP0, `(.L_x_113) ;  /* 0x0000000100a07547 */ /* 0x000fea000b800000 */
[----:B------:R-:W-:Y:S01]  /*53d0*/  UIADD3 UR5, UPT, UPT, UR11, 0x310, URZ ;  /* 0x000003100b057890 */ /* 0x000fe2000fffe0ff */
[----:B------:R-:W-:-:S03]  /*53e0*/  SHF.L.U32 R3, R9, 0x1f, RZ ;  /* 0x0000001f09037819 */ /* 0x000fc600000006ff */
[----:B------:R-:W-:-:S09]  /*53f0*/  ULEA UR6, UR16, UR5, 0x3 ;  /* 0x0000000510067291 */ /* 0x000fd2000f8e18ff */
[----:B------:R-:W2:Y:S02]  /*5400*/  SYNCS.PHASECHK.TRANS64.TRYWAIT P0, [UR6], R3 ;  /* 0x00000003ff0075a7 */ /* 0x000ea40008001106 */
[----:B--2---:R-:W-:Y:S05]  /*5410*/  @!P0 BRA `(.L_x_114) ;  /* 0x00000064001c8947 */ /* 0x004fea0003800000 */
.L_x_273:
        /* <DEDUP_REMOVED lines=9> */
.L_x_275:
        /* <DEDUP_REMOVED lines=9> */
.L_x_277:
[----:B------:R-:W-:-:S04]  /*5540*/  UIADD3 UR7, UPT, UPT, UR7, 0x1, URZ ;  /* 0x0000000107077890 */ /* 0x000fc8000fffe0ff */
[----:B------:R-:W-:-:S04]  /*5550*/  UISETP.NE.AND UP1, UPT, UR7, 0x4, UPT ;  /* 0x000000040700788c */ /* 0x000fc8000bf25270 */
[----:B------:R-:W-:Y:S02]  /*5560*/  USEL UR6, URZ, 0x1, UP1 ;  /* 0x00000001ff067887 */ /* 0x000fe40008800000 */
[----:B------:R-:W-:-:S04]  /*5570*/  USEL UR7, UR7, URZ, UP1 ;  /* 0x000000ff07077287 */ /* 0x000fc80008800000 */
[----:B------:R-:W-:Y:S01]  /*5580*/  ULEA UR7, UR7, UR5, 0x3 ;  /* 0x0000000507077291 */ /* 0x000fe2000f8e18ff */
[----:B-1----:R-:W-:-:S04]  /*5590*/  LOP3.LUT R3, R2, UR6, RZ, 0x3c, !PT ;  /* 0x0000000602037c12 */ /* 0x002fc8000f8e3cff */
[----:B------:R-:W-:Y:S01]  /*55a0*/  SHF.L.U32 R3, R3, 0x1f, RZ ;  /* 0x0000001f03037819 */ /* 0x000fe200000006ff */
[----:B------:R-:W-:-:S04]  /*55b0*/  IMAD.U32 R0, RZ, RZ, UR7 ;  /* 0x00000007ff007e24 */ /* 0x000fc8000f8e00ff */
[----:B------:R1:W2:Y:S03]  /*55c0*/  SYNCS.PHASECHK.TRANS64.TRYWAIT P0, [R0+URZ], R3 ;  /* 0x00000003000075a7 */ /* 0x0002a600080011ff */
[----:B--2---:R-:W-:Y:S05]  /*55d0*/  @!P0 NANOSLEEP.SYNCS 0x989680 ;  /* 0x009896800000895d */ /* 0x004fea0003900000 */
[----:B------:R-:W2:Y:S02]  /*55e0*/  @!P0 SYNCS.PHASECHK.TRANS64 P0, [R0+URZ], R3 ;  /* 0x00000003000085a7 */ /* 0x000ea400080010ff */
[----:B--2---:R-:W-:Y:S05]  /*55f0*/  @P0 BRA `(.L_x_117) ;  /* 0x0000000000200947 */ /* 0x004fea0003800000 */
.L_x_118:
[----:B--2---:R2:W1:Y:S02]  /*5600*/  SYNCS.PHASECHK.TRANS64.TRYWAIT P0, [R0+URZ], R3 ;  /* 0x00000003000075a7 */ /* 0x00446400080011ff */
[----:B-1----:R-:W-:Y:S05]  /*5610*/  @!P0 NANOSLEEP.SYNCS 0x989680 ;  /* 0x009896800000895d */ /* 0x002fea0003900000 */
[----:B------:R-:W1:Y:S02]  /*5620*/  @!P0 SYNCS.PHASECHK.TRANS64 P0, [R0+URZ], R3 ;  /* 0x00000003000085a7 */ /* 0x000e6400080010ff */
[----:B-1----:R-:W-:Y:S05]  /*5630*/  @!P0 BRA `(.L_x_118) ;  /* 0xfffffffc00f08947 */ /* 0x002fea000383ffff */
[----:B------:R-:W-:Y:S05]  /*5640*/  BRA `(.L_x_117) ;  /* 0x00000000000c7947 */ /* 0x000fea0003800000 */
.L_x_113:
[----:B------:R-:W-:-:S04]  /*5650*/  UIADD3 UR5, UPT, UPT, UR11, 0x350, URZ ;  /* 0x000003500b057890 */ /* 0x000fc8000fffe0ff */
[----:B------:R-:W-:-:S09]  /*5660*/  UPRMT UR5, UR8, 0x654, UR5 ;  /* 0x0000065408057896 */ /* 0x000fd20008000005 */
[----:B------:R-:W-:Y:S03]  /*5670*/  SYNCS.ARRIVE.TRANS64.RED.A1T0 RZ, [UR5], RZ ;  /* 0x000000ffffff79a7 */ /* 0x000fe60008100405 */
.L_x_117:
[----:B-12---:R-:W-:Y:S01]  /*5680*/  SHF.L.U32 R3, RZ, 0x1f, RZ ;  /* 0x0000001fff037819 */ /* 0x006fe200000006ff */
[----:B------:R-:W-:Y:S01]  /*5690*/  UIADD3 UR5, UPT, UPT, UR11, 0x350, URZ ;  /* 0x000003500b057890 */ /* 0x000fe2000fffe0ff */
[----:B------:R-:W-:Y:S02]  /*56a0*/  PLOP3.LUT P0, PT, PT, PT, UP0, 0x80, 0x8 ;  /* 0x000000000008781c */ /* 0x000fe40003f0f008 */
[----:B------:R-:W1:Y:S02]  /*56b0*/  SYNCS.PHASECHK.TRANS64.TRYWAIT P1, [UR11+0x350], R3 ;  /* 0x00035003ff0075a7 */ /* 0x000e64000802110b */
[----:B-1----:R-:W-:Y:S09]  /*56c0*/  @!P1 BRA `(.L_x_119) ;  /* 0x0000006000b89947 */ /* 0x002ff20003800000 */
.L_x_279:
[----:B------:R-:W-:Y:S02]  /*56d0*/  @!UP0 UPRMT UR5, UR8, 0x654, UR5 ;  /* 0x0000065408058896 */ /* 0x000fe40008000005 */
[----:B------:R-:W-:Y:S01]  /*56e0*/  ULOP3.LUT UR6, UR17, 0xffff, URZ, 0xc0, !UPT ;  /* 0x0000ffff11067892 */ /* 0x000fe2000f8ec0ff */
[----:B------:R-:W-:-:S03]  /*56f0*/  UMOV UR8, 0xffff ;  /* 0x0000ffff00087882 */ /* 0x000fc60000000000 */
[----:B------:R-:W-:-:S03]  /*5700*/  USHF.R.U32.HI UR6, URZ, 0x5, UR6 ;  /* 0x00000005ff067899 */ /* 0x000fc60008011606 */
[----:B------:R-:W-:Y:S01]  /*5710*/  @!P0 SYNCS.ARRIVE.TRANS64.RED.A1T0 RZ, [UR5], RZ ;  /* 0x000000ffffff89a7 */ /* 0x000fe20008100405 */
[----:B------:R-:W-:Y:S01]  /*5720*/  NOP ;  /* 0x0000000000007918 */ /* 0x000fe20000000000 */
[----:B-1----:R-:W1:Y:S01]  /*5730*/  LDS R0, [UR4+0x14] ;  /* 0x00001404ff007984 */ /* 0x002e620008000800 */
[----:B------:R-:W-:Y:S01]  /*5740*/  USHF.L.U32 UR8, UR8, UR6, URZ ;  /* 0x0000000608087299 */ /* 0x000fe200080006ff */
[----:B------:R-:W-:Y:S02]  /*5750*/  UMOV UR5, 0x1 ;  /* 0x0000000100057882 */ /* 0x000fe40000000000 */
[----:B------:R-:W-:-:S03]  /*5760*/  USHF.L.U32 UR5, UR5, UR6, URZ ;  /* 0x0000000605057299 */ /* 0x000fc600080006ff */
[----:B-1----:R-:W-:-:S04]  /*5770*/  LOP3.LUT R0, R0, UR8, RZ, 0xc0, !PT ;  /* 0x0000000800007c12 */ /* 0x002fc8000f8ec0ff */
[----:B------:R-:W-:-:S13]  /*5780*/  ISETP.NE.AND P0, PT, R0, UR8, PT ;  /* 0x0000000800007c0c */ /* 0x000fda000bf05270 */
[----:B------:R-:W-:Y:S05]  /*5790*/  @P0 BRA `(.L_x_120) ;  /* 0x0000000000580947 */ /* 0x000fea0003800000 */
[----:B------:R-:W1:Y:S02]  /*57a0*/  LDS R0, [UR4+0x18] ;  /* 0x00001804ff007984 */ /* 0x000e640008000800 */
[----:B-1----:R-:W-:-:S04]  /*57b0*/  LOP3.LUT R0, R0, UR5, RZ, 0xc0, !PT ;  /* 0x0000000500007c12 */ /* 0x002fc8000f8ec0ff */
[----:B------:R-:W-:-:S13]  /*57c0*/  ISETP.NE.AND P0, PT, R0, UR5, PT ;  /* 0x0000000500007c0c */ /* 0x000fda000bf05270 */
[----:B------:R-:W-:Y:S05]  /*57d0*/  @P0 BRA `(.L_x_121) ;  /* 0x00000000003c0947 */ /* 0x000fea0003800000 */
[----:B------:R-:W1:Y:S01]  /*57e0*/  S2R R2, SR_LANEID ;  /* 0x0000000000027919 */ /* 0x000e620000000000 */
[----:B------:R-:W-:Y:S01]  /*57f0*/  ULOP3.LUT UR8, URZ, UR8, URZ, 0x33, !UPT ;  /* 0x00000008ff087292 */ /* 0x000fe2000f8e33ff */
[----:B------:R-:W-:Y:S01]  /*5800*/  LOP3.LUT R4, RZ, UR5, RZ, 0x33, !PT ;  /* 0x00000005ff047c12 */ /* 0x000fe2000f8e33ff */
[----:B------:R-:W-:Y:S02]  /*5810*/  VOTEU.ANY UR7, UPT, PT ;  /* 0x0000000000077886 */ /* 0x000fe400038e0100 */
[----:B------:R-:W-:Y:S01]  /*5820*/  UFLO.U32 UR7, UR7 ;  /* 0x00000007000772bd */ /* 0x000fe200080e0000 */
[----:B------:R-:W2:Y:S01]  /*5830*/  REDUX UR5, R4 ;  /* 0x00000000040573c4 */ /* 0x000ea20000000000 */
[----:B------:R-:W-:-:S06]  /*5840*/  IMAD.U32 R0, RZ, RZ, UR8 ;  /* 0x00000008ff007e24 */ /* 0x000fcc000f8e00ff */
[----:B------:R1:W-:Y:S01]  /*5850*/  UTCATOMSWS.AND URZ, UR8 ;  /* 0x0000000800ff79e3 */ /* 0x0003e20008000000 */
[----:B------:R-:W3:Y:S01]  /*5860*/  REDUX UR6, R0 ;  /* 0x00000000000673c4 */ /* 0x000ee20000000000 */
[----:B-1----:R-:W-:Y:S01]  /*5870*/  ISETP.EQ.U32.AND P0, PT, R2, UR7, PT ;  /* 0x0000000702007c0c */ /* 0x002fe2000bf02070 */
[----:B--2---:R-:W-:Y:S01]  /*5880*/  IMAD.U32 R2, RZ, RZ, UR5 ;  /* 0x00000005ff027e24 */ /* 0x004fe2000f8e00ff */
[----:B---3--:R-:W-:-:S11]  /*5890*/  MOV R3, UR6 ;  /* 0x0000000600037c02 */ /* 0x008fd60008000f00 */
[----:B------:R1:W-:Y:S04]  /*58a0*/  @P0 ATOMS.AND RZ, [UR4+0x14], R3 ;  /* 0x00001403ffff098c */ /* 0x0003e8000a800004 */
[----:B------:R1:W-:Y:S01]  /*58b0*/  @P0 ATOMS.AND RZ, [UR4+0x18], R2 ;  /* 0x00001802ffff098c */ /* 0x0003e2000a800004 */
[----:B------:R-:W-:Y:S05]  /*58c0*/  BRA `(.L_x_122) ;  /* 0x0000000000147947 */ /* 0x000fea0003800000 */
.L_x_121:
[----:B------:R-:W-:Y:S02]  /*58d0*/  MOV R2, 0x58f0 ;  /* 0x000058f000027802 */ /* 0x000fe40000000f00 */
[----:B---345:R-:W-:Y:S05]  /*58e0*/  CALL.REL.NOINC `($__internal_0_$__cuda_sm10x_tcgen05_guardrail_trap_col_being_dealloced_not_returned_by_alloc) ;  /* 0x0000006400507944 */ /* 0x038fea0003c00000 */
[----:B------:R-:W-:Y:S05]  /*58f0*/  BRA `(.L_x_122) ;  /* 0x0000000000087947 */ /* 0x000fea0003800000 */
.L_x_120:
[----:B------:R-:W-:Y:S02]  /*5900*/  MOV R2, 0x5920 ;  /* 0x0000592000027802 */ /* 0x000fe40000000f00 */
[----:B---345:R-:W-:Y:S05]  /*5910*/  CALL.REL.NOINC `($__internal_2_$__cuda_sm10x_tcgen05_guardrail_trap_unallocated_columns_being_dealloced) ;  /* 0x00000064005c7944 */ /* 0x038fea0003c00000 */
.L_x_122:
[----:B------:R-:W-:Y:S01]  /*5920*/  NOP ;  /* 0x0000000000007918 */ /* 0x000fe20000000000 */
[----:B----4-:R-:W-:Y:S05]  /*5930*/  EXIT ;  /* 0x000000000000794d */ /* 0x010fea0003800000 */
.L_x_93:
[----:B------:R-:W-:-:S09]  /*5940*/  UISETP.NE.OR UP5, UPT, UR10, 0x3, !UP5 ;  /* 0x000000030a00788c */ /* 0x000fd2000efa5670 */
[----:B------:R-:W-:Y:S05]  /*5950*/  BRA.U UP5, `(.L_x_123) ;  /* 0x0000000d05f47547 */ /* 0x000fea000b800000 */
[----:B------:R-:W1:Y:S01]  /*5960*/  LDC R0, c[0x0][0xb30] ;  /* 0x0002cc00ff007b82 */ /* 0x000e620000000800 */
[----:B------:R-:W2:Y:S01]  /*5970*/  LDCU.64 UR8, c[0x0][0x888] ;  /* 0x00011100ff0877ac */ /* 0x000ea20008000a00 */
[----:B------:R-:W-:Y:S02]  /*5980*/  HFMA2 R29, -RZ, RZ, 0, 0 ;  /* 0x00000000ff1d7431 */ /* 0x000fe400000001ff */
[----:B------:R-:W-:Y:S01]  /*5990*/  IMAD.MOV.U32 R31, RZ, RZ, 0x1 ;  /* 0x00000001ff1f7424 */ /* 0x000fe200078e00ff */
[----:B------:R-:W-:Y:S01]  /*59a0*/  MOV R23, 0x1000 ;  /* 0x0000100000177802 */ /* 0x000fe20000000f00 */
[----:B------:R-:W3:Y:S01]  /*59b0*/  LDCU.64 UR4, c[0x0][0x890] ;  /* 0x00011200ff0477ac */ /* 0x000ee20008000a00 */
[----:B------:R-:W-:Y:S01]  /*59c0*/  IMAD.MOV.U32 R30, RZ, RZ, RZ ;  /* 0x000000ffff1e7224 */ /* 0x000fe200078e00ff */
[----:B------:R-:W4:Y:S01]  /*59d0*/  LDC R19, c[0x0][0x370] ;  /* 0x0000dc00ff137b82 */ /* 0x000f220000000800 */
[----:B------:R-:W-:Y:S01]  /*59e0*/  UMOV UR7, 0x400 ;  /* 0x0000040000077882 */ /* 0x000fe20000000000 */
[----:B------:R-:W-:-:S02]  /*59f0*/  UPLOP3.LUT UP1, UPT, UPT, UPT, UPT, 0x40, 0x4 ;  /* 0x000000000004789c */ /* 0x000fc40003f2e870 */
[----:B------:R-:W-:-:S04]  /*5a00*/  ULEA UR7, UR37, UR7, 0x18 ;  /* 0x0000000725077291 */ /* 0x000fc8000f8ec0ff */
[----:B------:R-:W4:Y:S01]  /*5a10*/  LDC R2, c[0x0][0xb0c] ;  /* 0x0002c300ff027b82 */ /* 0x000f220000000800 */
[----:B------:R-:W-:Y:S02]  /*5a20*/  UIADD3 UR13, UPT, UPT, UR7, 0x2a0, URZ ;  /* 0x000002a0070d7890 */ /* 0x000fe4000fffe0ff */
[----:B--2---:R-:W-:Y:S02]  /*5a30*/  UISETP.NE.U32.AND UP3, UPT, UR8, URZ, UPT ;  /* 0x000000ff0800728c */ /* 0x004fe4000bf65070 */
[----:B------:R-:W-:Y:S02]  /*5a40*/  UIADD3 UR33, UPT, UPT, UR7, 0x290, URZ ;  /* 0x0000029007217890 */ /* 0x000fe4000fffe0ff */
[----:B---3--:R-:W-:Y:S01]  /*5a50*/  UISETP.NE.U32.AND UP4, UPT, UR4, URZ, UPT ;  /* 0x000000ff0400728c */ /* 0x008fe2000bf85070 */
[----:B------:R-:W2:Y:S01]  /*5a60*/  LDC R18, c[0x0][0xb20] ;  /* 0x0002c800ff127b82 */ /* 0x000ea20000000800 */
[----:B-1----:R-:W-:Y:S01]  /*5a70*/  ISETP.NE.AND P1, PT, R0, 0x1, PT ;  /* 0x000000010000780c */ /* 0x002fe20003f25270 */
[----:B------:R-:W-:-:S02]  /*5a80*/  UISETP.NE.AND.EX UP3, UPT, UR9, URZ, UPT, UP3 ;  /* 0x000000ff0900728c */ /* 0x000fc4000bf65330 */
[----:B------:R-:W-:Y:S02]  /*5a90*/  UIADD3 UR25, UPT, UPT, UR7, 0x298, URZ ;  /* 0x0000029807197890 */ /* 0x000fe4000fffe0ff */
[----:B------:R-:W-:Y:S02]  /*5aa0*/  UPRMT UR13, UR37, 0x654, UR13 ;  /* 0x00000654250d7896 */ /* 0x000fe4000800000d */
[----:B------:R-:W1:Y:S01]  /*5ab0*/  LDC.64 R32, c[0x0][0x348] ;  /* 0x0000d200ff207b82 */ /* 0x000e620000000a00 */
[----:B------:R-:W-:-:S07]  /*5ac0*/  UISETP.NE.AND.EX UP4, UPT, UR5, URZ, UPT, UP4 ;  /* 0x000000ff0500728c */ /* 0x000fce000bf85340 */
[----:B------:R-:W3:Y:S08]  /*5ad0*/  LDC.64 R16, c[0x0][0xb10] ;  /* 0x0002c400ff107b82 */ /* 0x000ef00000000a00 */
[----:B------:R-:W1:Y:S08]  /*5ae0*/  LDC.64 R6, c[0x0][0xb18] ;  /* 0x0002c600ff067b82 */ /* 0x000e700000000a00 */
[----:B------:R-:W1:Y:S08]  /*5af0*/  LDC.64 R4, c[0x0][0xb28] ;  /* 0x0002ca00ff047b82 */ /* 0x000e700000000a00 */
[----:B--2-4-:R-:W1:Y:S02]  /*5b00*/  LDC R22, c[0x0][0x374] ;  /* 0x0000dd00ff167b82 */ /* 0x014e640000000800 */
.L_x_133:
[C---:B------:R-:W-:Y:S02]  /*5b10*/  LEA R0, R30.reuse, UR7, 0x3 ;  /* 0x000000071e007c11 */ /* 0x040fe4000f8e18ff */
[----:B------:R-:W-:Y:S02]  /*5b20*/  SHF.L.U32 R3, R29, 0x1f, RZ ;  /* 0x0000001f1d037819 */ /* 0x000fe400000006ff */
[----:B------:R-:W-:Y:S02]  /*5b30*/  LEA R24, R30, UR7, 0x4 ;  /* 0x000000071e187c11 */ /* 0x000fe4000f8e20ff */
[----:B--2---:R-:W2:Y:S02]  /*5b40*/  SYNCS.PHASECHK.TRANS64.TRYWAIT P0, [R0+URZ+0x2d0], R3 ;  /* 0x0002d003000075a7 */ /* 0x004ea400080011ff */
[----:B--2---:R-:W-:Y:S05]  /*5b50*/  @!P0 BRA `(.L_x_124) ;  /* 0x0000005c00ac8947 */ /* 0x004fea0003800000 */
.L_x_280:
[----:B------:R-:W-:Y:S01]  /*5b60*/  ISETP.GE.AND P0, PT, R40, 0x1, PT ;  /* 0x000000012800780c */ /* 0x000fe20003f06270 */
[----:B------:R-:W4:Y:S01]  /*5b70*/  LDS.128 R24, [R24+0x360] ;  /* 0x0003600018187984 */ /* 0x000f220000000c00 */
[----:B--2---:R-:W-:Y:S01]  /*5b80*/  VIADD R0, R0, 0x2e0 ;  /* 0x000002e000007836 */ /* 0x004fe20000000000 */
[----:B------:R-:W-:Y:S01]  /*5b90*/  @!PT LDS RZ, [RZ] ;  /* 0x00000000fffff984 */ /* 0x000fe20000000800 */
[----:B------:R-:W-:Y:S01]  /*5ba0*/  @!PT LDS RZ, [RZ] ;  /* 0x00000000fffff984 */ /* 0x000fe20000000800 */
[----:B------:R-:W-:Y:S01]  /*5bb0*/  @!PT LDS RZ, [RZ] ;  /* 0x00000000fffff984 */ /* 0x000fe20000000800 */
[----:B------:R-:W-:Y:S01]  /*5bc0*/  @!PT LDS RZ, [RZ] ;  /* 0x00000000fffff984 */ /* 0x000fe20000000800 */
[----:B------:R2:W-:Y:S06]  /*5bd0*/  MEMBAR.ALL.CTA ;  /* 0x0000000000007992 */ /* 0x0005ec0000008000 */
[----:B--2---:R-:W2:Y:S01]  /*5be0*/  FENCE.VIEW.ASYNC.S ;  /* 0x00000000000073c6 */ /* 0x004ea20000000000 */
[----:B------:R-:W-:Y:S04]  /*5bf0*/  PRMT R0, RZ, 0x654, R0 ;  /* 0x00000654ff007816 */ /* 0x000fe80000000000 */
[----:B--2---:R2:W-:Y:S01]  /*5c00*/  SYNCS.ARRIVE.TRANS64.RED.A1T0 RZ, [R0+URZ], RZ ;  /* 0x000000ff00ff79a7 */ /* 0x0045e200081004ff */
[----:B----4-:R-:W-:Y:S11]  /*5c10*/  LOP3.LUT P3, RZ, R26, 0x1, RZ, 0xc0, !PT ;  /* 0x000000011aff7812 */ /* 0x010ff6000786c0ff */
[----:B------:R-:W-:Y:S02]  /*5c20*/  @!UPT UIADD3 URZ, UPT, UPT, URZ, URZ, URZ ;  /* 0x000000fffffff290 */ /* 0x000fe4000fffe0ff */
[----:B------:R-:W-:Y:S02]  /*5c30*/  @P3 MOV R13, R24 ;  /* 0x00000018000d3202 */ /* 0x000fe40000000f00 */
[----:B------:R-:W-:Y:S01]  /*5c40*/  @P3 LOP3.LUT R8, R25, 0xffff, RZ, 0xc0, !PT ;  /* 0x0000ffff19083812 */ /* 0x000fe200078ec0ff */
[----:B--2---:R-:W-:Y:S06]  /*5c50*/  @!P0 BRA `(.L_x_125) ;  /* 0x0000000000a48947 */ /* 0x004fec0003800000 */
[----:B-1----:R-:W-:Y:S01]  /*5c60*/  IMAD.HI.U32 R35, R22, R7, RZ ;  /* 0x0000000716237227 */ /* 0x002fe200078e00ff */
[----:B------:R-:W-:Y:S02]  /*5c70*/  ISETP.NE.AND P0, PT, R6, 0x1, PT ;  /* 0x000000010600780c */ /* 0x000fe40003f05270 */
[----:B------:R-:W-:Y:S01]  /*5c80*/  ISETP.NE.AND P2, PT, R40, 0x1, PT ;  /* 0x000000012800780c */ /* 0x000fe20003f45270 */
[----:B---3--:R-:W-:Y:S01]  /*5c90*/  IMAD.HI.U32 R34, R19, R16, RZ ;  /* 0x0000001013227227 */ /* 0x008fe200078e00ff */
[----:B------:R-:W-:Y:S02]  /*5ca0*/  SHF.R.U32.HI R35, RZ, R18, R35 ;  /* 0x00000012ff237219 */ /* 0x000fe40000011623 */
[----:B------:R-:W-:Y:S01]  /*5cb0*/  ISETP.NE.AND P4, PT, R2, 0x1, PT ;  /* 0x000000010200780c */ /* 0x000fe20003f85270 */
[----:B------:R-:W-:Y:S01]  /*5cc0*/  IMAD.HI.U32 R36, R13, R16, RZ ;  /* 0x000000100d247227 */ /* 0x000fe200078e00ff */
[----:B------:R-:W-:Y:S02]  /*5cd0*/  SHF.R.U32.HI R34, RZ, R17, R34 ;  /* 0x00000011ff227219 */ /* 0x000fe40000011622 */
[----:B------:R-:W-:Y:S01]  /*5ce0*/  SEL R3, R22, R35, !P0 ;  /* 0x0000002316037207 */ /* 0x000fe20004000000 */
[C---:B------:R-:W-:Y:S01]  /*5cf0*/  IMAD.HI.U32 R35, R8.reuse, R7, RZ ;  /* 0x0000000708237227 */ /* 0x040fe200078e00ff */
[----:B------:R-:W-:Y:S02]  /*5d00*/  SEL R11, R19, R34, !P4 ;  /* 0x00000022130b7207 */ /* 0x000fe40006000000 */
[----:B------:R-:W-:Y:S01]  /*5d10*/  SHF.R.U32.HI R36, RZ, R17, R36 ;  /* 0x00000011ff247219 */ /* 0x000fe20000011624 */
[----:B------:R-:W-:Y:S01]  /*5d20*/  IMAD.HI.U32 R38, R3, R4, RZ ;  /* 0x0000000403267227 */ /* 0x000fe200078e00ff */
[----:B------:R-:W-:Y:S03]  /*5d30*/  SHF.R.U32.HI R35, RZ, R18, R35 ;  /* 0x00000012ff237219 */ /* 0x000fe60000011623 */
[----:B------:R-:W-:Y:S01]  /*5d40*/  IMAD.HI.U32 R34, R11, R4, RZ ;  /* 0x000000040b227227 */ /* 0x000fe200078e00ff */
[----:B------:R-:W-:Y:S02]  /*5d50*/  @P2 SHF.R.U32.HI R3, RZ, R5, R38 ;  /* 0x00000005ff032219 */ /* 0x000fe40000011626 */
[----:B------:R-:W-:Y:S02]  /*5d60*/  SEL R9, R8, R35, !P0 ;  /* 0x0000002308097207 */ /* 0x000fe40004000000 */
[----:B------:R-:W-:Y:S01]  /*5d70*/  @P2 SHF.R.U32.HI R11, RZ, R5, R34 ;  /* 0x00000005ff0b2219 */ /* 0x000fe20000011622 */
[C---:B------:R-:W-:Y:S01]  /*5d80*/  IMAD R10, R40.reuse, R3, RZ ;  /* 0x00000003280a7224 */ /* 0x040fe200078e02ff */
[----:B------:R-:W-:Y:S01]  /*5d90*/  SEL R3, R13, R36, !P4 ;  /* 0x000000240d037207 */ /* 0x000fe20006000000 */
[C---:B------:R-:W-:Y:S03]  /*5da0*/  IMAD.HI.U32 R14, R9.reuse, R4, RZ ;  /* 0x00000004090e7227 */ /* 0x040fe600078e00ff */
[----:B------:R-:W-:Y:S01]  /*5db0*/  ISETP.GE.AND P0, PT, R9, R10, PT ;  /* 0x0000000a0900720c */ /* 0x000fe20003f06270 */
[C---:B------:R-:W-:Y:S01]  /*5dc0*/  IMAD R12, R40.reuse, R11, RZ ;  /* 0x0000000b280c7224 */ /* 0x040fe200078e02ff */
[-C--:B------:R-:W-:Y:S04]  /*5dd0*/  SHF.R.U32.HI R14, RZ, R5.reuse, R14 ;  /* 0x00000005ff0e7219 */ /* 0x080fe8000001160e */
[----:B------:R-:W-:Y:S02]  /*5de0*/  ISETP.GE.OR P0, PT, R3, R12, P0 ;  /* 0x0000000c0300720c */ /* 0x000fe40000706670 */
[----:B------:R-:W-:Y:S05]  /*5df0*/  SEL R15, R9, R14, !P2 ;  /* 0x0000000e090f7207 */ /* 0x000fea0005000000 */
[----:B------:R-:W-:Y:S04]  /*5e00*/  IMAD.MOV R14, RZ, RZ, -R15 ;  /* 0x000000ffff0e7224 */ /* 0x000fe800078e0a0f */
[----:B------:R-:W-:Y:S02]  /*5e10*/  IMAD R14, R40, R14, R9 ;  /* 0x0000000e280e7224 */ /* 0x000fe400078e0209 */
[C---:B------:R-:W-:Y:S05]  /*5e20*/  @!P0 IMAD.HI.U32 R10, R3.reuse, R4, RZ ;  /* 0x00000004030a8227 */ /* 0x040fea00078e00ff */
[----:B------:R-:W-:Y:S04]  /*5e30*/  @!P0 SHF.R.U32.HI R10, RZ, R5, R10 ;  /* 0x00000005ff0a8219 */ /* 0x000fe8000001160a */
[----:B------:R-:W-:Y:S01]  /*5e40*/  @!P0 SEL R0, R3, R10, !P2 ;  /* 0x0000000a03008207 */ /* 0x000fe20005000000 */
[----:B------:R-:W-:Y:S03]  /*5e50*/  IMAD.MOV R10, RZ, RZ, -R3 ;  /* 0x000000ffff0a7224 */ /* 0x000fe600078e0a03 */
[----:B------:R-:W-:Y:S01]  /*5e60*/  @!P0 IADD3 R15, PT, PT, R15, -R0, RZ ;  /* 0x800000000f0f8210 */ /* 0x000fe20007ffe0ff */
[----:B------:R-:W-:Y:S01]  /*5e70*/  @!P0 IMAD R0, R11, R14, R0 ;  /* 0x0000000e0b008224 */ /* 0x000fe200078e0200 */
[----:B------:R-:W-:Y:S01]  /*5e80*/  IADD3 R11, PT, PT, -R9, RZ, RZ ;  /* 0x000000ff090b7210 */ /* 0x000fe20007ffe1ff */
[----:B------:R-:W-:Y:S02]  /*5e90*/  IMAD R13, R2, R10, R13 ;  /* 0x0000000a020d7224 */ /* 0x000fe400078e020d */
[----:B------:R-:W-:Y:S02]  /*5ea0*/  @!P0 IMAD R9, R15, R40, R3 ;  /* 0x000000280f098224 */ /* 0x000fe400078e0203 */
[----:B------:R-:W-:Y:S02]  /*5eb0*/  @!P0 IMAD.MOV.U32 R3, RZ, RZ, R0 ;  /* 0x000000ffff038224 */ /* 0x000fe400078e0000 */
[----:B------:R-:W-:Y:S02]  /*5ec0*/  IMAD R8, R6, R11, R8 ;  /* 0x0000000b06087224 */ /* 0x000fe400078e0208 */
[----:B------:R-:W-:Y:S02]  /*5ed0*/  IMAD R13, R3, R2, R13 ;  /* 0x00000002030d7224 */ /* 0x000fe400078e020d */
[----:B------:R-:W-:Y:S02]  /*5ee0*/  IMAD R8, R9, R6, R8 ;  /* 0x0000000609087224 */ /* 0x000fe400078e0208 */
.L_x_125:
[----:B------:R-:W-:Y:S05]  /*5ef0*/  BRA.U UP1, `(.L_x_126) ;  /* 0x0000000101107547 */ /* 0x000fea000b800000 */
[----:B------:R-:W-:Y:S04]  /*5f00*/  MOV R0, UR6 ;  /* 0x0000000600007c02 */ /* 0x000fe80008000f00 */
[----:B------:R-:W-:Y:S04]  /*5f10*/  SHF.L.U32 R3, R0, 0x1f, RZ ;  /* 0x0000001f00037819 */ /* 0x000fe800000006ff */
[----:B------:R-:W2:Y:S02]  /*5f20*/  SYNCS.PHASECHK.TRANS64.TRYWAIT P0, [UR7+0x2c8], R3 ;  /* 0x0002c803ff0075a7 */ /* 0x000ea40008001107 */
[----:B--2---:R-:W-:Y:S05]  /*5f30*/  @!P0 BRA `(.L_x_127) ;  /* 0x0000005800c88947 */ /* 0x004fea0003800000 */
.L_x_126:
[----:B------:R-:W-:Y:S02]  /*5f40*/  R2UR UR34, R20 ;  /* 0x00000000142272ca */ /* 0x000fe400000e0000 */
[----:B------:R-:W-:Y:S02]  /*5f50*/  R2UR UR35, R21 ;  /* 0x00000000152372ca */ /* 0x000fe400000e0000 */
[----:B------:R-:W-:Y:S02]  /*5f60*/  ISETP.NE.U32.AND P2, PT, RZ, UR4, PT ;  /* 0x00000004ff007c0c */ /* 0x000fe4000bf45070 */
[----:B------:R-:W-:Y:S02]  /*5f70*/  SHF.L.U32 R12, R31, 0x1f, RZ ;  /* 0x0000001f1f0c7819 */ /* 0x000fe400000006ff */
[----:B------:R-:W-:Y:S05]  /*5f80*/  ISETP.NE.AND.EX P2, PT, RZ, UR5, PT, P2 ;  /* 0x00000005ff007c0c */ /* 0x000fea000bf45320 */
[----:B------:R-:W-:Y:S02]  /*5f90*/  UIMAD UR34, UR34, 0xc0, URZ ;  /* 0x000000c0222278a4 */ /* 0x000fe4000f8e02ff */
[----:B------:R-:W-:Y:S01]  /*5fa0*/  USHF.L.U32 UR35, UR35, 0x6, URZ ;  /* 0x0000000623237899 */ /* 0x000fe200080006ff */
[----:B------:R-:W-:Y:S11]  /*5fb0*/  BRA.U !UP4, `(.L_x_128) ;  /* 0x000000010c347547 */ /* 0x000ff6000b800000 */
[----:B------:R-:W-:Y:S01]  /*5fc0*/  UPLOP3.LUT UP0, UPT, UPT, UPT, UP3, 0x80, 0x8 ;  /* 0x000000000008789c */ /* 0x000fe20003f0f030 */
[----:B--2---:R-:W-:Y:S02]  /*5fd0*/  HFMA2 R0, -RZ, RZ, 0, 5.9604644775390625e-08 ;  /* 0x00000001ff007431 */ /* 0x004fe400000001ff */
[----:B------:R-:W-:Y:S03]  /*5fe0*/  IMAD.MOV.U32 R89, RZ, RZ, 0x1 ;  /* 0x00000001ff597424 */ /* 0x000fe600078e00ff */
[----:B------:R-:W-:Y:S05]  /*5ff0*/  PLOP3.LUT P0, PT, PT, PT, UP0, 0x80, 0x8 ;  /* 0x000000000008781c */ /* 0x000fea0003f0f008 */
[----:B------:R-:W2:Y:S01]  /*6000*/  @UP0 LDCU.64 UR10, c[0x0][0x888] ;  /* 0x00011100ff0a07ac */ /* 0x000ea20008000a00 */
[----:B------:R-:W-:Y:S07]  /*6010*/  @UP0 UIMAD UR8, UR36, UR4, URZ ;  /* 0x00000004240802a4 */ /* 0x000fee000f8e02ff */
[----:B------:R-:W-:Y:S01]  /*6020*/  @!P0 PRMT R89, R0, 0x7610, R89 ;  /* 0x0000761000598816 */ /* 0x000fe20000000059 */
[----:B--2---:R-:W-:Y:S03]  /*6030*/  @UP0 UIMAD.WIDE UR10, UR8, 0x4, UR10 ;  /* 0x00000004080a08a5 */ /* 0x004fe6000f8e020a */
[----:B------:R-:W2:Y:S03]  /*6040*/  @!UP0 LDCU UR8, c[0x0][0x880] ;  /* 0x00011000ff0887ac */ /* 0x000ea60008000800 */
[----:B------:R-:W-:Y:S01]  /*6050*/  IMAD.U32 R10, RZ, RZ, UR10 ;  /* 0x0000000aff0a7e24 */ /* 0x000fe2000f8e00ff */
[----:B------:R-:W-:Y:S05]  /*6060*/  MOV R11, UR11 ;  /* 0x0000000b000b7c02 */ /* 0x000fea0008000f00 */
[----:B-----5:R4:W5:Y:S02]  /*6070*/  @P0 LDG.E R48, desc[UR46][R10.64] ;  /* 0x0000002e0a300981 */ /* 0x020964000c1e1900 */
[----:B--2-4-:R-:W-:Y:S07]  /*6080*/  @!P0 IMAD.U32 R48, RZ, RZ, UR8 ;  /* 0x00000008ff308e24 */ /* 0x014fee000f8e00ff */
.L_x_128:
[----:B-----5:R-:W-:Y:S01]  /*6090*/  @!P2 ISETP.EQ.AND P0, PT, R48, RZ, PT ;  /* 0x000000ff3000a20c */ /* 0x020fe20003f02270 */
[----:B------:R-:W-:Y:S01]  /*60a0*/  @!UPT UIADD3 URZ, UPT, UPT, URZ, URZ, URZ ;  /* 0x000000fffffff290 */ /* 0x000fe2000fffe0ff */
[----:B------:R-:W-:Y:S11]  /*60b0*/  @!P2 BRA `(.L_x_129) ;  /* 0x000000000014a947 */ /* 0x000ff60003800000 */
[----:B------:R-:W-:Y:S02]  /*60c0*/  LOP3.LUT P2, RZ, R89, 0xff, RZ, 0xc0, !PT ;  /* 0x000000ff59ff7812 */ /* 0x000fe4000784c0ff */
[----:B------:R-:W-:Y:S04]  /*60d0*/  PLOP3.LUT P0, PT, PT, PT, UP0, 0x80, 0x8 ;  /* 0x000000000008781c */ /* 0x000fe80003f0f008 */
[----:B------:R-:W-:Y:S07]  /*60e0*/  PLOP3.LUT P0, PT, P0, PT, PT, 0x8, 0x80 ;  /* 0x000000000080781c */ /* 0x000fee000070e170 */
[----:B------:R-:W-:Y:S11]  /*60f0*/  @P2 ISETP.EQ.AND P0, PT, R48, RZ, PT ;  /* 0x000000ff3000220c */ /* 0x000ff60003f02270 */
[----:B------:R-:W-:Y:S02]  /*6100*/  @!UPT UIADD3 URZ, UPT, UPT, URZ, URZ, URZ ;  /* 0x000000fffffff290 */ /* 0x000fe4000fffe0ff */
.L_x_129:
[----:B------:R-:W4:Y:S01]  /*6110*/  SYNCS.PHASECHK.TRANS64.TRYWAIT P2, [UR7+0x2a8], R12 ;  /* 0x0002a80cff0075a7 */ /* 0x000f220008041107 */
[----:B------:R-:W-:Y:S04]  /*6120*/  ELECT P4, URZ, PT ;  /* 0x0000000000ff782f */ /* 0x000fe80003880000 */
[----:B------:R-:W-:Y:S11]  /*6130*/  PLOP3.LUT P4, PT, P0, P4, PT, 0xf2, 0x2f ;  /* 0x00000000002f781c */ /* 0x000ff60000789e72 */
[----:B------:R-:W-:Y:S02]  /*6140*/  @!UPT UIADD3 URZ, UPT, UPT, URZ, URZ, URZ ;  /* 0x000000fffffff290 */ /* 0x000fe4000fffe0ff */
[----:B-1----:R-:W-:Y:S05]  /*6150*/  @!P4 IADD3 R9, P0, PT, R32, 0x580, RZ ;  /* 0x000005802009c810 */ /* 0x002fea0007f1e0ff */
[----:B--2---:R-:W-:Y:S01]  /*6160*/  @!P4 IMAD.X R0, RZ, RZ, R33, P0 ;  /* 0x000000ffff00c224 */ /* 0x004fe200000e0621 */
[----:B----4-:R-:W-:Y:S07]  /*6170*/  @!P2 BRA `(.L_x_130) ;  /* 0x000000580050a947 */ /* 0x010fee0003800000 */
.L_x_283:
[----:B------:R-:W-:Y:S01]  /*6180*/  @!P4 R2UR UR9, R9 ;  /* 0x000000000909c2ca */ /* 0x000fe200000e0000 */
[----:B------:R-:W-:Y:S01]  /*6190*/  VOTEU.ALL UP1, P4 ;  /* 0x0000000000ff7886 */ /* 0x000fe20002020000 */
[----:B------:R-:W-:Y:S01]  /*61a0*/  @!P4 R2UR UR8, R0 ;  /* 0x000000000008c2ca */ /* 0x000fe200000e0000 */
[----:B------:R-:W-:Y:S01]  /*61b0*/  VOTEU.ALL UP2, P4 ;  /* 0x0000000000ff7886 */ /* 0x000fe20002040000 */
[----:B------:R-:W-:Y:S01]  /*61c0*/  UMOV UR16, 0x0 ;  /* 0x0000000000107882 */ /* 0x000fe20000000000 */
[----:B------:R-:W-:Y:S01]  /*61d0*/  UMOV UR17, 0x10000000 ;  /* 0x1000000000117882 */ /* 0x000fe20000000000 */
[----:B------:R-:W-:Y:S01]  /*61e0*/  @!UP1 UIADD3 UR32, UPT, UPT, UR7, 0x400, URZ ;  /* 0x0000040007209890 */ /* 0x000fe2000fffe0ff */
[----:B------:R-:W-:Y:S01]  /*61f0*/  @!P4 IMAD.MOV.U32 R0, RZ, RZ, 0x1000 ;  /* 0x00001000ff00c424 */ /* 0x000fe200078e00ff */
[----:B------:R-:W-:Y:S01]  /*6200*/  @!UP1 UIADD3 UR10, UPT, UPT, UR34, 0x60, URZ ;  /* 0x00000060220a9890 */ /* 0x000fe2000fffe0ff */
[----:B------:R-:W-:Y:S01]  /*6210*/  @!P4 IADD3 R21, P0, PT, R32, 0x580, RZ ;  /* 0x000005802015c810 */ /* 0x000fe20007f1e0ff */
[----:B------:R-:W-:Y:S01]  /*6220*/  UMOV UR11, UR35 ;  /* 0x00000023000b7c82 */ /* 0x000fe20008000000 */
[----:B------:R-:W-:Y:S01]  /*6230*/  UMOV UR12, UR36 ;  /* 0x00000024000c7c82 */ /* 0x000fe20008000000 */
[----:B------:R-:W-:Y:S01]  /*6240*/  UPRMT UR14, UR37, 0x654, UR33 ;  /* 0x00000654250e7896 */ /* 0x000fe20008000021 */
[----:B------:R-:W-:Y:S01]  /*6250*/  IMAD.U32 R10, RZ, RZ, UR9 ;  /* 0x00000009ff0a7e24 */ /* 0x000fe2000f8e00ff */
[----:B------:R-:W-:Y:S01]  /*6260*/  UMOV UR9, UR33 ;  /* 0x0000002100097c82 */ /* 0x000fe20008000000 */
[----:B------:R-:W-:Y:S01]  /*6270*/  IMAD.U32 R11, RZ, RZ, UR8 ;  /* 0x00000008ff0b7e24 */ /* 0x000fe2000f8e00ff */
[----:B------:R-:W-:Y:S01]  /*6280*/  @!UP1 UIADD3 UR8, UPT, UPT, UR7, 0xc00, URZ ;  /* 0x00000c0007089890 */ /* 0x000fe2000fffe0ff */
[----:B------:R-:W-:Y:S01]  /*6290*/  @!P4 IMAD.X R20, RZ, RZ, R33, P0 ;  /* 0x000000ffff14c224 */ /* 0x000fe200000e0621 */
[----:B------:R-:W-:Y:S01]  /*62a0*/  @!P4 R2UR UR18, R10 ;  /* 0x000000000a12c2ca */ /* 0x000fe200000e0000 */
[----:B------:R-:W-:Y:S01]  /*62b0*/  VOTEU.ALL UP1, P4 ;  /* 0x0000000000ff7886 */ /* 0x000fe20002020000 */
[----:B------:R-:W-:Y:S11]  /*62c0*/  @!P4 R2UR UR19, R11 ;  /* 0x000000000b13c2ca */ /* 0x000ff600000e0000 */
[----:B------:R-:W-:Y:S02]  /*62d0*/  @!UPT UIADD3 URZ, UPT, UPT, URZ, URZ, URZ ;  /* 0x000000fffffff290 */ /* 0x000fe4000fffe0ff */
[----:B------:R2:W-:Y:S01]  /*62e0*/  @!UP2 UTMALDG.3D [UR32], [UR18], desc[UR16] ;  /* 0x000010201200a5b4 */ /* 0x0005e20008011000 */
[----:B------:R2:W-:Y:S01]  /*62f0*/  @!UP1 UTMALDG.3D [UR8], [UR18], desc[UR16] ;  /* 0x00001008120095b4 */ /* 0x0005e20008011000 */
[----:B------:R2:W-:Y:S01]  /*6300*/  @!P4 SYNCS.ARRIVE.TRANS64.RED.A0TR RZ, [UR7+0x290], R0 ;  /* 0x00029000ffffc9a7 */ /* 0x0005e20008300407 */
[----:B------:R-:W-:Y:S01]  /*6310*/  SYNCS.ARRIVE.TRANS64.RED.A1T0 RZ, [UR14], RZ ;  /* 0x000000ffffff79a7 */ /* 0x000fe2000810040e */
[----:B------:R-:W4:Y:S02]  /*6320*/  SYNCS.PHASECHK.TRANS64.TRYWAIT P2, [UR7+0x2b0], R12 ;  /* 0x0002b00cff0075a7 */ /* 0x000f240008041107 */
[----:B--2-4-:R-:W-:Y:S05]  /*6330*/  @!P2 BRA `(.L_x_131) ;  /* 0x0000005400f8a947 */ /* 0x014fea0003800000 */
.L_x_285:
[----:B------:R-:W2:Y:S01]  /*6340*/  LDC.64 R14, c[0x0][0xb10] ;  /* 0x0002c400ff0e7b82 */ /* 0x000ea20000000a00 */
[----:B------:R-:W-:Y:S01]  /*6350*/  @!P4 R2UR UR9, R21 ;  /* 0x000000001509c2ca */ /* 0x000fe200000e0000 */
[----:B------:R-:W-:Y:S01]  /*6360*/  VOTEU.ALL UP1, P4 ;  /* 0x0000000000ff7886 */ /* 0x000fe20002020000 */
[----:B------:R-:W-:Y:S01]  /*6370*/  @!P4 R2UR UR8, R20 ;  /* 0x000000001408c2ca */ /* 0x000fe200000e0000 */
[----:B------:R-:W-:Y:S01]  /*6380*/  VOTEU.ALL UP2, P4 ;  /* 0x0000000000ff7886 */ /* 0x000fe20002040000 */
[----:B------:R-:W-:Y:S03]  /*6390*/  UMOV UR16, 0x0 ;  /* 0x0000000000107882 */ /* 0x000fe60000000000 */
[----:B------:R-:W4:Y:S01]  /*63a0*/  LDC.64 R10, c[0x0][0xb18] ;  /* 0x0002c600ff0a7b82 */ /* 0x000f220000000a00 */
[----:B------:R-:W-:Y:S01]  /*63b0*/  @!UP1 UIADD3 UR26, UPT, UPT, UR34, 0x20, URZ ;  /* 0x00000020221a9890 */ /* 0x000fe2000fffe0ff */
[----:B------:R-:W-:Y:S01]  /*63c0*/  @P3 SHF.R.U32.HI R28, RZ, 0x10, R25 ;  /* 0x00000010ff1c3819 */ /* 0x000fe20000011619 */
[----:B------:R-:W-:Y:S01]  /*63d0*/  @!UP1 UIADD3 UR24, UPT, UPT, UR7, 0x1400, URZ ;  /* 0x0000140007189890 */ /* 0x000fe2000fffe0ff */
[----:B------:R-:W-:Y:S01]  /*63e0*/  VIADD R30, R30, 0x1 ;  /* 0x000000011e1e7836 */ /* 0x000fe20000000000 */
[----:B------:R-:W-:Y:S03]  /*63f0*/  UMOV UR17, 0x10000000 ;  /* 0x1000000000117882 */ /* 0x000fe60000000000 */
[----:B------:R-:W5:Y:S01]  /*6400*/  @!P1 LDC R0, c[0x0][0xb20] ;  /* 0x0002c800ff009b82 */ /* 0x000f620000000800 */
[----:B------:R-:W-:Y:S01]  /*6410*/  UMOV UR27, UR35 ;  /* 0x00000023001b7c82 */ /* 0x000fe20008000000 */
[----:B------:R-:W-:Y:S01]  /*6420*/  IMAD.U32 R20, RZ, RZ, UR9 ;  /* 0x00000009ff147e24 */ /* 0x000fe2000f8e00ff */
[----:B------:R-:W-:Y:S05]  /*6430*/  UMOV UR28, UR36 ;  /* 0x00000024001c7c82 */ /* 0x000fea0008000000 */
[----:B-1----:R-:W1:Y:S01]  /*6440*/  @!P1 LDC R3, c[0x0][0xb0c] ;  /* 0x0002c300ff039b82 */ /* 0x002e620000000800 */
[----:B------:R-:W-:Y:S01]  /*6450*/  IMAD.U32 R21, RZ, RZ, UR8 ;  /* 0x00000008ff157e24 */ /* 0x000fe2000f8e00ff */
[----:B------:R-:W-:Y:S01]  /*6460*/  @!UP1 UIADD3 UR10, UPT, UPT, UR34, 0x80, URZ ;  /* 0x00000080220a9890 */ /* 0x000fe2000fffe0ff */
[----:B------:R-:W-:Y:S01]  /*6470*/  @!P4 R2UR UR18, R20 ;  /* 0x000000001412c2ca */ /* 0x000fe200000e0000 */
[----:B------:R-:W-:Y:S01]  /*6480*/  @!UP1 UIADD3 UR8, UPT, UPT, UR7, 0x1c00, URZ ;  /* 0x00001c0007089890 */ /* 0x000fe2000fffe0ff */
[----:B------:R-:W-:Y:S01]  /*6490*/  @!P4 IMAD.MOV.U32 R20, RZ, RZ, 0x1000 ;  /* 0x00001000ff14c424 */ /* 0x000fe200078e00ff */
[----:B------:R-:W-:Y:S01]  /*64a0*/  @!P4 R2UR UR19, R21 ;  /* 0x000000001513c2ca */ /* 0x000fe200000e0000 */
[----:B------:R-:W-:Y:S01]  /*64b0*/  VOTEU.ALL UP1, P4 ;  /* 0x0000000000ff7886 */ /* 0x000fe20002020000 */
[----:B------:R-:W-:Y:S01]  /*64c0*/  UMOV UR9, UR25 ;  /* 0x0000001900097c82 */ /* 0x000fe20008000000 */
[----:B------:R-:W-:Y:S01]  /*64d0*/  UMOV UR11, UR35 ;  /* 0x00000023000b7c82 */ /* 0x000fe20008000000 */
[----:B------:R-:W-:Y:S01]  /*64e0*/  UMOV UR12, UR36 ;  /* 0x00000024000c7c82 */ /* 0x000fe20008000000 */
[----:B------:R-:W-:Y:S08]  /*64f0*/  UPRMT UR14, UR37, 0x654, UR25 ;  /* 0x00000654250e7896 */ /* 0x000ff00008000019 */
[----:B------:R1:W-:Y:S02]  /*6500*/  @!UP2 UTMALDG.3D [UR24], [UR18], desc[UR16] ;  /* 0x000010181200a5b4 */ /* 0x0003e40008011000 */
[----:B-1----:R-:W-:Y:S01]  /*6510*/  @!P1 ISETP.NE.AND P2, PT, R3, 0x1, PT ;  /* 0x000000010300980c */ /* 0x002fe20003f45270 */
[C---:B--2---:R-:W-:Y:S01]  /*6520*/  @!P1 IMAD.HI.U32 R14, R13.reuse, R14, RZ ;  /* 0x0000000e0d0e9227 */ /* 0x044fe200078e00ff */
[----:B----4-:R-:W-:Y:S01]  /*6530*/  @!P1 ISETP.NE.AND P0, PT, R10, 0x1, PT ;  /* 0x000000010a00980c */ /* 0x010fe20003f05270 */
[----:B------:R1:W-:Y:S01]  /*6540*/  @!UP1 UTMALDG.3D [UR8], [UR18], desc[UR16] ;  /* 0x00001008120095b4 */ /* 0x0003e20008011000 */
[----:B------:R1:W-:Y:S01]  /*6550*/  @!P4 SYNCS.ARRIVE.TRANS64.RED.A0TR RZ, [UR7+0x298], R20 ;  /* 0x00029814ffffc9a7 */ /* 0x0003e20008300407 */
[C---:B------:R-:W-:Y:S01]  /*6560*/  @!P1 IMAD.HI.U32 R11, R8.reuse, R11, RZ ;  /* 0x0000000b080b9227 */ /* 0x040fe200078e00ff */
[----:B------:R-:W-:Y:S04]  /*6570*/  @!P1 SHF.R.U32.HI R14, RZ, R15, R14 ;  /* 0x0000000fff0e9219 */ /* 0x000fe8000001160e */
[----:B-----5:R-:W-:Y:S02]  /*6580*/  @!P1 SHF.R.U32.HI R9, RZ, R0, R11 ;  /* 0x00000000ff099219 */ /* 0x020fe4000001160b */
[----:B------:R-:W-:Y:S02]  /*6590*/  @!P1 SEL R14, R13, R14, !P2 ;  /* 0x0000000e0d0e9207 */ /* 0x000fe40005000000 */
[----:B------:R-:W-:Y:S05]  /*65a0*/  @!P1 SEL R9, R8, R9, !P0 ;  /* 0x0000000908099207 */ /* 0x000fea0004000000 */
[----:B------:R-:W-:Y:S01]  /*65b0*/  @!P1 IMAD.IADD R0, R9, 0x1, -R14 ;  /* 0x0000000109009824 */ /* 0x000fe200078e0a0e */
[----:B------:R-:W-:Y:S01]  /*65c0*/  SYNCS.ARRIVE.TRANS64.RED.A1T0 RZ, [UR14], RZ ;  /* 0x000000ffffff79a7 */ /* 0x000fe2000810040e */
[----:B------:R-:W-:Y:S02]  /*65d0*/  @!P1 IMAD.IADD R9, R14, 0x1, -R9 ;  /* 0x000000010e099824 */ /* 0x000fe400078e0a09 */
[----:B------:R-:W-:Y:S02]  /*65e0*/  @!P1 IMAD R13, R0, R3, R13 ;  /* 0x00000003000d9224 */ /* 0x000fe400078e020d */
[----:B------:R-:W-:Y:S01]  /*65f0*/  @!P1 IMAD R8, R9, R10, R8 ;  /* 0x0000000a09089224 */ /* 0x000fe200078e0208 */
[----:B------:R-:W2:Y:S02]  /*6600*/  SYNCS.PHASECHK.TRANS64.TRYWAIT P5, [UR7+0x2b8], R12 ;  /* 0x0002b80cff0075a7 */ /* 0x000ea400080a1107 */
[----:B-12---:R-:W-:Y:S05]  /*6610*/  @!P5 BRA `(.L_x_132) ;  /* 0x000000540058d947 */ /* 0x006fea0003800000 */
.L_x_287:
[----:B-1----:R-:W-:Y:S01]  /*6620*/  @!P4 IADD3 R3, P0, PT, R32, 0x580, RZ ;  /* 0x000005802003c810 */ /* 0x002fe20007f1e0ff */
[----:B------:R-:W-:Y:S01]  /*6630*/  VOTEU.ALL UP1, P4 ;  /* 0x0000000000ff7886 */ /* 0x000fe20002020000 */
[----:B------:R-:W-:Y:S01]  /*6640*/  VOTEU.ALL UP2, P4 ;  /* 0x0000000000ff7886 */ /* 0x000fe20002040000 */
[----:B------:R-:W-:Y:S01]  /*6650*/  UMOV UR14, 0x0 ;  /* 0x00000000000e7882 */ /* 0x000fe20000000000 */
[----:B------:R-:W-:Y:S01]  /*6660*/  @!P4 R2UR UR9, R3 ;  /* 0x000000000309c2ca */ /* 0x000fe200000e0000 */
[----:B------:R-:W-:Y:S01]  /*6670*/  @!P4 IMAD.X R0, RZ, RZ, R33, P0 ;  /* 0x000000ffff00c224 */ /* 0x000fe200000e0621 */
[----:B------:R-:W-:Y:S01]  /*6680*/  @!UP1 UIADD3 UR17, UPT, UPT, UR7, 0x2a0, URZ ;  /* 0x000002a007119890 */ /* 0x000fe2000fffe0ff */
[----:B------:R-:W-:Y:S01]  /*6690*/  ISETP.NE.AND P0, PT, R30, 0x2, PT ;  /* 0x000000021e00780c */ /* 0x000fe20003f05270 */
[----:B------:R-:W-:Y:S01]  /*66a0*/  @!UP1 UIADD3 UR18, UPT, UPT, UR34, 0x40, URZ ;  /* 0x0000004022129890 */ /* 0x000fe2000fffe0ff */
[----:B------:R-:W-:Y:S01]  /*66b0*/  LOP3.LUT R31, R31, 0x1, RZ, 0x3c, !PT ;  /* 0x000000011f1f7812 */ /* 0x000fe200078e3cff */
[----:B------:R-:W-:Y:S01]  /*66c0*/  @!UP1 UIADD3 UR16, UPT, UPT, UR7, 0x2400, URZ ;  /* 0x0000240007109890 */ /* 0x000fe2000fffe0ff */
[----:B------:R-:W-:Y:S01]  /*66d0*/  @!P4 R2UR UR8, R0 ;  /* 0x000000000008c2ca */ /* 0x000fe200000e0000 */
[----:B------:R-:W-:Y:S01]  /*66e0*/  UMOV UR15, 0x10000000 ;  /* 0x10000000000f7882 */ /* 0x000fe20000000000 */
[----:B------:R-:W-:Y:S01]  /*66f0*/  UMOV UR19, UR35 ;  /* 0x0000002300137c82 */ /* 0x000fe20008000000 */
[----:B------:R-:W-:Y:S01]  /*6700*/  UMOV UR20, UR36 ;  /* 0x0000002400147c82 */ /* 0x000fe20008000000 */
[----:B------:R-:W-:Y:S01]  /*6710*/  @!UP1 UIADD3 UR10, UPT, UPT, UR34, 0xa0, URZ ;  /* 0x000000a0220a9890 */ /* 0x000fe2000fffe0ff */
[----:B------:R-:W-:Y:S01]  /*6720*/  SEL R0, RZ, 0x1, P0 ;  /* 0x00000001ff007807 */ /* 0x000fe20000000000 */
[----:B------:R-:W-:Y:S01]  /*6730*/  IMAD.U32 R10, RZ, RZ, UR9 ;  /* 0x00000009ff0a7e24 */ /* 0x000fe2000f8e00ff */
[----:B------:R-:W-:Y:S01]  /*6740*/  UMOV UR11, UR35 ;  /* 0x00000023000b7c82 */ /* 0x000fe20008000000 */
[----:B------:R-:W-:Y:S01]  /*6750*/  UMOV UR12, UR36 ;  /* 0x00000024000c7c82 */ /* 0x000fe20008000000 */
[----:B------:R-:W-:Y:S01]  /*6760*/  UMOV UR9, UR17 ;  /* 0x0000001100097c82 */ /* 0x000fe20008000000 */
[----:B------:R-:W-:Y:S01]  /*6770*/  @P3 R2UR UR36, R28 ;  /* 0x000000001c2432ca */ /* 0x000fe200000e0000 */
[----:B------:R-:W-:Y:S01]  /*6780*/  IMAD.IADD R20, R8, 0x1, R81 ;  /* 0x0000000108147824 */ /* 0x000fe200078e0251 */
[----:B------:R-:W-:Y:S01]  /*6790*/  @!P4 R2UR UR22, R10 ;  /* 0x000000000a16c2ca */ /* 0x000fe200000e0000 */
[----:B------:R-:W-:Y:S01]  /*67a0*/  IMAD.U32 R11, RZ, RZ, UR8 ;  /* 0x00000008ff0b7e24 */ /* 0x000fe2000f8e00ff */
[----:B------:R-:W-:Y:S01]  /*67b0*/  @!UP1 UIADD3 UR8, UPT, UPT, UR7, 0x2c00, URZ ;  /* 0x00002c0007089890 */ /* 0x000fe2000fffe0ff */
[----:B------:R-:W-:Y:S01]  /*67c0*/  LOP3.LUT R29, R29, R0, RZ, 0x3c, !PT ;  /* 0x000000001d1d7212 */ /* 0x000fe200078e3cff */
[----:B------:R-:W-:Y:S01]  /*67d0*/  VOTEU.ALL UP1, P4 ;  /* 0x0000000000ff7886 */ /* 0x000fe20002020000 */
[----:B------:R-:W-:Y:S01]  /*67e0*/  IMAD.IADD R21, R13, 0x1, R88 ;  /* 0x000000010d157824 */ /* 0x000fe200078e0258 */
[----:B------:R-:W-:Y:S02]  /*67f0*/  @!P4 R2UR UR23, R11 ;  /* 0x000000000b17c2ca */ /* 0x000fe400000e0000 */
[----:B------:R-:W-:Y:S11]  /*6800*/  SEL R30, R30, RZ, P0 ;  /* 0x000000ff1e1e7207 */ /* 0x000ff60000000000 */
[----:B------:R2:W-:Y:S01]  /*6810*/  @!UP2 UTMALDG.3D [UR16], [UR22], desc[UR14] ;  /* 0x00000e101600a5b4 */ /* 0x0005e20008011000 */
[----:B------:R2:W-:Y:S01]  /*6820*/  @!UP1 UTMALDG.3D [UR8], [UR22], desc[UR14] ;  /* 0x00000e08160095b4 */ /* 0x0005e20008011000 */
[----:B------:R2:W-:Y:S01]  /*6830*/  @!P4 SYNCS.ARRIVE.TRANS64.RED.A0TR RZ, [UR7+0x2a0], R23 ;  /* 0x0002a017ffffc9a7 */ /* 0x0005e20008300407 */
[----:B------:R-:W-:Y:S01]  /*6840*/  UPLOP3.LUT UP1, UPT, UPT, UPT, UPT, 0x80, 0x8 ;  /* 0x000000000008789c */ /* 0x000fe20003f2f070 */
[----:B------:R-:W-:Y:S01]  /*6850*/  SYNCS.ARRIVE.TRANS64.RED.A1T0 RZ, [UR13], RZ ;  /* 0x000000ffffff79a7 */ /* 0x000fe2000810040d */
[----:B------:R-:W-:Y:S09]  /*6860*/  @P3 BRA `(.L_x_133) ;  /* 0xfffffff000a83947 */ /* 0x000ff2000383ffff */
[----:B------:R-:W-:-:S04]  /*6870*/  SHF.L.U32 R3, R31, 0x1f, RZ ;  /* 0x0000001f1f037819 */ /* 0x000fc800000006ff */
[----:B------:R-:W1:Y:S02]  /*6880*/  SYNCS.PHASECHK.TRANS64.TRYWAIT P0, [UR7+0x2a8], R3 ;  /* 0x0002a803ff0075a7 */ /* 0x000e640008001107 */
[----:B-1----:R-:W-:Y:S05]  /*6890*/  @!P0 BRA `(.L_x_134) ;  /* 0x0000005000d08947 */ /* 0x002fea0003800000 */
.L_x_289:
[----:B------:R-:W4:Y:S02]  /*68a0*/  SYNCS.PHASECHK.TRANS64.TRYWAIT P0, [UR7+0x2b0], R3 ;  /* 0x0002b003ff0075a7 */ /* 0x000f240008001107 */
[----:B----4-:R-:W-:Y:S05]  /*68b0*/  @!P0 BRA `(.L_x_135) ;  /* 0x0000005000e08947 */ /* 0x010fea0003800000 */
.L_x_291:
[----:B-1----:R-:W-:-:S07]  /*68c0*/  MOV R0, UR7 ;  /* 0x0000000700007c02 */ /* 0x002fce0008000f00 */
.L_x_136:
[----:B-1----:R-:W-:-:S04]  /*68d0*/  SHF.L.U32 R3, R31, 0x1f, RZ ;  /* 0x0000001f1f037819 */ /* 0x002fc800000006ff */
[----:B------:R1:W4:Y:S03]  /*68e0*/  SYNCS.PHASECHK.TRANS64.TRYWAIT P0, [R0+URZ+0x2b8], R3 ;  /* 0x0002b803000075a7 */ /* 0x00032600080011ff */
[----:B----4-:R-:W-:Y:S05]  /*68f0*/  @!P0 NANOSLEEP.SYNCS 0x989680 ;  /* 0x009896800000895d */ /* 0x010fea0003900000 */
[----:B------:R-:W4:Y:S02]  /*6900*/  @!P0 SYNCS.PHASECHK.TRANS64 P0, [R0+URZ+0x2b8], R3 ;  /* 0x0002b803000085a7 */ /* 0x000f2400080010ff */
[----:B--2-4-:R-:W-:Y:S05]  /*6910*/  @P0 EXIT ;  /* 0x000000000000094d */ /* 0x014fea0003800000 */
[----:B------:R-:W-:Y:S05]  /*6920*/  BRA `(.L_x_136) ;  /* 0xfffffffc00e87947 */ /* 0x000fea000383ffff */
.L_x_123:
[----:B------:R-:W-:-:S06]  /*6930*/  UISETP.GE.AND UP1, UPT, UR10, 0x4, UPT ;  /* 0x000000040a00788c */ /* 0x000fcc000bf26270 */
[----:B------:R-:W-:-:S13]  /*6940*/  PLOP3.LUT P0, PT, PT, PT, UP1, 0x80, 0x8 ;  /* 0x000000000008781c */ /* 0x000fda0003f0f018 */
[----:B------:R-:W-:Y:S05]  /*6950*/  @!P0 EXIT ;  /* 0x000000000000894d */ /* 0x000fea0003800000 */
[----:B------:R-:W-:Y:S01]  /*6960*/  BAR.SYNC.DEFER_BLOCKING 0x6, 0xa0 ;  /* 0x0182800000007b1d */ /* 0x000fe20000010000 */
[----:B------:R-:W-:Y:S01]  /*6970*/  IMAD.SHL.U32 R94, R101, 0x20, RZ ;  /* 0x00000020655e7824 */ /* 0x000fe200078e00ff */
[----:B------:R-:W-:Y:S01]  /*6980*/  CS2R R98, SRZ ;  /* 0x0000000000627805 */ /* 0x000fe2000001ff00 */
[----:B------:R-:W-:Y:S02]  /*6990*/  IMAD.SHL.U32 R7, R95, 0x200000, RZ ;  /* 0x002000005f077824 */ /* 0x000fe400078e00ff */
[C---:B------:R-:W-:Y:S01]  /*69a0*/  IMAD.U32 R2, R101.reuse, 0x10000, RZ ;  /* 0x0001000065027824 */ /* 0x040fe200078e00ff */
[----:B------:R-:W-:Y:S02]  /*69b0*/  UMOV UR49, 0x400 ;  /* 0x0000040000317882 */ /* 0x000fe40000000000 */
[----:B------:R-:W1:Y:S01]  /*69c0*/  LDC R91, c[0x0][0x370] ;  /* 0x0000dc00ff5b7b82 */ /* 0x000e620000000800 */
[----:B------:R-:W-:Y:S01]  /*69d0*/  ULEA UR49, UR37, UR49, 0x18 ;  /* 0x0000003125317291 */ /* 0x000fe2000f8ec0ff */
[----:B------:R-:W-:Y:S01]  /*69e0*/  IMAD.SHL.U32 R93, R101, 0x4, RZ ;  /* 0x00000004655d7824 */ /* 0x000fe200078e00ff */
[C---:B------:R-:W-:Y:S01]  /*69f0*/  LOP3.LUT R4, R94.reuse, 0x80, RZ, 0xc0, !PT ;  /* 0x000000805e047812 */ /* 0x040fe200078ec0ff */
[----:B------:R-:W-:Y:S01]  /*6a00*/  IMAD.SHL.U32 R5, R95, 0x400, RZ ;  /* 0x000004005f057824 */ /* 0x000fe200078e00ff */
[----:B------:R-:W-:Y:S01]  /*6a10*/  LOP3.LUT R7, R7, 0x200000, RZ, 0xc0, !PT ;  /* 0x0020000007077812 */ /* 0x000fe200078ec0ff */
[----:B------:R-:W-:Y:S01]  /*6a20*/  IMAD.MOV.U32 R47, RZ, RZ, RZ ;  /* 0x000000ffff2f7224 */ /* 0x000fe200078e00ff */
[----:B------:R-:W-:Y:S01]  /*6a30*/  LOP3.LUT R0, R94, 0xb60, RZ, 0xc0, !PT ;  /* 0x00000b605e007812 */ /* 0x000fe200078ec0ff */
[----:B------:R-:W2:Y:S01]  /*6a40*/  LDC R42, c[0x0][0xb0c] ;  /* 0x0002c300ff2a7b82 */ /* 0x000ea20000000800 */
[----:B------:R-:W-:Y:S01]  /*6a50*/  LOP3.LUT R93, R4, 0x10, R93, 0xf8, !PT ;  /* 0x00000010045d7812 */ /* 0x000fe200078ef85d */
[----:B------:R-:W-:Y:S01]  /*6a60*/  IMAD.MOV.U32 R100, RZ, RZ, RZ ;  /* 0x000000ffff647224 */ /* 0x000fe200078e00ff */
[----:B------:R-:W-:Y:S01]  /*6a70*/  LOP3.LUT R0, R0, 0x400, R5, 0xf8, !PT ;  /* 0x0000040000007812 */ /* 0x000fe200078ef805 */
[----:B------:R-:W-:Y:S01]  /*6a80*/  IMAD.MOV.U32 R104, RZ, RZ, RZ ;  /* 0x000000ffff687224 */ /* 0x000fe200078e00ff */
[----:B------:R-:W-:Y:S01]  /*6a90*/  LOP3.LUT R2, R7, 0x400000, R2, 0xf8, !PT ;  /* 0x0040000007027812 */ /* 0x000fe200078ef802 */
[----:B------:R-:W-:Y:S01]  /*6aa0*/  IMAD.MOV.U32 R97, RZ, RZ, RZ ;  /* 0x000000ffff617224 */ /* 0x000fe200078e00ff */
[----:B------:R-:W-:Y:S01]  /*6ab0*/  LOP3.LUT P0, RZ, R94, 0x80, RZ, 0xc0, !PT ;  /* 0x000000805eff7812 */ /* 0x000fe2000780c0ff */
[----:B------:R-:W3:Y:S01]  /*6ac0*/  LDC R90, c[0x0][0xb20] ;  /* 0x0002c800ff5a7b82 */ /* 0x000ee20000000800 */
[----:B------:R-:W4:Y:S01]  /*6ad0*/  LDS R3, [UR49+0x380] ;  /* 0x00038031ff037984 */ /* 0x000f220008000800 */
[----:B------:R-:W-:Y:S01]  /*6ae0*/  LOP3.LUT R93, R0, R93, RZ, 0xfc, !PT ;  /* 0x0000005d005d7212 */ /* 0x000fe200078efcff */
[----:B------:R-:W1:Y:S01]  /*6af0*/  LDCU.64 UR52, c[0x0][0x348] ;  /* 0x00006900ff3477ac */ /* 0x000e620008000a00 */
[----:B------:R-:W-:-:S02]  /*6b00*/  P2R R0, PR, RZ, 0x1 ;  /* 0x00000001ff007803 */ /* 0x000fc40000000000 */
[----:B------:R-:W-:Y:S01]  /*6b10*/  LOP3.LUT R101, R101, 0x60, RZ, 0xc0, !PT ;  /* 0x0000006065657812 */ /* 0x000fe200078ec0ff */
[----:B------:R-:W1:Y:S01]  /*6b20*/  LDCU.64 UR38, c[0x0][0x888] ;  /* 0x00011100ff2677ac */ /* 0x000e620008000a00 */
[----:B------:R-:W1:Y:S01]  /*6b30*/  LDC R41, c[0x0][0xb30] ;  /* 0x0002cc00ff297b82 */ /* 0x000e620000000800 */
[----:B------:R-:W1:Y:S01]  /*6b40*/  LDCU.64 UR44, c[0x0][0x890] ;  /* 0x00011200ff2c77ac */ /* 0x000e620008000a00 */
[----:B------:R-:W-:-:S06]  /*6b50*/  UIADD3 UR48, UPT, UPT, UR49, 0x400, URZ ;  /* 0x0000040031307890 */ /* 0x000fcc000fffe0ff */
[----:B------:R-:W1:Y:S01]  /*6b60*/  LDC.64 R86, c[0x0][0xb10] ;  /* 0x0002c400ff567b82 */ /* 0x000e620000000a00 */
[----:B------:R-:W-:Y:S01]  /*6b70*/  UIADD3 UR50, UPT, UPT, UR49, 0x3400, URZ ;  /* 0x0000340031327890 */ /* 0x000fe2000fffe0ff */
[----:B------:R-:W-:-:S06]  /*6b80*/  UMOV UR54, URZ ;  /* 0x000000ff00367c82 */ /* 0x000fcc0008000000 */
[----:B------:R-:W1:Y:S08]  /*6b90*/  LDC.64 R38, c[0x0][0xb18] ;  /* 0x0002c600ff267b82 */ /* 0x000e700000000a00 */
[----:B------:R-:W1:Y:S08]  /*6ba0*/  LDC.64 R36, c[0x0][0xb28] ;  /* 0x0002ca00ff247b82 */ /* 0x000e700000000a00 */
[----:B------:R-:W1:Y:S01]  /*6bb0*/  LDC.64 R84, c[0x0][0x8b0] ;  /* 0x00022c00ff547b82 */ /* 0x000e620000000a00 */
[----:B----4-:R-:W-:-:S07]  /*6bc0*/  IMAD.IADD R2, R3, 0x1, R2 ;  /* 0x0000000103027824 */ /* 0x010fce00078e0202 */
[----:B------:R-:W4:Y:S08]  /*6bd0*/  LDC.64 R82, c[0x0][0x8a8] ;  /* 0x00022a00ff527b82 */ /* 0x000f300000000a00 */
[----:B--23--:R-:W1:Y:S02]  /*6be0*/  LDC R92, c[0x0][0x374] ;  /* 0x0000dd00ff5c7b82 */ /* 0x00ce640000000800 */
.L_x_175:
[C---:B------:R-:W-:Y:S02]  /*6bf0*/  LEA R0, R104.reuse, UR49, 0x3 ;  /* 0x0000003168007c11 */ /* 0x040fe4000f8e18ff */
[----:B------:R-:W-:Y:S02]  /*6c00*/  SHF.L.U32 R3, R99, 0x1f, RZ ;  /* 0x0000001f63037819 */ /* 0x000fe400000006ff */
[----:B------:R-:W-:Y:S02]  /*6c10*/  LEA R16, R104, UR49, 0x4 ;  /* 0x0000003168107c11 */ /* 0x000fe4000f8e20ff */
[----:B------:R-:W2:Y:S02]  /*6c20*/  SYNCS.PHASECHK.TRANS64.TRYWAIT P0, [R0+URZ+0x2d0], R3 ;  /* 0x0002d003000075a7 */ /* 0x000ea400080011ff */
[----:B-12---:R-:W-:Y:S05]  /*6c30*/  @!P0 BRA `(.L_x_137) ;  /* 0x0000005000188947 */ /* 0x006fea0003800000 */
.L_x_292:
[----:B------:R-:W3:Y:S01]  /*6c40*/  LDC.64 R14, c[0x0][0xb10] ;  /* 0x0002c400ff0e7b82 */ /* 0x000ee20000000a00 */
[----:B------:R-:W4:Y:S01]  /*6c50*/  LDS.128 R16, [R16+0x360] ;  /* 0x0003600010107984 */ /* 0x000f220000000c00 */
[----:B-1----:R-:W-:Y:S01]  /*6c60*/  ISETP.NE.AND P1, PT, R41, 0x1, PT ;  /* 0x000000012900780c */ /* 0x002fe20003f25270 */
[----:B--2---:R-:W-:Y:S01]  /*6c70*/  VIADD R0, R0, 0x2e0 ;  /* 0x000002e000007836 */ /* 0x004fe20000000000 */
[----:B------:R-:W-:Y:S04]  /*6c80*/  ISETP.GE.AND P0, PT, R40, 0x1, PT ;  /* 0x000000012800780c */ /* 0x000fe80003f06270 */
[----:B------:R-:W1:Y:S01]  /*6c90*/  LDC.64 R12, c[0x0][0xb18] ;  /* 0x0002c600ff0c7b82 */ /* 0x000e620000000a00 */
[----:B------:R-:W-:Y:S01]  /*6ca0*/  PRMT R0, RZ, 0x654, R0 ;  /* 0x00000654ff007816 */ /* 0x000fe20000000000 */
[----:B------:R-:W-:Y:S01]  /*6cb0*/  @!PT LDS RZ, [RZ] ;  /* 0x00000000fffff984 */ /* 0x000fe20000000800 */
[----:B------:R-:W-:Y:S01]  /*6cc0*/  @!PT LDS RZ, [RZ] ;  /* 0x00000000fffff984 */ /* 0x000fe20000000800 */
[----:B------:R-:W-:Y:S01]  /*6cd0*/  @!PT LDS RZ, [RZ] ;  /* 0x00000000fffff984 */ /* 0x000fe20000000800 */
[----:B------:R-:W-:Y:S01]  /*6ce0*/  @!PT LDS RZ, [RZ] ;  /* 0x00000000fffff984 */ /* 0x000fe20000000800 */
[----:B------:R2:W-:Y:S06]  /*6cf0*/  MEMBAR.ALL.CTA ;  /* 0x0000000000007992 */ /* 0x0005ec0000008000 */
[----:B--2---:R-:W2:Y:S01]  /*6d00*/  FENCE.VIEW.ASYNC.S ;  /* 0x00000000000073c6 */ /* 0x004ea20000000000 */
[----:B------:R-:W1:Y:S08]  /*6d10*/  @!P1 LDC R11, c[0x0][0xb20] ;  /* 0x0002c800ff0b9b82 */ /* 0x000e700000000800 */
[----:B------:R-:W1:Y:S01]  /*6d20*/  @!P1 LDC R10, c[0x0][0xb0c] ;  /* 0x0002c300ff0a9b82 */ /* 0x000e620000000800 */
[----:B--2---:R2:W-:Y:S01]  /*6d30*/  SYNCS.ARRIVE.TRANS64.RED.A1T0 RZ, [R0+URZ], RZ ;  /* 0x000000ff00ff79a7 */ /* 0x0045e200081004ff */
[----:B----4-:R-:W-:Y:S04]  /*6d40*/  LOP3.LUT P4, RZ, R18, 0x1, RZ, 0xc0, !PT ;  /* 0x0000000112ff7812 */ /* 0x010fe8000788c0ff */
[----:B------:R-:W-:Y:S09]  /*6d50*/  P2R R102, PR, RZ, 0x10 ;  /* 0x00000010ff667803 */ /* 0x000ff20000000000 */
[----:B------:R-:W-:Y:S02]  /*6d60*/  @P4 MOV R45, R16 ;  /* 0x00000010002d4202 */ /* 0x000fe40000000f00 */
[----:B------:R-:W-:Y:S01]  /*6d70*/  @P4 LOP3.LUT R43, R17, 0xffff, RZ, 0xc0, !PT ;  /* 0x0000ffff112b4812 */ /* 0x000fe200078ec0ff */
[----:B--23--:R-:W-:Y:S06]  /*6d80*/  @!P0 BRA `(.L_x_138) ;  /* 0x0000000000a48947 */ /* 0x00cfec0003800000 */
[----:B------:R-:W-:Y:S01]  /*6d90*/  IMAD.HI.U32 R23, R92, R39, RZ ;  /* 0x000000275c177227 */ /* 0x000fe200078e00ff */
[----:B------:R-:W-:Y:S02]  /*6da0*/  ISETP.NE.AND P0, PT, R38, 0x1, PT ;  /* 0x000000012600780c */ /* 0x000fe40003f05270 */
[----:B------:R-:W-:Y:S01]  /*6db0*/  ISETP.NE.AND P2, PT, R40, 0x1, PT ;  /* 0x000000012800780c */ /* 0x000fe20003f45270 */
[----:B------:R-:W-:Y:S01]  /*6dc0*/  IMAD.HI.U32 R22, R91, R86, RZ ;  /* 0x000000565b167227 */ /* 0x000fe200078e00ff */
[----:B------:R-:W-:Y:S02]  /*6dd0*/  SHF.R.U32.HI R23, RZ, R90, R23 ;  /* 0x0000005aff177219 */ /* 0x000fe40000011617 */
[----:B------:R-:W-:Y:S01]  /*6de0*/  ISETP.NE.AND P3, PT, R42, 0x1, PT ;  /* 0x000000012a00780c */ /* 0x000fe20003f65270 */
[----:B------:R-:W-:Y:S01]  /*6df0*/  IMAD.HI.U32 R26, R45, R86, RZ ;  /* 0x000000562d1a7227 */ /* 0x000fe200078e00ff */
[----:B------:R-:W-:Y:S02]  /*6e00*/  SHF.R.U32.HI R22, RZ, R87, R22 ;  /* 0x00000057ff167219 */ /* 0x000fe40000011616 */
[----:B------:R-:W-:Y:S01]  /*6e10*/  SEL R3, R92, R23, !P0 ;  /* 0x000000175c037207 */ /* 0x000fe20004000000 */
[----:B------:R-:W-:Y:S01]  /*6e20*/  IMAD.HI.U32 R23, R43, R39, RZ ;  /* 0x000000272b177227 */ /* 0x000fe200078e00ff */
[----:B------:R-:W-:Y:S02]  /*6e30*/  SEL R7, R91, R22, !P3 ;  /* 0x000000165b077207 */ /* 0x000fe40005800000 */
[----:B------:R-:W-:Y:S01]  /*6e40*/  SHF.R.U32.HI R26, RZ, R87, R26 ;  /* 0x00000057ff1a7219 */ /* 0x000fe2000001161a */
[-C--:B------:R-:W-:Y:S04]  /*6e50*/  IMAD.HI.U32 R22, R3, R36.reuse, RZ ;  /* 0x0000002403167227 */ /* 0x080fe800078e00ff */
[----:B------:R-:W-:Y:S01]  /*6e60*/  IMAD.HI.U32 R24, R7, R36, RZ ;  /* 0x0000002407187227 */ /* 0x000fe200078e00ff */
[-C--:B------:R-:W-:Y:S02]  /*6e70*/  @P2 SHF.R.U32.HI R3, RZ, R37.reuse, R22 ;  /* 0x00000025ff032219 */ /* 0x080fe40000011616 */
[----:B------:R-:W-:Y:S02]  /*6e80*/  SHF.R.U32.HI R22, RZ, R90, R23 ;  /* 0x0000005aff167219 */ /* 0x000fe40000011617 */
[----:B------:R-:W-:Y:S01]  /*6e90*/  @P2 SHF.R.U32.HI R7, RZ, R37, R24 ;  /* 0x00000025ff072219 */ /* 0x000fe20000011618 */
[C---:B------:R-:W-:Y:S01]  /*6ea0*/  IMAD R4, R40.reuse, R3, RZ ;  /* 0x0000000328047224 */ /* 0x040fe200078e02ff */
[----:B------:R-:W-:Y:S02]  /*6eb0*/  SEL R5, R43, R22, !P0 ;  /* 0x000000162b057207 */ /* 0x000fe40004000000 */
[----:B------:R-:W-:Y:S01]  /*6ec0*/  SEL R3, R45, R26, !P3 ;  /* 0x0000001a2d037207 */ /* 0x000fe20005800000 */
[----:B------:R-:W-:Y:S01]  /*6ed0*/  IMAD R6, R40, R7, RZ ;  /* 0x0000000728067224 */ /* 0x000fe200078e02ff */
[C---:B------:R-:W-:Y:S01]  /*6ee0*/  ISETP.GE.AND P0, PT, R5.reuse, R4, PT ;  /* 0x000000040500720c */ /* 0x040fe20003f06270 */
[----:B------:R-:W-:Y:S03]  /*6ef0*/  IMAD.HI.U32 R8, R5, R36, RZ ;  /* 0x0000002405087227 */ /* 0x000fe600078e00ff */
[----:B------:R-:W-:Y:S01]  /*6f00*/  ISETP.GE.OR P0, PT, R3, R6, P0 ;  /* 0x000000060300720c */ /* 0x000fe20000706670 */
[----:B------:R-:W-:Y:S01]  /*6f10*/  IMAD.MOV R6, RZ, RZ, -R3 ;  /* 0x000000ffff067224 */ /* 0x000fe200078e0a03 */
[-C--:B------:R-:W-:Y:S03]  /*6f20*/  SHF.R.U32.HI R8, RZ, R37.reuse, R8 ;  /* 0x00000025ff087219 */ /* 0x080fe60000011608 */
[----:B------:R-:W-:Y:S01]  /*6f30*/  IMAD R45, R42, R6, R45 ;  /* 0x000000062a2d7224 */ /* 0x000fe200078e022d */
[----:B------:R-:W-:Y:S05]  /*6f40*/  SEL R9, R5, R8, !P2 ;  /* 0x0000000805097207 */ /* 0x000fea0005000000 */
[----:B------:R-:W-:Y:S02]  /*6f50*/  IMAD.MOV R8, RZ, RZ, -R9 ;  /* 0x000000ffff087224 */ /* 0x000fe400078e0a09 */
[C---:B------:R-:W-:Y:S04]  /*6f60*/  @!P0 IMAD.HI.U32 R4, R3.reuse, R36, RZ ;  /* 0x0000002403048227 */ /* 0x040fe800078e00ff */
[----:B------:R-:W-:Y:S01]  /*6f70*/  IMAD R8, R40, R8, R5 ;  /* 0x0000000828087224 */ /* 0x000fe200078e0205 */
[----:B------:R-:W-:Y:S04]  /*6f80*/  @!P0 SHF.R.U32.HI R4, RZ, R37, R4 ;  /* 0x00000025ff048219 */ /* 0x000fe80000011604 */
[----:B------:R-:W-:Y:S02]  /*6f90*/  @!P0 SEL R0, R3, R4, !P2 ;  /* 0x0000000403008207 */ /* 0x000fe40005000000 */
[----:B------:R-:W-:Y:S02]  /*6fa0*/  IADD3 R4, PT, PT, -R5, RZ, RZ ;  /* 0x000000ff05047210 */ /* 0x000fe40007ffe1ff */
[----:B------:R-:W-:Y:S01]  /*6fb0*/  @!P0 IADD3 R9, PT, PT, R9, -R0, RZ ;  /* 0x8000000009098210 */ /* 0x000fe20007ffe0ff */
[----:B------:R-:W-:Y:S02]  /*6fc0*/  @!P0 IMAD R0, R7, R8, R0 ;  /* 0x0000000807008224 */ /* 0x000fe400078e0200 */
[----:B------:R-:W-:Y:S02]  /*6fd0*/  IMAD R43, R38, R4, R43 ;  /* 0x00000004262b7224 */ /* 0x000fe400078e022b */
[----:B------:R-:W-:Y:S02]  /*6fe0*/  @!P0 IMAD R5, R9, R40, R3 ;  /* 0x0000002809058224 */ /* 0x000fe400078e0203 */
[----:B------:R-:W-:Y:S04]  /*6ff0*/  @!P0 IMAD.MOV.U32 R3, RZ, RZ, R0 ;  /* 0x000000ffff038224 */ /* 0x000fe800078e0000 */
[----:B------:R-:W-:Y:S02]  /*7000*/  IMAD R45, R3, R42, R45 ;  /* 0x0000002a032d7224 */ /* 0x000fe400078e022d */
[----:B------:R-:W-:Y:S07]  /*7010*/  IMAD R43, R5, R38, R43 ;  /* 0x00000026052b7224 */ /* 0x000fee00078e022b */
.L_x_138:
[----:B-1----:R-:W-:Y:S01]  /*7020*/  @!P1 ISETP.NE.AND P0, PT, R12, 0x1, PT ;  /* 0x000000010c00980c */ /* 0x002fe20003f05270 */
[----:B------:R-:W-:Y:S01]  /*7030*/  @!P1 IMAD.HI.U32 R4, R43, R13, RZ ;  /* 0x0000000d2b049227 */ /* 0x000fe200078e00ff */
[----:B------:R-:W-:Y:S01]  /*7040*/  @!P1 ISETP.NE.AND P2, PT, R10, 0x1, PT ;  /* 0x000000010a00980c */ /* 0x000fe20003f45270 */
[----:B------:R-:W-:Y:S01]  /*7050*/  ULOP3.LUT UP0, URZ, UR48, 0x90, URZ, 0xc0, !UPT ;  /* 0x0000009030ff7892 */ /* 0x000fe2000f80c0ff */
[----:B------:R-:W-:Y:S01]  /*7060*/  R2UR UR42, R21 ;  /* 0x00000000152a72ca */ /* 0x000fe200000e0000 */
[----:B------:R-:W-:Y:S01]  /*7070*/  @!P1 IMAD.HI.U32 R0, R45, R14, RZ ;  /* 0x0000000e2d009227 */ /* 0x000fe200078e00ff */
[----:B------:R-:W-:Y:S02]  /*7080*/  @!P1 SHF.R.U32.HI R4, RZ, R11, R4 ;  /* 0x0000000bff049219 */ /* 0x000fe40000011604 */
[----:B------:R-:W-:Y:S01]  /*7090*/  R2UR UR41, R20 ;  /* 0x00000000142972ca */ /* 0x000fe200000e0000 */
[----:B------:R-:W-:Y:S01]  /*70a0*/  VIADD R104, R104, 0x1 ;  /* 0x0000000168687836 */ /* 0x000fe20000000000 */
[----:B------:R-:W-:Y:S02]  /*70b0*/  @!P1 SHF.R.U32.HI R0, RZ, R15, R0 ;  /* 0x0000000fff009219 */ /* 0x000fe40000011600 */
[----:B------:R-:W-:Y:S02]  /*70c0*/  @!P1 SEL R3, R43, R4, !P0 ;  /* 0x000000042b039207 */ /* 0x000fe40004000000 */
[----:B------:R-:W-:Y:S02]  /*70d0*/  @!P1 SEL R4, R45, R0, !P2 ;  /* 0x000000002d049207 */ /* 0x000fe40005000000 */
[----:B------:R-:W-:Y:S01]  /*70e0*/  @P4 SHF.R.U32.HI R96, RZ, 0x10, R17 ;  /* 0x00000010ff604819 */ /* 0x000fe20000011611 */
[----:B------:R-:W-:Y:S02]  /*70f0*/  USHF.L.U32 UR42, UR42, 0x6, URZ ;  /* 0x000000062a2a7899 */ /* 0x000fe400080006ff */
[----:B------:R-:W-:Y:S02]  /*7100*/  @!P1 IMAD.IADD R0, R3, 0x1, -R4 ;  /* 0x0000000103009824 */ /* 0x000fe400078e0a04 */
[----:B------:R-:W-:Y:S01]  /*7110*/  @!P1 IMAD.IADD R3, R4, 0x1, -R3 ;  /* 0x0000000104039824 */ /* 0x000fe200078e0a03 */
[----:B------:R-:W-:Y:S01]  /*7120*/  UIMAD UR41, UR41, 0xc0, URZ ;  /* 0x000000c0292978a4 */ /* 0x000fe2000f8e02ff */
[----:B------:R-:W-:Y:S02]  /*7130*/  @!P1 IMAD R45, R0, R10, R45 ;  /* 0x0000000a002d9224 */ /* 0x000fe400078e022d */
[----:B------:R-:W-:Y:S01]  /*7140*/  @!P1 IMAD R43, R3, R12, R43 ;  /* 0x0000000c032b9224 */ /* 0x000fe200078e022b */
[----:B------:R-:W-:Y:S08]  /*7150*/  BRA.U !UP0, `(.L_x_139) ;  /* 0x0000000108407547 */ /* 0x000ff0000b800000 */
[----:B------:R-:W1:Y:S01]  /*7160*/  LDCU.64 UR8, c[0x4][0x88] ;  /* 0x01001100ff0877ac */ /* 0x000e620008000a00 */
[----:B------:R-:W-:Y:S01]  /*7170*/  MOV R15, 0x0 ;  /* 0x00000000000f7802 */ /* 0x000fe20000000f00 */
[----:B------:R-:W-:Y:S02]  /*7180*/  HFMA2 R12, -RZ, RZ, 0, 5.9604644775390625e-08 ;  /* 0x00000001ff0c7431 */ /* 0x000fe400000001ff */
[----:B------:R-:W-:Y:S02]  /*7190*/  IMAD.MOV.U32 R8, RZ, RZ, 0x70 ;  /* 0x00000070ff087424 */ /* 0x000fe400078e00ff */
[----:B------:R-:W-:Y:S01]  /*71a0*/  IMAD.MOV.U32 R13, RZ, RZ, RZ ;  /* 0x000000ffff0d7224 */ /* 0x000fe200078e00ff */
[----:B------:R-:W2:Y:S01]  /*71b0*/  LDCU.64 UR6, c[0x4][0x90] ;  /* 0x01001200ff0677ac */ /* 0x000ea20008000a00 */
[----:B------:R-:W3:Y:S01]  /*71c0*/  LDC.64 R14, c[0x4][R15] ;  /* 0x010000000f0e7b82 */ /* 0x000ee20000000a00 */
[----:B------:R-:W4:Y:S01]  /*71d0*/  LDCU.64 UR4, c[0x4][0x8] ;  /* 0x01000100ff0477ac */ /* 0x000f220008000a00 */
[----:B-1----:R-:W-:Y:S01]  /*71e0*/  MOV R5, UR9 ;  /* 0x0000000900057c02 */ /* 0x002fe20008000f00 */
[----:B------:R-:W-:Y:S01]  /*71f0*/  IMAD.U32 R4, RZ, RZ, UR8 ;  /* 0x00000008ff047e24 */ /* 0x000fe2000f8e00ff */
[----:B--2---:R-:W-:Y:S01]  /*7200*/  MOV R7, UR7 ;  /* 0x0000000700077c02 */ /* 0x004fe20008000f00 */
[----:B------:R-:W-:Y:S01]  /*7210*/  IMAD.U32 R6, RZ, RZ, UR6 ;  /* 0x00000006ff067e24 */ /* 0x000fe2000f8e00ff */
[----:B----4-:R-:W-:Y:S01]  /*7220*/  MOV R11, UR5 ;  /* 0x00000005000b7c02 */ /* 0x010fe20008000f00 */
[----:B------:R-:W-:Y:S02]  /*7230*/  IMAD.U32 R10, RZ, RZ, UR4 ;  /* 0x00000004ff0a7e24 */ /* 0x000fe4000f8e00ff */
[----:B------:R-:W-:Y:S07]  /*7240*/  LEPC R20, `(.L_x_139) ;  /* 0x000000001014794e */ /* 0x000fee0000000000 */
[----:B---3-5:R-:W-:Y:S05]  /*7250*/  CALL.ABS.NOINC R14 ;  /* 0x000000000e007343 */ /* 0x028fea0003c00000 */
.L_x_139:
[----:B------:R-:W-:Y:S09]  /*7260*/  ULOP3.LUT UP0, URZ, UR50, 0x90, URZ, 0xc0, !UPT ;  /* 0x0000009032ff7892 */ /* 0x000ff2000f80c0ff */
[----:B------:R-:W-:Y:S05]  /*7270*/  BRA.U !UP0, `(.L_x_140) ;  /* 0x0000000108407547 */ /* 0x000fea000b800000 */
        /* <DEDUP_REMOVED lines=16> */
.L_x_140:
[----:B------:R-:W-:Y:S01]  /*7380*/  ISETP.NE.U32.AND P4, PT, R84, RZ, PT ;  /* 0x000000ff5400720c */ /* 0x000fe20003f85070 */
[----:B------:R-:W-:Y:S01]  /*7390*/  UISETP.NE.AND UP2, UPT, UR51, URZ, UPT ;  /* 0x000000ff3300728c */ /* 0x000fe2000bf45270 */
[----:B------:R-:W-:Y:S01]  /*73a0*/  ISETP.NE.U32.AND P3, PT, RZ, UR38, PT ;  /* 0x00000026ff007c0c */ /* 0x000fe2000bf65070 */
[----:B------:R-:W-:Y:S01]  /*73b0*/  UISETP.NE.U32.AND UP1, UPT, UR44, URZ, UPT ;  /* 0x000000ff2c00728c */ /* 0x000fe2000bf25070 */
[----:B------:R-:W-:Y:S01]  /*73c0*/  ISETP.NE.AND.EX P4, PT, R85, RZ, PT, P4 ;  /* 0x000000ff5500720c */ /* 0x000fe20003f85340 */
[----:B------:R-:W-:Y:S01]  /*73d0*/  UPLOP3.LUT UP0, UPT, UPT, UPT, UPT, 0x40, 0x4 ;  /* 0x000000000004789c */ /* 0x000fe20003f0e870 */
[----:B------:R-:W-:Y:S01]  /*73e0*/  ISETP.NE.AND.EX P3, PT, RZ, UR39, PT, P3 ;  /* 0x00000027ff007c0c */ /* 0x000fe2000bf65330 */
[----:B------:R-:W-:Y:S01]  /*73f0*/  UISETP.NE.AND.EX UP1, UPT, UR45, URZ, UPT, UP1 ;  /* 0x000000ff2d00728c */ /* 0x000fe2000bf25310 */
[----:B------:R-:W-:Y:S04]  /*7400*/  PLOP3.LUT P1, PT, PT, PT, UP2, 0x80, 0x8 ;  /* 0x000000000008781c */ /* 0x000fe80003f2f028 */
[----:B------:R-:W-:Y:S06]  /*7410*/  @UP2 UPLOP3.LUT UP0, UPT, UPT, UPT, UP1, 0x80, 0x8 ;  /* 0x000000000008289c */ /* 0x000fec0003f0f010 */
[----:B------:R-:W-:Y:S01]  /*7420*/  PLOP3.LUT P0, PT, PT, PT, UP0, 0x80, 0x8 ;  /* 0x000000000008781c */ /* 0x000fe20003f0f008 */
[----:B------:R-:W-:Y:S01]  /*7430*/  @!UPT UIADD3 URZ, UPT, UPT, URZ, URZ, URZ ;  /* 0x000000fffffff290 */ /* 0x000fe2000fffe0ff */
[----:B------:R-:W-:Y:S11]  /*7440*/  BRA.U !UP1, `(.L_x_141) ;  /* 0x0000000109387547 */ /* 0x000ff6000b800000 */
[----:B------:R-:W-:Y:S01]  /*7450*/  UISETP.NE.U32.AND UP0, UPT, UR38, URZ, UPT ;  /* 0x000000ff2600728c */ /* 0x000fe2000bf05070 */
[----:B------:R-:W-:Y:S02]  /*7460*/  HFMA2 R0, -RZ, RZ, 0, 5.9604644775390625e-08 ;  /* 0x00000001ff007431 */ /* 0x000fe400000001ff */
[----:B------:R-:W-:Y:S01]  /*7470*/  IMAD.MOV.U32 R89, RZ, RZ, 0x1 ;  /* 0x00000001ff597424 */ /* 0x000fe200078e00ff */
[----:B------:R-:W-:Y:S06]  /*7480*/  UISETP.NE.AND.EX UP0, UPT, UR39, URZ, UPT, UP0 ;  /* 0x000000ff2700728c */ /* 0x000fec000bf05300 */
[----:B------:R-:W-:Y:S05]  /*7490*/  PLOP3.LUT P2, PT, PT, PT, UP0, 0x80, 0x8 ;  /* 0x000000000008781c */ /* 0x000fea0003f4f008 */
[----:B------:R-:W1:Y:S01]  /*74a0*/  @UP0 LDCU.64 UR6, c[0x0][0x888] ;  /* 0x00011100ff0607ac */ /* 0x000e620008000a00 */
[----:B------:R-:W-:Y:S07]  /*74b0*/  @UP0 UIMAD UR4, UR36, UR44, URZ ;  /* 0x0000002c240402a4 */ /* 0x000fee000f8e02ff */
[----:B------:R-:W-:Y:S01]  /*74c0*/  @!P2 PRMT R89, R0, 0x7610, R89 ;  /* 0x000076100059a816 */ /* 0x000fe20000000059 */
[----:B-1----:R-:W-:Y:S03]  /*74d0*/  @UP0 UIMAD.WIDE UR6, UR4, 0x4, UR6 ;  /* 0x00000004040608a5 */ /* 0x002fe6000f8e0206 */
[----:B------:R-:W1:Y:S03]  /*74e0*/  @!UP0 LDCU UR4, c[0x0][0x880] ;  /* 0x00011000ff0487ac */ /* 0x000e660008000800 */
[----:B------:R-:W-:Y:S01]  /*74f0*/  IMAD.U32 R4, RZ, RZ, UR6 ;  /* 0x00000006ff047e24 */ /* 0x000fe2000f8e00ff */
[----:B------:R-:W-:Y:S05]  /*7500*/  MOV R5, UR7 ;  /* 0x0000000700057c02 */ /* 0x000fea0008000f00 */
[----:B-----5:R2:W5:Y:S02]  /*7510*/  @P2 LDG.E R48, desc[UR46][R4.64] ;  /* 0x0000002e04302981 */ /* 0x020564000c1e1900 */
[----:B-12---:R-:W-:Y:S02]  /*7520*/  @!P2 IMAD.U32 R48, RZ, RZ, UR4 ;  /* 0x00000004ff30ae24 */ /* 0x006fe4000f8e00ff */
.L_x_141:
[----:B------:R-:W-:Y:S05]  /*7530*/  @!P4 BRA `(.L_x_142) ;  /* 0x000000000020c947 */ /* 0x000fea0003800000 */
[----:B------:R-:W-:Y:S04]  /*7540*/  ISETP.NE.U32.AND P2, PT, R82, RZ, PT ;  /* 0x000000ff5200720c */ /* 0x000fe80003f45070 */
[----:B------:R-:W-:Y:S11]  /*7550*/  ISETP.NE.AND.EX P2, PT, R83, RZ, PT, P2 ;  /* 0x000000ff5300720c */ /* 0x000ff60003f45320 */
[----:B------:R-:W-:Y:S02]  /*7560*/  @!UPT UIADD3 URZ, UPT, UPT, URZ, URZ, URZ ;  /* 0x000000fffffff290 */ /* 0x000fe4000fffe0ff */
[----:B------:R-:W1:Y:S01]  /*7570*/  @P2 LDC.64 R4, c[0x0][0x8a8] ;  /* 0x00022a00ff042b82 */ /* 0x000e620000000a00 */
[----:B------:R-:W-:Y:S04]  /*7580*/  @P2 IMAD R0, R84, UR36, RZ ;  /* 0x0000002454002c24 */ /* 0x000fe8000f8e02ff */
[----:B-1----:R-:W-:Y:S05]  /*7590*/  @P2 IMAD.WIDE R4, R0, 0x4, R4 ;  /* 0x0000000400042825 */ /* 0x002fea00078e0204 */
[----:B-----5:R1:W5:Y:S02]  /*75a0*/  @P2 LDG.E R44, desc[UR46][R4.64] ;  /* 0x0000002e042c2981 */ /* 0x020364000c1e1900 */
[----:B-1----:R-:W2:Y:S02]  /*75b0*/  @!P2 LDC R44, c[0x0][0x8a0] ;  /* 0x00022800ff2cab82 */ /* 0x002ea40000000800 */
.L_x_142:
[----:B-----5:R-:W-:Y:S01]  /*75c0*/  ISETP.NE.AND P2, PT, R48, RZ, PT ;  /* 0x000000ff3000720c */ /* 0x020fe20003f45270 */
[----:B------:R-:W-:Y:S01]  /*75d0*/  BSSY B1, `(.L_x_143) ;  /* 0x0000040000017945 */ /* 0x000fe20003800000 */
[----:B------:R-:W-:Y:S01]  /*75e0*/  SEL R3, RZ, 0xffffffff, P3 ;  /* 0xffffffffff037807 */ /* 0x000fe20001800000 */
[----:B------:R-:W-:Y:S01]  /*75f0*/  IMAD.MOV.U32 R54, RZ, RZ, 0x1 ;  /* 0x00000001ff367424 */ /* 0x000fe200078e00ff */
[----:B------:R-:W-:Y:S01]  /*7600*/  LOP3.LUT P3, RZ, R89, 0xff, RZ, 0xc0, !PT ;  /* 0x000000ff59ff7812 */ /* 0x000fe2000786c0ff */
[----:B------:R-:W-:Y:S01]  /*7610*/  IMAD R46, R47, 0x60, R2 ;  /* 0x000000602f2e7824 */ /* 0x000fe200078e0202 */
[----:B------:R-:W-:Y:S02]  /*7620*/  @P1 SEL R0, RZ, 0xffffffff, P2 ;  /* 0xffffffffff001807 */ /* 0x000fe40001000000 */
[----:B------:R-:W-:Y:S02]  /*7630*/  CS2R R58, SRZ ;  /* 0x00000000003a7805 */ /* 0x000fe4000001ff00 */
[----:B------:R-:W-:Y:S02]  /*7640*/  LEA R5, R98, UR49, 0x3 ;  /* 0x0000003162057c11 */ /* 0x000fe4000f8e18ff */
[----:B------:R-:W-:Y:S02]  /*7650*/  CS2R R56, SRZ ;  /* 0x0000000000387805 */ /* 0x000fe4000001ff00 */
[----:B------:R-:W-:Y:S02]  /*7660*/  @P0 SEL R0, R3, R0, !P3 ;  /* 0x0000000003000207 */ /* 0x000fe40005800000 */
[----:B------:R-:W-:Y:S02]  /*7670*/  CS2R R62, SRZ ;  /* 0x00000000003e7805 */ /* 0x000fe4000001ff00 */
[----:B------:R-:W-:Y:S02]  /*7680*/  LEA R103, R47, UR49, 0x3 ;  /* 0x000000312f677c11 */ /* 0x000fe4000f8e18ff */
[----:B------:R-:W-:Y:S02]  /*7690*/  CS2R R60, SRZ ;  /* 0x00000000003c7805 */ /* 0x000fe4000001ff00 */
[----:B------:R-:W-:Y:S02]  /*76a0*/  @P1 LOP3.LUT R0, R0, 0x1, RZ, 0xc0, !PT ;  /* 0x0000000100001812 */ /* 0x000fe400078ec0ff */
[----:B------:R-:W-:Y:S02]  /*76b0*/  SHF.L.U32 R4, R100, 0x1f, RZ ;  /* 0x0000001f64047819 */ /* 0x000fe400000006ff */
[----:B------:R-:W-:Y:S02]  /*76c0*/  ISETP.NE.U32.OR P5, PT, R0, 0x1, !P1 ;  /* 0x000000010000780c */ /* 0x000fe40004fa5470 */
[----:B------:R-:W-:Y:S02]  /*76d0*/  SEL R0, RZ, 0xffffffff, P2 ;  /* 0xffffffffff007807 */ /* 0x000fe40001000000 */
[----:B------:R-:W-:Y:S02]  /*76e0*/  PLOP3.LUT P2, PT, PT, PT, UP1, 0x80, 0x8 ;  /* 0x000000000008781c */ /* 0x000fe40003f4f018 */
[----:B------:R-:W-:Y:S07]  /*76f0*/  P2R R68, PR, RZ, 0x20 ;  /* 0x00000020ff447803 */ /* 0x000fee0000000000 */
[----:B------:R-:W-:Y:S04]  /*7700*/  @P5 SHF.L.U32 R6, R97, 0x1f, RZ ;  /* 0x0000001f61065819 */ /* 0x000fe800000006ff */
[----:B------:R-:W1:Y:S01]  /*7710*/  @P5 SYNCS.PHASECHK.TRANS64.TRYWAIT P1, [R5+URZ+0x290], R6 ;  /* 0x00029006050055a7 */ /* 0x000e6200080211ff */
[----:B------:R-:W-:Y:S04]  /*7720*/  @P2 SEL R0, R3, R0, !P3 ;  /* 0x0000000003002207 */ /* 0x000fe80005800000 */
[----:B------:R-:W-:Y:S04]  /*7730*/  LOP3.LUT R0, R0, 0x1, RZ, 0xc0, !PT ;  /* 0x0000000100007812 */ /* 0x000fe800078ec0ff */
[----:B------:R-:W-:Y:S04]  /*7740*/  ISETP.NE.U32.AND P4, PT, R0, 0x1, PT ;  /* 0x000000010000780c */ /* 0x000fe80003f85070 */
[----:B------:R-:W-:Y:S01]  /*7750*/  P2R R55, PR, RZ, 0x10 ;  /* 0x00000010ff377803 */ /* 0x000fe20000000000 */
[----:B------:R3:W4:Y:S01]  /*7760*/  SYNCS.PHASECHK.TRANS64.TRYWAIT P0, [R103+URZ+0x2f0], R4 ;  /* 0x0002f004670075a7 */ /* 0x00072200080011ff */
[----:B-1----:R-:W-:Y:S01]  /*7770*/  @P5 SEL R54, RZ, 0x1, !P1 ;  /* 0x00000001ff365807 */ /* 0x002fe20004800000 */
[----:B---3--:R-:W-:Y:S06]  /*7780*/  @!P5 BRA `(.L_x_144) ;  /* 0x000000000090d947 */ /* 0x008fec0003800000 */
[----:B------:R-:W-:Y:S01]  /*7790*/  @P4 IMAD R6, R98, 0x1000, R93 ;  /* 0x0000100062064824 */ /* 0x000fe200078e025d */
[----:B------:R-:W-:Y:S01]  /*77a0*/  LOP3.LUT P5, RZ, R94, 0x80, RZ, 0xc0, !PT ;  /* 0x000000805eff7812 */ /* 0x000fe200078ac0ff */
[----:B------:R-:W-:Y:S01]  /*77b0*/  BSSY B0, `(.L_x_145) ;  /* 0x000000f000007945 */ /* 0x000fe20003800000 */
[----:B------:R-:W-:Y:S01]  /*77c0*/  ISETP.NE.AND P2, PT, R54, RZ, PT ;  /* 0x000000ff3600720c */ /* 0x000fe20003f45270 */
[----:B------:R-:W-:Y:S01]  /*77d0*/  @P4 VIADD R0, R6, UR49 ;  /* 0x0000003106004c36 */ /* 0x000fe20008000000 */
[----:B------:R-:W-:Y:S02]  /*77e0*/  PLOP3.LUT P1, PT, PT, PT, PT, 0x8, 0x80 ;  /* 0x000000000080781c */ /* 0x000fe40003f2e170 */
[----:B------:R-:W-:Y:S02]  /*77f0*/  CS2R R62, SRZ ;  /* 0x00000000003e7805 */ /* 0x000fe4000001ff00 */
[----:B------:R-:W-:Y:S01]  /*7800*/  @P4 PLOP3.LUT P1, PT, P5, PT, PT, 0x80, 0x8 ;  /* 0x000000000008481c */ /* 0x000fe20002f2f070 */
[C---:B------:R-:W-:Y:S01]  /*7810*/  @P4 VIADD R3, R0.reuse, 0x10 ;  /* 0x0000001000034836 */ /* 0x040fe20000000000 */
[----:B------:R-:W-:Y:S02]  /*7820*/  CS2R R60, SRZ ;  /* 0x00000000003c7805 */ /* 0x000fe4000001ff00 */
[----:B------:R-:W-:Y:S02]  /*7830*/  CS2R R58, SRZ ;  /* 0x00000000003a7805 */ /* 0x000fe4000001ff00 */
[----:B------:R-:W-:Y:S07]  /*7840*/  CS2R R56, SRZ ;  /* 0x0000000000387805 */ /* 0x000fee000001ff00 */
[----:B------:R-:W-:Y:S01]  /*7850*/  @P1 VIADD R3, R0, 0xfffffff0 ;  /* 0xfffffff000031836 */ /* 0x000fe20000000000 */
[----:B------:R-:W-:Y:S06]  /*7860*/  @P2 BRA `(.L_x_146) ;  /* 0x00000000000c2947 */ /* 0x000fec0003800000 */
[----:B------:R-:W-:Y:S04]  /*7870*/  SHF.L.U32 R0, R97, 0x1f, RZ ;  /* 0x0000001f61007819 */ /* 0x000fe800000006ff */
[----:B------:R-:W1:Y:S02]  /*7880*/  SYNCS.PHASECHK.TRANS64.TRYWAIT P1, [R5+URZ+0x290], R0 ;  /* 0x00029000050075a7 */ /* 0x000e6400080211ff */
[----:B-1----:R-:W-:Y:S05]  /*7890*/  @!P1 BRA `(.L_x_147) ;  /* 0x0000004400149947 */ /* 0x002fea0003800000 */
.L_x_146:
[----:B------:R-:W-:Y:S05]  /*78a0*/  BSYNC B0 ;  /* 0x0000000000007941 */ /* 0x000fea0003800000 */
.L_x_145:
[----:B------:R-:W-:Y:S01]  /*78b0*/  ISETP.NE.AND P1, PT, R55, RZ, PT ;  /* 0x000000ff3700720c */ /* 0x000fe20003f25270 */
[----:B-1----:R-:W-:Y:S02]  /*78c0*/  VIADD R5, R5, 0x2a8 ;  /* 0x000002a805057836 */ /* 0x002fe40000000000 */
[----:B------:R-:W-:Y:S02]  /*78d0*/  IMAD.U32 R0, RZ, RZ, UR37 ;  /* 0x00000025ff007e24 */ /* 0x000fe4000f8e00ff */
[----:B------:R-:W-:Y:S03]  /*78e0*/  VIADD R98, R98, 0x1 ;  /* 0x0000000162627836 */ /* 0x000fe60000000000 */
[----:B------:R-:W-:Y:S05]  /*78f0*/  PRMT R0, R0, 0x654, R5 ;  /* 0x0000065400007816 */ /* 0x000fea0000000005 */
[----:B------:R1:W3:Y:S04]  /*7900*/  @P1 LDS.128 R60, [R6+UR49+0x400] ;  /* 0x00040031063c1984 */ /* 0x0002e80008000c00 */
[----:B------:R1:W1:Y:S01]  /*7910*/  @P1 LDS.128 R56, [R3+0x400] ;  /* 0x0004000003381984 */ /* 0x0002620000000c00 */
[C---:B------:R-:W-:Y:S01]  /*7920*/  ISETP.NE.AND P1, PT, R98.reuse, 0x3, PT ;  /* 0x000000036200780c */ /* 0x040fe20003f25270 */
[----:B------:R-:W-:Y:S01]  /*7930*/  @!PT LDS RZ, [RZ] ;  /* 0x00000000fffff984 */ /* 0x000fe20000000800 */
[----:B------:R-:W-:Y:S01]  /*7940*/  @!PT LDS RZ, [RZ] ;  /* 0x00000000fffff984 */ /* 0x000fe20000000800 */
[----:B------:R-:W-:Y:S01]  /*7950*/  @!PT LDS RZ, [RZ] ;  /* 0x00000000fffff984 */ /* 0x000fe20000000800 */
[----:B------:R-:W-:Y:S01]  /*7960*/  @!PT LDS RZ, [RZ] ;  /* 0x00000000fffff984 */ /* 0x000fe20000000800 */
[----:B------:R5:W-:Y:S06]  /*7970*/  MEMBAR.ALL.CTA ;  /* 0x0000000000007992 */ /* 0x000bec0000008000 */
[----:B-----5:R-:W5:Y:S01]  /*7980*/  FENCE.VIEW.ASYNC.S ;  /* 0x00000000000073c6 */ /* 0x020f620000000000 */
[----:B------:R-:W-:Y:S01]  /*7990*/  SEL R98, R98, RZ, P1 ;  /* 0x000000ff62627207 */ /* 0x000fe20000800000 */
[----:B-----5:R5:W-:Y:S02]  /*79a0*/  SYNCS.ARRIVE.TRANS64.RED.A1T0 RZ, [R0+URZ], RZ ;  /* 0x000000ff00ff79a7 */ /* 0x020be400081004ff */
[----:B-----5:R-:W-:Y:S04]  /*79b0*/  SEL R0, RZ, 0x1, P1 ;  /* 0x00000001ff007807 */ /* 0x020fe80000800000 */
[----:B---3--:R-:W-:Y:S02]  /*79c0*/  LOP3.LUT R97, R97, R0, RZ, 0x3c, !PT ;  /* 0x0000000061617212 */ /* 0x008fe400078e3cff */
.L_x_144:
[----:B------:R-:W-:Y:S05]  /*79d0*/  BSYNC B1 ;  /* 0x0000000000017941 */ /* 0x000fea0003800000 */
.L_x_143:
[----:B------:R-:W-:Y:S04]  /*79e0*/  SHF.R.U32.HI R0, RZ, 0x15, R46 ;  /* 0x00000015ff007819 */ /* 0x000fe8000001162e */
[----:B------:R-:W-:Y:S01]  /*79f0*/  LOP3.LUT P1, RZ, R0, 0x3, R95, 0x48, !PT ;  /* 0x0000000300ff7812 */ /* 0x000fe2000782485f */
[----:B------:R-:W-:Y:S01]  /*7a00*/  @!UPT UIADD3 URZ, UPT, UPT, URZ, URZ, URZ ;  /* 0x000000fffffff290 */ /* 0x000fe2000fffe0ff */
[----:B----4-:R-:W-:Y:S11]  /*7a10*/  @P0 BRA `(.L_x_148) ;  /* 0x0000000000080947 */ /* 0x010ff60003800000 */
[----:B------:R-:W3:Y:S02]  /*7a20*/  SYNCS.PHASECHK.TRANS64.TRYWAIT P0, [R103+URZ+0x2f0], R4 ;  /* 0x0002f004670075a7 */ /* 0x000ee400080011ff */
[----:B---3--:R-:W-:Y:S05]  /*7a30*/  @!P0 BRA `(.L_x_149) ;  /* 0x0000004000c08947 */ /* 0x008fea0003800000 */
.L_x_148:
[----:B------:R-:W-:Y:S05]  /*7a40*/  @!P1 BRA `(.L_x_150) ;  /* 0x0000000000409947 */ /* 0x000fea0003800000 */
[----:B------:R-:W4:Y:S01]  /*7a50*/  LDCU.64 UR8, c[0x4][0x78] ;  /* 0x01000f00ff0877ac */ /* 0x000f220008000a00 */
[----:B------:R-:W-:Y:S01]  /*7a60*/  MOV R15, 0x0 ;  /* 0x00000000000f7802 */ /* 0x000fe20000000f00 */
[----:B------:R-:W-:Y:S02]  /*7a70*/  HFMA2 R12, -RZ, RZ, 0, 5.9604644775390625e-08 ;  /* 0x00000001ff0c7431 */ /* 0x000fe400000001ff */
[----:B------:R-:W-:Y:S02]  /*7a80*/  IMAD.MOV.U32 R8, RZ, RZ, 0x192 ;  /* 0x00000192ff087424 */ /* 0x000fe400078e00ff */
[----:B------:R-:W-:Y:S01]  /*7a90*/  IMAD.MOV.U32 R13, RZ, RZ, RZ ;  /* 0x000000ffff0d7224 */ /* 0x000fe200078e00ff */
[----:B------:R-:W5:Y:S01]  /*7aa0*/  LDCU.64 UR6, c[0x4][0x80] ;  /* 0x01001000ff0677ac */ /* 0x000f620008000a00 */
[----:B------:R-:W2:Y:S01]  /*7ab0*/  LDC.64 R14, c[0x4][R15] ;  /* 0x010000000f0e7b82 */ /* 0x000ea20000000a00 */
[----:B------:R-:W1:Y:S01]  /*7ac0*/  LDCU.64 UR4, c[0x4][0x18] ;  /* 0x01000300ff0477ac */ /* 0x000e620008000a00 */
[----:B----4-:R-:W-:Y:S01]  /*7ad0*/  MOV R5, UR9 ;  /* 0x0000000900057c02 */ /* 0x010fe20008000f00 */
[----:B---3--:R-:W-:Y:S01]  /*7ae0*/  IMAD.U32 R4, RZ, RZ, UR8 ;  /* 0x00000008ff047e24 */ /* 0x008fe2000f8e00ff */
[----:B-----5:R-:W-:Y:S01]  /*7af0*/  MOV R7, UR7 ;  /* 0x0000000700077c02 */ /* 0x020fe20008000f00 */
[----:B-1----:R-:W-:Y:S01]  /*7b00*/  IMAD.U32 R6, RZ, RZ, UR6 ;  /* 0x00000006ff067e24 */ /* 0x002fe2000f8e00ff */
[----:B------:R-:W-:Y:S01]  /*7b10*/  MOV R11, UR5 ;  /* 0x00000005000b7c02 */ /* 0x000fe20008000f00 */
[----:B------:R-:W-:Y:S02]  /*7b20*/  IMAD.U32 R10, RZ, RZ, UR4 ;  /* 0x00000004ff0a7e24 */ /* 0x000fe4000f8e00ff */
[----:B------:R-:W-:Y:S07]  /*7b30*/  LEPC R20, `(.L_x_150) ;  /* 0x000000001014794e */ /* 0x000fee0000000000 */
[----:B--2---:R-:W-:Y:S05]  /*7b40*/  CALL.ABS.NOINC R14 ;  /* 0x000000000e007343 */ /* 0x004fea0003c00000 */
.L_x_150:
[----:B------:R-:W-:Y:S01]  /*7b50*/  ISETP.NE.AND P0, PT, R101, RZ, PT ;  /* 0x000000ff6500720c */ /* 0x000fe20003f05270 */
[----:B------:R-:W-:Y:S05]  /*7b60*/  WARPSYNC.ALL ;  /* 0x0000000000007948 */ /* 0x000fea0003800000 */
[----:B------:R-:W-:Y:S01]  /*7b70*/  IMAD.SHL.U32 R52, R61, 0x100, RZ ;  /* 0x000001003d347824 */ /* 0x000fe200078e00ff */
[----:B------:R-:W-:Y:S01]  /*7b80*/  R2UR UR4, R46 ;  /* 0x000000002e0472ca */ /* 0x000fe200000e0000 */
[----:B-1----:R-:W-:Y:S01]  /*7b90*/  IMAD.SHL.U32 R53, R56, 0x100, RZ ;  /* 0x0000010038357824 */ /* 0x002fe200078e00ff */
[C---:B------:R-:W-:Y:S01]  /*7ba0*/  SHF.L.U32 R50, R60.reuse, 0x10, RZ ;  /* 0x000000103c327819 */ /* 0x040fe200000006ff */
[----:B------:R-:W-:Y:S01]  /*7bb0*/  USHF.L.U32 UR8, UR54, 0xc, URZ ;  /* 0x0000000c36087899 */ /* 0x000fe200080006ff */
[C---:B------:R-:W-:Y:S01]  /*7bc0*/  PRMT R49, R60.reuse, 0x8880, RZ ;  /* 0x000088803c317816 */ /* 0x040fe200000000ff */
[----:B------:R-:W-:Y:S01]  /*7bd0*/  HFMA2 R105, -RZ, RZ, 0, 9.5367431640625e-07 ;  /* 0x00000010ff697431 */ /* 0x000fe200000001ff */
[----:B------:R-:W-:Y:S01]  /*7be0*/  SHF.R.S32.HI R50, RZ, 0x18, R50 ;  /* 0x00000018ff327819 */ /* 0x000fe20000011432 */
[----:B------:R-:W-:Y:S01]  /*7bf0*/  BSSY.RECONVERGENT B0, `(.L_x_151) ;  /* 0x000009b000007945 */ /* 0x000fe20003800200 */
[----:B------:R-:W-:Y:S02]  /*7c00*/  SHF.L.U32 R51, R60, 0x8, RZ ;  /* 0x000000083c337819 */ /* 0x000fe400000006ff */
[----:B------:R-:W-:Y:S02]  /*7c10*/  LOP3.LUT R69, R93, UR8, RZ, 0xfc, !PT ;  /* 0x000000085d457c12 */ /* 0x000fe4000f8efcff */
[----:B------:R-:W-:Y:S01]  /*7c20*/  LOP3.LUT P6, RZ, R94, 0x80, RZ, 0xc0, !PT ;  /* 0x000000805eff7812 */ /* 0x000fe200078cc0ff */
[----:B---3--:R-:W2:Y:S01]  /*7c30*/  LDTM.x32 R4, tmem[UR4] ;  /* 0x00000004000479ee */ /* 0x008ea200082c0000 */
[----:B------:R-:W-:Y:S02]  /*7c40*/  IADD3 R76, PT, PT, R69, UR49, RZ ;  /* 0x00000031454c7c10 */ /* 0x000fe4000fffe0ff */
[----:B------:R-:W-:Y:S02]  /*7c50*/  SEL R105, R105, 0xfffffff0, !P6 ;  /* 0xfffffff069697807 */ /* 0x000fe40007000000 */
[----:B------:R-:W-:Y:S02]  /*7c60*/  SHF.R.S32.HI R53, RZ, 0x18, R53 ;  /* 0x00000018ff357819 */ /* 0x000fe40000011435 */
[----:B------:R-:W-:Y:S01]  /*7c70*/  IADD3 R77, PT, PT, R76, R105, RZ ;  /* 0x000000694c4d7210 */ /* 0x000fe20007ffe0ff */
[C---:B--2---:R-:W-:Y:S02]  /*7c80*/  IMAD R0, R44.reuse, R4, RZ ;  /* 0x000000042c007224 */ /* 0x044fe400078e02ff */
[C---:B------:R-:W-:Y:S02]  /*7c90*/  IMAD R3, R44.reuse, R5, RZ ;  /* 0x000000052c037224 */ /* 0x040fe400078e02ff */
[----:B------:R-:W-:Y:S01]  /*7ca0*/  IMAD R0, R49, R48, R0 ;  /* 0x0000003031007224 */ /* 0x000fe200078e0200 */
[----:B------:R-:W-:Y:S01]  /*7cb0*/  SHF.R.S32.HI R49, RZ, 0x18, R51 ;  /* 0x00000018ff317819 */ /* 0x000fe20000011433 */
[----:B------:R-:W-:Y:S01]  /*7cc0*/  IMAD R6, R44, R6, RZ ;  /* 0x000000062c067224 */ /* 0x000fe200078e02ff */
[----:B------:R-:W-:Y:S01]  /*7cd0*/  SHF.L.U32 R51, R61, 0x10, RZ ;  /* 0x000000103d337819 */ /* 0x000fe200000006ff */
[-C--:B------:R-:W-:Y:S01]  /*7ce0*/  IMAD R3, R50, R48.reuse, R3 ;  /* 0x0000003032037224 */ /* 0x080fe200078e0203 */
[----:B------:R-:W-:Y:S01]  /*7cf0*/  SHF.R.S32.HI R50, RZ, 0x18, R60 ;  /* 0x00000018ff327819 */ /* 0x000fe2000001143c */
[----:B------:R-:W-:Y:S02]  /*7d00*/  IMAD R7, R44, R7, RZ ;  /* 0x000000072c077224 */ /* 0x000fe400078e02ff */
[-C--:B------:R-:W-:Y:S01]  /*7d10*/  IMAD R6, R49, R48.reuse, R6 ;  /* 0x0000003031067224 */ /* 0x080fe200078e0206 */
[----:B------:R-:W-:Y:S01]  /*7d20*/  PRMT R49, R61, 0x8880, RZ ;  /* 0x000088803d317816 */ /* 0x000fe200000000ff */
[----:B------:R-:W-:Y:S01]  /*7d30*/  IMAD R7, R50, R48, R7 ;  /* 0x0000003032077224 */ /* 0x000fe200078e0207 */
[----:B------:R-:W-:Y:S01]  /*7d40*/  SHF.R.S32.HI R50, RZ, 0x18, R51 ;  /* 0x00000018ff327819 */ /* 0x000fe20000011433 */
[C---:B------:R-:W-:Y:S01]  /*7d50*/  IMAD R4, R44.reuse, R8, RZ ;  /* 0x000000082c047224 */ /* 0x040fe200078e02ff */
[----:B------:R-:W-:Y:S01]  /*7d60*/  SHF.R.S32.HI R51, RZ, 0x18, R52 ;  /* 0x00000018ff337819 */ /* 0x000fe20000011434 */
[C---:B------:R-:W-:Y:S01]  /*7d70*/  IMAD R5, R44.reuse, R9, RZ ;  /* 0x000000092c057224 */ /* 0x040fe200078e02ff */
[----:B------:R-:W-:Y:S01]  /*7d80*/  I2IP.S8.S32.SAT R64, R7, R6, RZ ;  /* 0x0000000607407239 */ /* 0x000fe200000014ff */
[C---:B------:R-:W-:Y:S01]  /*7d90*/  IMAD R10, R44.reuse, R10, RZ ;  /* 0x0000000a2c0a7224 */ /* 0x040fe200078e02ff */
[----:B------:R-:W-:Y:S01]  /*7da0*/  SHF.R.S32.HI R52, RZ, 0x18, R61 ;  /* 0x00000018ff347819 */ /* 0x000fe2000001143d */
[----:B------:R-:W-:Y:S01]  /*7db0*/  IMAD R4, R49, R48, R4 ;  /* 0x0000003031047224 */ /* 0x000fe200078e0204 */
[----:B------:R-:W-:Y:S01]  /*7dc0*/  I2IP.S8.S32.SAT R64, R3, R0, R64 ;  /* 0x0000000003407239 */ /* 0x000fe20000001440 */
[----:B------:R-:W-:Y:S01]  /*7dd0*/  IMAD R11, R44, R11, RZ ;  /* 0x0000000b2c0b7224 */ /* 0x000fe200078e02ff */
[----:B------:R-:W-:Y:S01]  /*7de0*/  PRMT R49, R62, 0x8880, RZ ;  /* 0x000088803e317816 */ /* 0x000fe200000000ff */
[----:B------:R-:W-:Y:S01]  /*7df0*/  IMAD R5, R50, R48, R5 ;  /* 0x0000003032057224 */ /* 0x000fe200078e0205 */
[----:B------:R-:W-:Y:S01]  /*7e00*/  SHF.L.U32 R50, R62, 0x10, RZ ;  /* 0x000000103e327819 */ /* 0x000fe200000006ff */
[----:B------:R-:W-:Y:S02]  /*7e10*/  IMAD R8, R44, R12, RZ ;  /* 0x0000000c2c087224 */ /* 0x000fe400078e02ff */
[-C--:B------:R-:W-:Y:S01]  /*7e20*/  IMAD R10, R51, R48.reuse, R10 ;  /* 0x00000030330a7224 */ /* 0x080fe200078e020a */
[----:B------:R-:W-:Y:S01]  /*7e30*/  SHF.L.U32 R51, R62, 0x8, RZ ;  /* 0x000000083e337819 */ /* 0x000fe200000006ff */
[-C--:B------:R-:W-:Y:S01]  /*7e40*/  IMAD R11, R52, R48.reuse, R11 ;  /* 0x00000030340b7224 */ /* 0x080fe200078e020b */
[----:B------:R-:W-:Y:S01]  /*7e50*/  SHF.R.S32.HI R50, RZ, 0x18, R50 ;  /* 0x00000018ff327819 */ /* 0x000fe20000011432 */
[C---:B------:R-:W-:Y:S01]  /*7e60*/  IMAD R9, R44.reuse, R13, RZ ;  /* 0x0000000d2c097224 */ /* 0x040fe200078e02ff */
[----:B------:R-:W-:Y:S01]  /*7e70*/  PRMT R52, R63, 0x8880, RZ ;  /* 0x000088803f347816 */ /* 0x000fe200000000ff */
[----:B------:R-:W-:Y:S01]  /*7e80*/  IMAD R8, R49, R48, R8 ;  /* 0x0000003031087224 */ /* 0x000fe200078e0208 */
[----:B------:R-:W-:Y:S01]  /*7e90*/  SHF.R.S32.HI R49, RZ, 0x18, R51 ;  /* 0x00000018ff317819 */ /* 0x000fe20000011433 */
[C---:B------:R-:W-:Y:S01]  /*7ea0*/  IMAD R14, R44.reuse, R14, RZ ;  /* 0x0000000e2c0e7224 */ /* 0x040fe200078e02ff */
[----:B------:R-:W-:Y:S01]  /*7eb0*/  SHF.R.S32.HI R51, RZ, 0x18, R62 ;  /* 0x00000018ff337819 */ /* 0x000fe2000001143e */
[----:B------:R-:W-:Y:S01]  /*7ec0*/  IMAD R15, R44, R15, RZ ;  /* 0x0000000f2c0f7224 */ /* 0x000fe200078e02ff */
[----:B------:R-:W-:Y:S01]  /*7ed0*/  I2IP.S8.S32.SAT R65, R11, R10, RZ ;  /* 0x0000000a0b417239 */ /* 0x000fe200000014ff */
[----:B------:R-:W-:Y:S02]  /*7ee0*/  IMAD R9, R50, R48, R9 ;  /* 0x0000003032097224 */ /* 0x000fe400078e0209 */
[----:B------:R-:W-:Y:S01]  /*7ef0*/  IMAD.U32 R50, R63, 0x10000, RZ ;  /* 0x000100003f327824 */ /* 0x000fe200078e00ff */
[----:B------:R-:W-:Y:S01]  /*7f00*/  I2IP.S8.S32.SAT R65, R5, R4, R65 ;  /* 0x0000000405417239 */ /* 0x000fe20000001441 */
[----:B------:R-:W-:Y:S01]  /*7f10*/  IMAD R14, R49, R48, R14 ;  /* 0x00000030310e7224 */ /* 0x000fe200078e020e */
[----:B------:R-:W-:Y:S01]  /*7f20*/  MOV R49, R52 ;  /* 0x0000003400317202 */ /* 0x000fe20000000f00 */
[C---:B------:R-:W-:Y:S01]  /*7f30*/  IMAD R12, R44.reuse, R16, RZ ;  /* 0x000000102c0c7224 */ /* 0x040fe200078e02ff */
[----:B------:R-:W-:Y:S01]  /*7f40*/  SHF.R.S32.HI R50, RZ, 0x18, R50 ;  /* 0x00000018ff327819 */ /* 0x000fe20000011432 */
[-C--:B------:R-:W-:Y:S01]  /*7f50*/  IMAD R15, R51, R48.reuse, R15 ;  /* 0x00000030330f7224 */ /* 0x080fe200078e020f */
[----:B------:R-:W-:Y:S01]  /*7f60*/  SHF.L.U32 R51, R63, 0x8, RZ ;  /* 0x000000083f337819 */ /* 0x000fe200000006ff */
[----:B------:R-:W-:Y:S01]  /*7f70*/  IMAD R13, R44, R17, RZ ;  /* 0x000000112c0d7224 */ /* 0x000fe200078e02ff */
[----:B------:R-:W-:Y:S01]  /*7f80*/  PRMT R52, R56, 0x8880, RZ ;  /* 0x0000888038347816 */ /* 0x000fe200000000ff */
[----:B------:R-:W-:Y:S01]  /*7f90*/  IMAD R12, R49, R48, R12 ;  /* 0x00000030310c7224 */ /* 0x000fe200078e020c */
[----:B------:R-:W-:Y:S01]  /*7fa0*/  SHF.R.S32.HI R49, RZ, 0x18, R51 ;  /* 0x00000018ff317819 */ /* 0x000fe20000011433 */
[----:B------:R-:W-:Y:S01]  /*7fb0*/  IMAD R18, R44, R18, RZ ;  /* 0x000000122c127224 */ /* 0x000fe200078e02ff */
[----:B------:R-:W-:Y:S01]  /*7fc0*/  I2IP.S8.S32.SAT R66, R15, R14, RZ ;  /* 0x0000000e0f427239 */ /* 0x000fe200000014ff */
[-C--:B------:R-:W-:Y:S01]  /*7fd0*/  IMAD R13, R50, R48.reuse, R13 ;  /* 0x00000030320d7224 */ /* 0x080fe200078e020d */
[----:B------:R-:W-:Y:S01]  /*7fe0*/  SHF.L.U32 R51, R56, 0x10, RZ ;  /* 0x0000001038337819 */ /* 0x000fe200000006ff */
[C---:B------:R-:W-:Y:S01]  /*7ff0*/  IMAD R19, R44.reuse, R19, RZ ;  /* 0x000000132c137224 */ /* 0x040fe200078e02ff */
[----:B------:R-:W-:Y:S01]  /*8000*/  SHF.R.S32.HI R50, RZ, 0x18, R63 ;  /* 0x00000018ff327819 */ /* 0x000fe2000001143f */
[----:B------:R-:W-:Y:S01]  /*8010*/  IMAD R18, R49, R48, R18 ;  /* 0x0000003031127224 */ /* 0x000fe200078e0212 */
[----:B------:R-:W-:Y:S01]  /*8020*/  MOV R49, R52 ;  /* 0x0000003400317202 */ /* 0x000fe20000000f00 */
[C---:B------:R-:W-:Y:S01]  /*8030*/  IMAD R16, R44.reuse, R20, RZ ;  /* 0x000000142c107224 */ /* 0x040fe200078e02ff */
[----:B------:R-:W-:Y:S01]  /*8040*/  SHF.R.S32.HI R51, RZ, 0x18, R51 ;  /* 0x00000018ff337819 */ /* 0x000fe20000011433 */
[----:B------:R-:W-:Y:S01]  /*8050*/  IMAD R17, R44, R21, RZ ;  /* 0x000000152c117224 */ /* 0x000fe200078e02ff */
[----:B------:R-:W-:Y:S01]  /*8060*/  I2IP.S8.S32.SAT R66, R9, R8, R66 ;  /* 0x0000000809427239 */ /* 0x000fe20000001442 */
[----:B------:R-:W-:Y:S01]  /*8070*/  IMAD R19, R50, R48, R19 ;  /* 0x0000003032137224 */ /* 0x000fe200078e0213 */
[----:B------:R-:W-:Y:S01]  /*8080*/  SHF.R.S32.HI R50, RZ, 0x18, R56 ;  /* 0x00000018ff327819 */ /* 0x000fe20000011438 */
[C---:B------:R-:W-:Y:S02]  /*8090*/  IMAD R22, R44.reuse, R22, RZ ;  /* 0x000000162c167224 */ /* 0x040fe400078e02ff */
[----:B------:R-:W-:Y:S01]  /*80a0*/  IMAD R16, R49, R48, R16 ;  /* 0x0000003031107224 */ /* 0x000fe200078e0210 */
[----:B------:R-:W-:Y:S01]  /*80b0*/  I2IP.S8.S32.SAT R67, R19, R18, RZ ;  /* 0x0000001213437239 */ /* 0x000fe200000014ff */
[----:B------:R-:W-:Y:S01]  /*80c0*/  IMAD R23, R44, R23, RZ ;  /* 0x000000172c177224 */ /* 0x000fe200078e02ff */
[----:B------:R-:W-:Y:S01]  /*80d0*/  PRMT R49, R57, 0x8880, RZ ;  /* 0x0000888039317816 */ /* 0x000fe200000000ff */
[----:B------:R-:W-:Y:S01]  /*80e0*/  IMAD R17, R51, R48, R17 ;  /* 0x0000003033117224 */ /* 0x000fe200078e0211 */
[----:B------:R-:W-:Y:S01]  /*80f0*/  I2IP.S8.S32.SAT R67, R13, R12, R67 ;  /* 0x0000000c0d437239 */ /* 0x000fe20000001443 */
[----:B------:R-:W-:Y:S01]  /*8100*/  IMAD R22, R53, R48, R22 ;  /* 0x0000003035167224 */ /* 0x000fe200078e0216 */
[----:B------:R-:W-:Y:S01]  /*8110*/  PRMT R51, R58, 0x8880, RZ ;  /* 0x000088803a337816 */ /* 0x000fe200000000ff */
[----:B------:R-:W-:Y:S01]  /*8120*/  IMAD R20, R44, R24, RZ ;  /* 0x000000182c147224 */ /* 0x000fe200078e02ff */
[----:B------:R-:W-:Y:S01]  /*8130*/  SHF.L.U32 R53, R58, 0x8, RZ ;  /* 0x000000083a357819 */ /* 0x000fe200000006ff */
[-C--:B------:R-:W-:Y:S01]  /*8140*/  IMAD R23, R50, R48.reuse, R23 ;  /* 0x0000003032177224 */ /* 0x080fe200078e0217 */
[----:B------:R-:W-:Y:S01]  /*8150*/  SHF.L.U32 R50, R57, 0x10, RZ ;  /* 0x0000001039327819 */ /* 0x000fe200000006ff */
[----:B------:R-:W-:Y:S01]  /*8160*/  IMAD R20, R49, R48, R20 ;  /* 0x0000003031147224 */ /* 0x000fe200078e0214 */
[----:B------:R-:W-:Y:S01]  /*8170*/  SHF.L.U32 R49, R57, 0x8, RZ ;  /* 0x0000000839317819 */ /* 0x000fe200000006ff */
[C---:B------:R-:W-:Y:S01]  /*8180*/  IMAD R21, R44.reuse, R25, RZ ;  /* 0x000000192c157224 */ /* 0x040fe200078e02ff */
[----:B------:R-:W-:Y:S01]  /*8190*/  SHF.R.S32.HI R50, RZ, 0x18, R50 ;  /* 0x00000018ff327819 */ /* 0x000fe20000011432 */
[----:B------:R-:W-:Y:S01]  /*81a0*/  IMAD R26, R44, R26, RZ ;  /* 0x0000001a2c1a7224 */ /* 0x000fe200078e02ff */
[----:B------:R-:W-:Y:S01]  /*81b0*/  SHF.R.S32.HI R49, RZ, 0x18, R49 ;  /* 0x00000018ff317819 */ /* 0x000fe20000011431 */
[----:B------:R-:W-:Y:S01]  /*81c0*/  IMAD.U32 R52, R58, 0x10000, RZ ;  /* 0x000100003a347824 */ /* 0x000fe200078e00ff */
[----:B------:R1:W-:Y:S01]  /*81d0*/  STS.128 [R69+UR49+0x3400], R64 ;  /* 0x0034004045007988 */ /* 0x0003e20008000c31 */
[----:B------:R-:W-:Y:S01]  /*81e0*/  IMAD R21, R50, R48, R21 ;  /* 0x0000003032157224 */ /* 0x000fe200078e0215 */
        /* <DEDUP_REMOVED lines=8> */
[----:B------:R-:W-:Y:S01]  /*8270*/  SHF.R.S32.HI R49, RZ, 0x18, R53 ;  /* 0x00000018ff317819 */ /* 0x000fe20000011435 */
[-C--:B------:R-:W-:Y:S01]  /*8280*/  IMAD R27, R50, R48.reuse, R27 ;  /* 0x00000030321b7224 */ /* 0x080fe200078e021b */
[----:B------:R-:W-:Y:S01]  /*8290*/  SHF.R.S32.HI R50, RZ, 0x18, R58 ;  /* 0x00000018ff327819 */ /* 0x000fe2000001143a */
[----:B------:R-:W-:Y:S01]  /*82a0*/  IMAD R24, R51, R48, R24 ;  /* 0x0000003033187224 */ /* 0x000fe200078e0218 */
[----:B------:R-:W-:Y:S01]  /*82b0*/  SHF.L.U32 R53, R59, 0x10, RZ ;  /* 0x000000103b357819 */ /* 0x000fe200000006ff */
[----:B------:R-:W-:Y:S01]  /*82c0*/  IMAD R30, R44, R30, RZ ;  /* 0x0000001e2c1e7224 */ /* 0x000fe200078e02ff */
[----:B------:R-:W-:Y:S01]  /*82d0*/  I2IP.S8.S32.SAT R73, R27, R26, RZ ;  /* 0x0000001a1b497239 */ /* 0x000fe200000014ff */
[----:B------:R-:W-:Y:S01]  /*82e0*/  IMAD R25, R52, R48, R25 ;  /* 0x0000003034197224 */ /* 0x000fe200078e0219 */
[----:B------:R-:W-:Y:S01]  /*82f0*/  PRMT R52, R59, 0x8880, RZ ;  /* 0x000088803b347816 */ /* 0x000fe200000000ff */
[C---:B------:R-:W-:Y:S01]  /*8300*/  IMAD R31, R44.reuse, R31, RZ ;  /* 0x0000001f2c1f7224 */ /* 0x040fe200078e02ff */
[----:B------:R-:W-:Y:S01]  /*8310*/  I2IP.S8.S32.SAT R73, R21, R20, R73 ;  /* 0x0000001415497239 */ /* 0x000fe20000001449 */
[----:B------:R-:W-:Y:S01]  /*8320*/  IMAD R30, R49, R48, R30 ;  /* 0x00000030311e7224 */ /* 0x000fe200078e021e */
[----:B------:R-:W-:Y:S01]  /*8330*/  SHF.L.U32 R51, R59, 0x8, RZ ;  /* 0x000000083b337819 */ /* 0x000fe200000006ff */
[----:B------:R-:W-:Y:S02]  /*8340*/  IMAD R28, R44, R32, RZ ;  /* 0x000000202c1c7224 */ /* 0x000fe400078e02ff */
[----:B------:R-:W-:Y:S01]  /*8350*/  IMAD.MOV.U32 R49, RZ, RZ, R52 ;  /* 0x000000ffff317224 */ /* 0x000fe200078e0034 */
[----:B------:R-:W-:Y:S01]  /*8360*/  SHF.R.S32.HI R51, RZ, 0x18, R51 ;  /* 0x00000018ff337819 */ /* 0x000fe20000011433 */
[-C--:B------:R-:W-:Y:S01]  /*8370*/  IMAD R31, R50, R48.reuse, R31 ;  /* 0x00000030321f7224 */ /* 0x080fe200078e021f */
[----:B------:R-:W-:Y:S01]  /*8380*/  SHF.R.S32.HI R50, RZ, 0x18, R53 ;  /* 0x00000018ff327819 */ /* 0x000fe20000011435 */
[C---:B------:R-:W-:Y:S01]  /*8390*/  IMAD R29, R44.reuse, R33, RZ ;  /* 0x000000212c1d7224 */ /* 0x040fe200078e02ff */
[----:B------:R-:W-:Y:S01]  /*83a0*/  SHF.R.S32.HI R52, RZ, 0x18, R59 ;  /* 0x00000018ff347819 */ /* 0x000fe2000001143b */
[----:B------:R-:W-:Y:S01]  /*83b0*/  IMAD R28, R49, R48, R28 ;  /* 0x00000030311c7224 */ /* 0x000fe200078e021c */
[----:B------:R-:W-:Y:S01]  /*83c0*/  I2IP.S8.S32.SAT R70, R31, R30, RZ ;  /* 0x0000001e1f467239 */ /* 0x000fe200000014ff */
[----:B------:R-:W-:Y:S02]  /*83d0*/  IMAD R34, R44, R34, RZ ;  /* 0x000000222c227224 */ /* 0x000fe400078e02ff */
[----:B------:R-:W-:Y:S01]  /*83e0*/  IMAD R29, R50, R48, R29 ;  /* 0x00000030321d7224 */ /* 0x000fe200078e021d */
[----:B------:R-:W-:Y:S01]  /*83f0*/  I2IP.S8.S32.SAT R74, R25, R24, R70 ;  /* 0x00000018194a7239 */ /* 0x000fe20000001446 */
[----:B------:R-:W-:Y:S02]  /*8400*/  IMAD R35, R44, R35, RZ ;  /* 0x000000232c237224 */ /* 0x000fe400078e02ff */
[-C--:B------:R-:W-:Y:S02]  /*8410*/  IMAD R34, R51, R48.reuse, R34 ;  /* 0x0000003033227224 */ /* 0x080fe400078e0222 */
[----:B------:R-:W-:Y:S05]  /*8420*/  IMAD R35, R52, R48, R35 ;  /* 0x0000003034237224 */ /* 0x000fea00078e0223 */
[----:B------:R-:W-:Y:S04]  /*8430*/  I2IP.S8.S32.SAT R71, R35, R34, RZ ;  /* 0x0000002223477239 */ /* 0x000fe800000014ff */
[----:B------:R-:W-:Y:S05]  /*8440*/  I2IP.S8.S32.SAT R75, R29, R28, R71 ;  /* 0x0000001c1d4b7239 */ /* 0x000fea0000001447 */
[----:B------:R1:W-:Y:S01]  /*8450*/  STS.128 [R77+0x3400], R72 ;  /* 0x003400484d007388 */ /* 0x0003e20000000c00 */
[----:B------:R-:W-:Y:S01]  /*8460*/  @!PT LDS RZ, [RZ] ;  /* 0x00000000fffff984 */ /* 0x000fe20000000800 */
[----:B------:R-:W-:Y:S01]  /*8470*/  @!PT LDS RZ, [RZ] ;  /* 0x00000000fffff984 */ /* 0x000fe20000000800 */
[----:B------:R-:W-:Y:S01]  /*8480*/  @!PT LDS RZ, [RZ] ;  /* 0x00000000fffff984 */ /* 0x000fe20000000800 */
[----:B------:R-:W-:Y:S01]  /*8490*/  @!PT LDS RZ, [RZ] ;  /* 0x00000000fffff984 */ /* 0x000fe20000000800 */
[----:B------:R2:W-:Y:S07]  /*84a0*/  MEMBAR.ALL.CTA ;  /* 0x0000000000007992 */ /* 0x0005ee0000008000 */
[----:B--2---:R-:W2:Y:S02]  /*84b0*/  FENCE.VIEW.ASYNC.S ;  /* 0x00000000000073c6 */ /* 0x004ea40000000000 */
[----:B--2---:R-:W-:Y:S06]  /*84c0*/  BAR.SYNC.DEFER_BLOCKING 0x1, 0x80 ;  /* 0x0042000000007b1d */ /* 0x004fec0000010000 */
[----:B------:R-:W-:Y:S05]  /*84d0*/  @P0 BRA `(.L_x_152) ;  /* 0x0000000000300947 */ /* 0x000fea0003800000 */
[----:B------:R-:W-:Y:S02]  /*84e0*/  UIADD3 UR10, UP0, UPT, UR52, 0x680, URZ ;  /* 0x00000680340a7890 */ /* 0x000fe4000ff1e0ff */
[----:B------:R-:W-:Y:S02]  /*84f0*/  UIADD3 UR9, UPT, UPT, UR49, UR8, URZ ;  /* 0x0000000831097290 */ /* 0x000fe4000fffe0ff */
[----:B------:R-:W-:Y:S02]  /*8500*/  UIADD3.X UR11, UPT, UPT, URZ, UR53, URZ, UP0, !UPT ;  /* 0x00000035ff0b7290 */ /* 0x000fe400087fe4ff */
[----:B------:R-:W-:Y:S01]  /*8510*/  UIADD3 UR40, UPT, UPT, UR9, 0x3400, URZ ;  /* 0x0000340009287890 */ /* 0x000fe2000fffe0ff */
[----:B------:R-:W-:Y:S01]  /*8520*/  UMOV UR43, UR36 ;  /* 0x00000024002b7c82 */ /* 0x000fe20008000000 */
[----:B------:R-:W-:Y:S02]  /*8530*/  UIADD3 UR5, UPT, UPT, UR41, 0x60, URZ ;  /* 0x0000006029057890 */ /* 0x000fe4000fffe0ff */
[----:B------:R-:W-:Y:S01]  /*8540*/  UIADD3 UR4, UPT, UPT, UR9, 0x3c00, URZ ;  /* 0x00003c0009047890 */ /* 0x000fe2000fffe0ff */
[----:B------:R-:W-:Y:S01]  /*8550*/  UMOV UR6, UR42 ;  /* 0x0000002a00067c82 */ /* 0x000fe20008000000 */
[----:B------:R-:W-:Y:S03]  /*8560*/  UMOV UR7, UR36 ;  /* 0x0000002400077c82 */ /* 0x000fe60008000000 */
[----:B------:R2:W-:Y:S04]  /*8570*/  UTMASTG.3D [UR40], [UR10] ;  /* 0x000000280a0073b5 */ /* 0x0005e80008010000 */
[----:B------:R2:W-:Y:S02]  /*8580*/  UTMASTG.3D [UR4], [UR10] ;  /* 0x000000040a0073b5 */ /* 0x0005e40008010000 */
[----:B--2---:R0:W-:Y:S02]  /*8590*/  UTMACMDFLUSH ;  /* 0x00000000000079b7 */ /* 0x0041e40000000000 */
.L_x_152:
[----:B------:R-:W-:Y:S05]  /*85a0*/  BSYNC.RECONVERGENT B0 ;  /* 0x0000000000007941 */ /* 0x000fea0003800200 */
.L_x_151:
[----:B------:R-:W-:Y:S01]  /*85b0*/  UIADD3 UR40, UPT, UPT, UR54, 0x1, URZ ;  /* 0x0000000136287890 */ /* 0x000fe2000fffe0ff */
[----:B------:R-:W-:Y:S01]  /*85c0*/  ISETP.NE.AND P1, PT, R68, RZ, PT ;  /* 0x000000ff4400720c */ /* 0x000fe20003f25270 */
[----:B------:R-:W-:Y:S01]  /*85d0*/  BSSY.RECONVERGENT B0, `(.L_x_153) ;  /* 0x0000007000007945 */ /* 0x000fe20003800200 */
[----:B------:R-:W-:Y:S01]  /*85e0*/  LEA R4, R98, UR49, 0x3 ;  /* 0x0000003162047c11 */ /* 0x000fe2000f8e18ff */
[----:B------:R-:W-:Y:S04]  /*85f0*/  UISETP.NE.AND UP0, UPT, UR40, 0x2, UPT ;  /* 0x000000022800788c */ /* 0x000fe8000bf05270 */
[----:B------:R-:W-:Y:S06]  /*8600*/  USEL UR40, UR40, URZ, UP0 ;  /* 0x000000ff28287287 */ /* 0x000fec0008000000 */
[----:B------:R-:W-:Y:S01]  /*8610*/  @P1 SHF.L.U32 R3, R97, 0x1f, RZ ;  /* 0x0000001f61031819 */ /* 0x000fe200000006ff */
[----:B------:R-:W-:Y:S05]  /*8620*/  @P0 BRA `(.L_x_154) ;  /* 0x0000000000040947 */ /* 0x000fea0003800000 */
[----:B------:R-:W-:Y:S04]  /*8630*/  DEPBAR.LE SB0, 0x1 ;  /* 0x000080400000791a */ /* 0x000fe80000000000 */
.L_x_154:
[----:B------:R-:W-:Y:S05]  /*8640*/  BSYNC.RECONVERGENT B0 ;  /* 0x0000000000007941 */ /* 0x000fea0003800200 */
.L_x_153:
[----:B------:R-:W-:Y:S06]  /*8650*/  BAR.SYNC.DEFER_BLOCKING 0x1, 0x80 ;  /* 0x0042000000007b1d */ /* 0x000fec0000010000 */
[----:B------:R-:W2:Y:S01]  /*8660*/  @P1 SYNCS.PHASECHK.TRANS64.TRYWAIT P0, [R4+URZ+0x290], R3 ;  /* 0x00029003040015a7 */ /* 0x000ea200080011ff */
[----:B------:R-:W-:Y:S01]  /*8670*/  BSSY B1, `(.L_x_155) ;  /* 0x0000020000017945 */ /* 0x000fe20003800000 */
[----:B--2---:R-:W-:Y:S03]  /*8680*/  @P1 SEL R54, RZ, 0x1, !P0 ;  /* 0x00000001ff361807 */ /* 0x004fe60004000000 */
[----:B------:R-:W-:Y:S05]  /*8690*/  @!P1 BRA `(.L_x_156) ;  /* 0x0000000000749947 */ /* 0x000fea0003800000 */
[----:B------:R-:W-:Y:S01]  /*86a0*/  ISETP.NE.AND P1, PT, R55, RZ, PT ;  /* 0x000000ff3700720c */ /* 0x000fe20003f25270 */
[----:B------:R-:W-:Y:S01]  /*86b0*/  BSSY B0, `(.L_x_157) ;  /* 0x0000009000007945 */ /* 0x000fe20003800000 */
[----:B------:R-:W-:Y:S11]  /*86c0*/  ISETP.NE.AND P0, PT, R54, RZ, PT ;  /* 0x000000ff3600720c */ /* 0x000ff60003f05270 */
[----:B------:R-:W-:Y:S05]  /*86d0*/  @P1 IMAD R0, R98, 0x1000, R93 ;  /* 0x0000100062001824 */ /* 0x000fea00078e025d */
[----:B------:R-:W-:Y:S05]  /*86e0*/  @P1 IADD3 R6, PT, PT, R0, UR49, RZ ;  /* 0x0000003100061c10 */ /* 0x000fea000fffe0ff */
[----:B------:R-:W-:Y:S01]  /*86f0*/  @P1 IMAD.IADD R5, R6, 0x1, R105 ;  /* 0x0000000106051824 */ /* 0x000fe200078e0269 */
[----:B------:R-:W-:Y:S06]  /*8700*/  @P0 BRA `(.L_x_158) ;  /* 0x00000000000c0947 */ /* 0x000fec0003800000 */
[----:B------:R-:W-:Y:S04]  /*8710*/  SHF.L.U32 R3, R97, 0x1f, RZ ;  /* 0x0000001f61037819 */ /* 0x000fe800000006ff */
[----:B------:R-:W2:Y:S02]  /*8720*/  SYNCS.PHASECHK.TRANS64.TRYWAIT P0, [R4+URZ+0x290], R3 ;  /* 0x00029003040075a7 */ /* 0x000ea400080011ff */
[----:B--2---:R-:W-:Y:S05]  /*8730*/  @!P0 BRA `(.L_x_159) ;  /* 0x0000003400948947 */ /* 0x004fea0003800000 */
.L_x_158:
[----:B------:R-:W-:Y:S05]  /*8740*/  BSYNC B0 ;  /* 0x0000000000007941 */ /* 0x000fea0003800000 */
.L_x_157:
[----:B------:R-:W-:Y:S01]  /*8750*/  ISETP.NE.AND P0, PT, R55, RZ, PT ;  /* 0x000000ff3700720c */ /* 0x000fe20003f05270 */
[----:B--2---:R-:W-:Y:S02]  /*8760*/  VIADD R4, R4, 0x2a8 ;  /* 0x000002a804047836 */ /* 0x004fe40000000000 */
[----:B------:R-:W-:Y:S02]  /*8770*/  IMAD.U32 R3, RZ, RZ, UR37 ;  /* 0x00000025ff037e24 */ /* 0x000fe4000f8e00ff */
[----:B------:R-:W-:Y:S03]  /*8780*/  VIADD R98, R98, 0x1 ;  /* 0x0000000162627836 */ /* 0x000fe60000000000 */
[----:B------:R-:W-:Y:S05]  /*8790*/  PRMT R3, R3, 0x654, R4 ;  /* 0x0000065403037816 */ /* 0x000fea0000000004 */
[----:B------:R2:W3:Y:S04]  /*87a0*/  @P0 LDS.128 R60, [R0+UR49+0x400] ;  /* 0x00040031003c0984 */ /* 0x0004e80008000c00 */
[----:B------:R2:W4:Y:S01]  /*87b0*/  @P0 LDS.128 R56, [R5+0x400] ;  /* 0x0004000005380984 */ /* 0x0005220000000c00 */
[C---:B------:R-:W-:Y:S01]  /*87c0*/  ISETP.NE.AND P0, PT, R98.reuse, 0x3, PT ;  /* 0x000000036200780c */ /* 0x040fe20003f05270 */
[----:B------:R-:W-:Y:S01]  /*87d0*/  @!PT LDS RZ, [RZ] ;  /* 0x00000000fffff984 */ /* 0x000fe20000000800 */
[----:B------:R-:W-:Y:S01]  /*87e0*/  @!PT LDS RZ, [RZ] ;  /* 0x00000000fffff984 */ /* 0x000fe20000000800 */
[----:B------:R-:W-:Y:S01]  /*87f0*/  @!PT LDS RZ, [RZ] ;  /* 0x00000000fffff984 */ /* 0x000fe20000000800 */
[----:B------:R-:W-:Y:S01]  /*8800*/  @!PT LDS RZ, [RZ] ;  /* 0x00000000fffff984 */ /* 0x000fe20000000800 */
[----:B------:R5:W-:Y:S06]  /*8810*/  MEMBAR.ALL.CTA ;  /* 0x0000000000007992 */ /* 0x000bec0000008000 */
[----:B-----5:R-:W5:Y:S01]  /*8820*/  FENCE.VIEW.ASYNC.S ;  /* 0x00000000000073c6 */ /* 0x020f620000000000 */
[----:B------:R-:W-:Y:S02]  /*8830*/  SEL R4, RZ, 0x1, P0 ;  /* 0x00000001ff047807 */ /* 0x000fe40000000000 */
[----:B------:R-:W-:Y:S02]  /*8840*/  SEL R98, R98, RZ, P0 ;  /* 0x000000ff62627207 */ /* 0x000fe40000000000 */
[----:B------:R-:W-:Y:S01]  /*8850*/  LOP3.LUT R97, R97, R4, RZ, 0x3c, !PT ;  /* 0x0000000461617212 */ /* 0x000fe200078e3cff */
[----:B-----5:R2:W-:Y:S06]  /*8860*/  SYNCS.ARRIVE.TRANS64.RED.A1T0 RZ, [R3+URZ], RZ ;  /* 0x000000ff03ff79a7 */ /* 0x0205ec00081004ff */
.L_x_156:
[----:B------:R-:W-:Y:S05]  /*8870*/  BSYNC B1 ;  /* 0x0000000000017941 */ /* 0x000fea0003800000 */
.L_x_155:
[----:B--2---:R-:W-:Y:S05]  /*8880*/  VIADD R0, R46, 0x20 ;  /* 0x000000202e007836 */ /* 0x004fea0000000000 */
[----:B------:R-:W-:Y:S04]  /*8890*/  SHF.R.U32.HI R0, RZ, 0x15, R0 ;  /* 0x00000015ff007819 */ /* 0x000fe80000011600 */
[----:B------:R-:W-:Y:S11]  /*88a0*/  LOP3.LUT P0, RZ, R0, 0x3, R95, 0x48, !PT ;  /* 0x0000000300ff7812 */ /* 0x000ff6000780485f */
[----:B------:R-:W-:Y:S02]  /*88b0*/  @!UPT UIADD3 URZ, UPT, UPT, URZ, URZ, URZ ;  /* 0x000000fffffff290 */ /* 0x000fe4000fffe0ff */
[----:B------:R-:W-:Y:S05]  /*88c0*/  @!P0 BRA `(.L_x_160) ;  /* 0x0000000000408947 */ /* 0x000fea0003800000 */
[----:B------:R-:W2:Y:S01]  /*88d0*/  LDCU.64 UR8, c[0x4][0x78] ;  /* 0x01000f00ff0877ac */ /* 0x000ea20008000a00 */
[----:B------:R-:W-:Y:S01]  /*88e0*/  MOV R15, 0x0 ;  /* 0x00000000000f7802 */ /* 0x000fe20000000f00 */
[----:B------:R-:W-:Y:S02]  /*88f0*/  HFMA2 R12, -RZ, RZ, 0, 5.9604644775390625e-08 ;  /* 0x00000001ff0c7431 */ /* 0x000fe400000001ff */
[----:B------:R-:W-:Y:S02]  /*8900*/  IMAD.MOV.U32 R8, RZ, RZ, 0x192 ;  /* 0x00000192ff087424 */ /* 0x000fe400078e00ff */
[----:B------:R-:W-:Y:S01]  /*8910*/  IMAD.MOV.U32 R13, RZ, RZ, RZ ;  /* 0x000000ffff0d7224 */ /* 0x000fe200078e00ff */
[----:B------:R-:W5:Y:S01]  /*8920*/  LDCU.64 UR6, c[0x4][0x80] ;  /* 0x01001000ff0677ac */ /* 0x000f620008000a00 */
[----:B------:R-:W1:Y:S01]  /*8930*/  LDC.64 R14, c[0x4][R15] ;  /* 0x010000000f0e7b82 */ /* 0x000e620000000a00 */
[----:B------:R-:W3:Y:S01]  /*8940*/  LDCU.64 UR4, c[0x4][0x18] ;  /* 0x01000300ff0477ac */ /* 0x000ee20008000a00 */
[----:B--2---:R-:W-:Y:S01]  /*8950*/  MOV R5, UR9 ;  /* 0x0000000900057c02 */ /* 0x004fe20008000f00 */
[----:B------:R-:W-:Y:S01]  /*8960*/  IMAD.U32 R4, RZ, RZ, UR8 ;  /* 0x00000008ff047e24 */ /* 0x000fe2000f8e00ff */
[----:B-----5:R-:W-:Y:S01]  /*8970*/  MOV R7, UR7 ;  /* 0x0000000700077c02 */ /* 0x020fe20008000f00 */
[----:B------:R-:W-:Y:S01]  /*8980*/  IMAD.U32 R6, RZ, RZ, UR6 ;  /* 0x00000006ff067e24 */ /* 0x000fe2000f8e00ff */
[----:B---3--:R-:W-:Y:S01]  /*8990*/  MOV R11, UR5 ;  /* 0x00000005000b7c02 */ /* 0x008fe20008000f00 */
[----:B------:R-:W-:Y:S02]  /*89a0*/  IMAD.U32 R10, RZ, RZ, UR4 ;  /* 0x00000004ff0a7e24 */ /* 0x000fe4000f8e00ff */
[----:B------:R-:W-:Y:S07]  /*89b0*/  LEPC R20, `(.L_x_160) ;  /* 0x000000001014794e */ /* 0x000fee0000000000 */
[----:B-1--4-:R-:W-:Y:S05]  /*89c0*/  CALL.ABS.NOINC R14 ;  /* 0x000000000e007343 */ /* 0x012fea0003c00000 */
.L_x_160:
[----:B------:R-:W-:Y:S01]  /*89d0*/  ISETP.NE.AND P0, PT, R101, RZ, PT ;  /* 0x000000ff6500720c */ /* 0x000fe20003f05270 */
[----:B------:R-:W-:Y:S05]  /*89e0*/  WARPSYNC.ALL ;  /* 0x0000000000007948 */ /* 0x000fea0003800000 */
[----:B------:R-:W-:Y:S01]  /*89f0*/  R2UR UR4, R46 ;  /* 0x000000002e0472ca */ /* 0x000fe200000e0000 */
[----:B------:R-:W-:Y:S01]  /*8a00*/  USHF.L.U32 UR12, UR40, 0xc, URZ ;  /* 0x0000000c280c7899 */ /* 0x000fe200080006ff */
[C---:B---3--:R-:W-:Y:S01]  /*8a10*/  SHF.L.U32 R50, R60.reuse, 0x10, RZ ;  /* 0x000000103c327819 */ /* 0x048fe200000006ff */
[----:B------:R-:W-:Y:S01]  /*8a20*/  BSSY.RECONVERGENT B0, `(.L_x_161) ;  /* 0x000009f000007945 */ /* 0x000fe20003800200 */
[C---:B------:R-:W-:Y:S02]  /*8a30*/  PRMT R49, R60.reuse, 0x8880, RZ ;  /* 0x000088803c317816 */ /* 0x040fe400000000ff */
[----:B------:R-:W-:Y:S02]  /*8a40*/  SHF.R.S32.HI R50, RZ, 0x18, R50 ;  /* 0x00000018ff327819 */ /* 0x000fe40000011432 */
[----:B------:R-:W-:Y:S02]  /*8a50*/  SHF.L.U32 R51, R60, 0x8, RZ ;  /* 0x000000083c337819 */ /* 0x000fe400000006ff */
[----:B------:R-:W-:Y:S02]  /*8a60*/  SHF.L.U32 R52, R61, 0x10, RZ ;  /* 0x000000103d347819 */ /* 0x000fe400000006ff */
[----:B-1----:R-:W-:Y:S01]  /*8a70*/  LOP3.LUT R69, R93, UR12, RZ, 0xfc, !PT ;  /* 0x0000000c5d457c12 */ /* 0x002fe2000f8efcff */
[----:B------:R-:W1:Y:S01]  /*8a80*/  LDTM.x32 R4, tmem[UR4+0x20] ;  /* 0x00002004000479ee */ /* 0x000e6200082c0000 */
[----:B------:R-:W-:Y:S02]  /*8a90*/  SHF.L.U32 R53, R63, 0x8, RZ ;  /* 0x000000083f357819 */ /* 0x000fe400000006ff */
[----:B------:R-:W-:Y:S02]  /*8aa0*/  IADD3 R76, PT, PT, R69, UR49, RZ ;  /* 0x00000031454c7c10 */ /* 0x000fe4000fffe0ff */
[----:B------:R-:W-:Y:S02]  /*8ab0*/  SHF.R.S32.HI R53, RZ, 0x18, R53 ;  /* 0x00000018ff357819 */ /* 0x000fe40000011435 */
[----:B------:R-:W-:Y:S01]  /*8ac0*/  IADD3 R78, PT, PT, R105, R76, RZ ;  /* 0x0000004c694e7210 */ /* 0x000fe20007ffe0ff */
[C---:B-1----:R-:W-:Y:S02]  /*8ad0*/  IMAD R0, R44.reuse, R4, RZ ;  /* 0x000000042c007224 */ /* 0x042fe400078e02ff */
[C---:B------:R-:W-:Y:S02]  /*8ae0*/  IMAD R3, R44.reuse, R5, RZ ;  /* 0x000000052c037224 */ /* 0x040fe400078e02ff */
[----:B------:R-:W-:Y:S01]  /*8af0*/  IMAD R0, R49, R48, R0 ;  /* 0x0000003031007224 */ /* 0x000fe200078e0200 */
[----:B------:R-:W-:Y:S01]  /*8b00*/  SHF.R.S32.HI R49, RZ, 0x18, R51 ;  /* 0x00000018ff317819 */ /* 0x000fe20000011433 */
[----:B------:R-:W-:Y:S01]  /*8b10*/  IMAD R6, R44, R6, RZ ;  /* 0x000000062c067224 */ /* 0x000fe200078e02ff */
[----:B------:R-:W-:Y:S01]  /*8b20*/  PRMT R51, R61, 0x8880, RZ ;  /* 0x000088803d337816 */ /* 0x000fe200000000ff */
[-C--:B------:R-:W-:Y:S01]  /*8b30*/  IMAD R3, R50, R48.reuse, R3 ;  /* 0x0000003032037224 */ /* 0x080fe200078e0203 */
[----:B------:R-:W-:Y:S01]  /*8b40*/  SHF.R.S32.HI R50, RZ, 0x18, R60 ;  /* 0x00000018ff327819 */ /* 0x000fe2000001143c */
[----:B------:R-:W-:Y:S02]  /*8b50*/  IMAD R7, R44, R7, RZ ;  /* 0x000000072c077224 */ /* 0x000fe400078e02ff */
[-C--:B------:R-:W-:Y:S01]  /*8b60*/  IMAD R6, R49, R48.reuse, R6 ;  /* 0x0000003031067224 */ /* 0x080fe200078e0206 */
[----:B------:R-:W-:Y:S01]  /*8b70*/  MOV R49, R51 ;  /* 0x0000003300317202 */ /* 0x000fe20000000f00 */
[----:B------:R-:W-:Y:S01]  /*8b80*/  IMAD R7, R50, R48, R7 ;  /* 0x0000003032077224 */ /* 0x000fe200078e0207 */
[----:B------:R-:W-:Y:S01]  /*8b90*/  SHF.R.S32.HI R50, RZ, 0x18, R52 ;  /* 0x00000018ff327819 */ /* 0x000fe20000011434 */
[C---:B------:R-:W-:Y:S01]  /*8ba0*/  IMAD R4, R44.reuse, R8, RZ ;  /* 0x000000082c047224 */ /* 0x040fe200078e02ff */
[----:B------:R-:W-:Y:S01]  /*8bb0*/  SHF.L.U32 R51, R61, 0x8, RZ ;  /* 0x000000083d337819 */ /* 0x000fe200000006ff */
[C---:B------:R-:W-:Y:S01]  /*8bc0*/  IMAD R5, R44.reuse, R9, RZ ;  /* 0x000000092c057224 */ /* 0x040fe200078e02ff */
[----:B------:R-:W-:Y:S01]  /*8bd0*/  I2IP.S8.S32.SAT R64, R7, R6, RZ ;  /* 0x0000000607407239 */ /* 0x000fe200000014ff */
[----:B------:R-:W-:Y:S01]  /*8be0*/  IMAD R4, R49, R48, R4 ;  /* 0x0000003031047224 */ /* 0x000fe200078e0204 */
[----:B------:R-:W-:Y:S01]  /*8bf0*/  SHF.R.S32.HI R49, RZ, 0x18, R51 ;  /* 0x00000018ff317819 */ /* 0x000fe20000011433 */
[----:B------:R-:W-:Y:S01]  /*8c00*/  IMAD R10, R44, R10, RZ ;  /* 0x0000000a2c0a7224 */ /* 0x000fe200078e02ff */
[----:B------:R-:W-:Y:S01]  /*8c10*/  I2IP.S8.S32.SAT R64, R3, R0, R64 ;  /* 0x0000000003407239 */ /* 0x000fe20000001440 */
[-C--:B------:R-:W-:Y:S01]  /*8c20*/  IMAD R5, R50, R48.reuse, R5 ;  /* 0x0000003032057224 */ /* 0x080fe200078e0205 */
[----:B------:R-:W-:Y:S01]  /*8c30*/  SHF.R.S32.HI R50, RZ, 0x18, R61 ;  /* 0x00000018ff327819 */ /* 0x000fe2000001143d */
[----:B------:R-:W-:Y:S01]  /*8c40*/  IMAD R11, R44, R11, RZ ;  /* 0x0000000b2c0b7224 */ /* 0x000fe200078e02ff */
[----:B------:R-:W-:Y:S01]  /*8c50*/  PRMT R52, R63, 0x8880, RZ ;  /* 0x000088803f347816 */ /* 0x000fe200000000ff */
[-C--:B------:R-:W-:Y:S01]  /*8c60*/  IMAD R10, R49, R48.reuse, R10 ;  /* 0x00000030310a7224 */ /* 0x080fe200078e020a */
[----:B------:R-:W-:Y:S01]  /*8c70*/  PRMT R49, R62, 0x8880, RZ ;  /* 0x000088803e317816 */ /* 0x000fe200000000ff */
[----:B------:R-:W-:Y:S01]  /*8c80*/  IMAD R11, R50, R48, R11 ;  /* 0x00000030320b7224 */ /* 0x000fe200078e020b */
[----:B------:R-:W-:Y:S01]  /*8c90*/  SHF.L.U32 R50, R62, 0x10, RZ ;  /* 0x000000103e327819 */ /* 0x000fe200000006ff */
[----:B------:R-:W-:Y:S02]  /*8ca0*/  IMAD R8, R44, R12, RZ ;  /* 0x0000000c2c087224 */ /* 0x000fe400078e02ff */
[----:B------:R-:W-:Y:S01]  /*8cb0*/  IMAD.SHL.U32 R51, R62, 0x100, RZ ;  /* 0x000001003e337824 */ /* 0x000fe200078e00ff */
[----:B------:R-:W-:Y:S01]  /*8cc0*/  SHF.R.S32.HI R50, RZ, 0x18, R50 ;  /* 0x00000018ff327819 */ /* 0x000fe20000011432 */
[C---:B------:R-:W-:Y:S01]  /*8cd0*/  IMAD R9, R44.reuse, R13, RZ ;  /* 0x0000000d2c097224 */ /* 0x040fe200078e02ff */
[----:B------:R-:W-:Y:S01]  /*8ce0*/  I2IP.S8.S32.SAT R65, R11, R10, RZ ;  /* 0x0000000a0b417239 */ /* 0x000fe200000014ff */
[----:B------:R-:W-:Y:S01]  /*8cf0*/  IMAD R8, R49, R48, R8 ;  /* 0x0000003031087224 */ /* 0x000fe200078e0208 */
[----:B------:R-:W-:Y:S01]  /*8d00*/  SHF.R.S32.HI R49, RZ, 0x18, R51 ;  /* 0x00000018ff317819 */ /* 0x000fe20000011433 */
[----:B------:R-:W-:Y:S01]  /*8d10*/  IMAD R14, R44, R14, RZ ;  /* 0x0000000e2c0e7224 */ /* 0x000fe200078e02ff */
[----:B------:R-:W-:Y:S01]  /*8d20*/  I2IP.S8.S32.SAT R65, R5, R4, R65 ;  /* 0x0000000405417239 */ /* 0x000fe20000001441 */
        /* <DEDUP_REMOVED lines=9> */
[----:B----4-:R-:W-:Y:S01]  /*8dc0*/  SHF.L.U32 R52, R58, 0x10, RZ ;  /* 0x000000103a347819 */ /* 0x010fe200000006ff */
[----:B------:R-:W-:Y:S01]  /*8dd0*/  IMAD R15, R50, R48, R15 ;  /* 0x00000030320f7224 */ /* 0x000fe200078e020f */
[----:B------:R-:W-:Y:S01]  /*8de0*/  SHF.R.S32.HI R50, RZ, 0x18, R63 ;  /* 0x00000018ff327819 */ /* 0x000fe2000001143f */
[C---:B------:R-:W-:Y:S01]  /*8df0*/  IMAD R18, R44.reuse, R18, RZ ;  /* 0x000000122c127224 */ /* 0x040fe200078e02ff */
[----:B------:R-:W-:Y:S01]  /*8e00*/  SHF.R.S32.HI R52, RZ, 0x18, R52 ;  /* 0x00000018ff347819 */ /* 0x000fe20000011434 */
[----:B------:R-:W-:Y:S01]  /*8e10*/  IMAD R12, R49, R48, R12 ;  /* 0x00000030310c7224 */ /* 0x000fe200078e020c */
[----:B------:R-:W-:Y:S01]  /*8e20*/  I2IP.S8.S32.SAT R66, R15, R14, RZ ;  /* 0x0000000e0f427239 */ /* 0x000fe200000014ff */
[----:B------:R-:W-:Y:S01]  /*8e30*/  IMAD R19, R44, R19, RZ ;  /* 0x000000132c137224 */ /* 0x000fe200078e02ff */
[----:B------:R-:W-:Y:S01]  /*8e40*/  PRMT R49, R56, 0x8880, RZ ;  /* 0x0000888038317816 */ /* 0x000fe200000000ff */
[----:B------:R-:W-:Y:S01]  /*8e50*/  IMAD R13, R51, R48, R13 ;  /* 0x00000030330d7224 */ /* 0x000fe200078e020d */
[----:B------:R-:W-:Y:S01]  /*8e60*/  I2IP.S8.S32.SAT R66, R9, R8, R66 ;  /* 0x0000000809427239 */ /* 0x000fe20000001442 */
[-C--:B------:R-:W-:Y:S02]  /*8e70*/  IMAD R18, R53, R48.reuse, R18 ;  /* 0x0000003035127224 */ /* 0x080fe400078e0212 */
[----:B------:R-:W-:Y:S01]  /*8e80*/  IMAD R19, R50, R48, R19 ;  /* 0x0000003032137224 */ /* 0x000fe200078e0213 */
[C---:B------:R-:W-:Y:S01]  /*8e90*/  SHF.L.U32 R50, R56.reuse, 0x10, RZ ;  /* 0x0000001038327819 */ /* 0x040fe200000006ff */
[----:B------:R-:W-:Y:S02]  /*8ea0*/  IMAD.SHL.U32 R51, R56, 0x100, RZ ;  /* 0x0000010038337824 */ /* 0x000fe400078e00ff */
[C---:B------:R-:W-:Y:S01]  /*8eb0*/  IMAD R16, R44.reuse, R20, RZ ;  /* 0x000000142c107224 */ /* 0x040fe200078e02ff */
[----:B------:R-:W-:Y:S01]  /*8ec0*/  SHF.R.S32.HI R50, RZ, 0x18, R50 ;  /* 0x00000018ff327819 */ /* 0x000fe20000011432 */
[C---:B------:R-:W-:Y:S01]  /*8ed0*/  IMAD R17, R44.reuse, R21, RZ ;  /* 0x000000152c117224 */ /* 0x040fe200078e02ff */
        /* <DEDUP_REMOVED lines=8> */
[----:B------:R-:W-:Y:S01]  /*8f60*/  PRMT R50, R57, 0x8880, RZ ;  /* 0x0000888039327816 */ /* 0x000fe200000000ff */
[-C--:B------:R-:W-:Y:S01]  /*8f70*/  IMAD R22, R51, R48.reuse, R22 ;  /* 0x0000003033167224 */ /* 0x080fe200078e0216 */
[----:B------:R-:W-:Y:S01]  /*8f80*/  SHF.L.U32 R51, R57, 0x10, RZ ;  /* 0x0000001039337819 */ /* 0x000fe200000006ff */
[----:B------:R-:W-:Y:S01]  /*8f90*/  IMAD R23, R49, R48, R23 ;  /* 0x0000003031177224 */ /* 0x000fe200078e0217 */
[----:B------:R-:W-:Y:S01]  /*8fa0*/  MOV R49, R50 ;  /* 0x0000003200317202 */ /* 0x000fe20000000f00 */
[C---:B------:R-:W-:Y:S01]  /*8fb0*/  IMAD R20, R44.reuse, R24, RZ ;  /* 0x000000182c147224 */ /* 0x040fe200078e02ff */
[----:B------:R1:W-:Y:S01]  /*8fc0*/  STS.128 [R69+UR49+0x3400], R64 ;  /* 0x0034004045007988 */ /* 0x0003e20008000c31 */
[C---:B------:R-:W-:Y:S01]  /*8fd0*/  IMAD R21, R44.reuse, R25, RZ ;  /* 0x000000192c157224 */ /* 0x040fe200078e02ff */
[----:B------:R-:W-:Y:S01]  /*8fe0*/  I2IP.S8.S32.SAT R72, R23, R22, RZ ;  /* 0x0000001617487239 */ /* 0x000fe200000014ff */
[----:B------:R-:W-:Y:S01]  /*8ff0*/  IMAD R20, R49, R48, R20 ;  /* 0x0000003031147224 */ /* 0x000fe200078e0214 */
[----:B------:R-:W-:Y:S01]  /*9000*/  SHF.R.S32.HI R50, RZ, 0x18, R51 ;  /* 0x00000018ff327819 */ /* 0x000fe20000011433 */
[C---:B------:R-:W-:Y:S01]  /*9010*/  IMAD R26, R44.reuse, R26, RZ ;  /* 0x0000001a2c1a7224 */ /* 0x040fe200078e02ff */
[----:B------:R-:W-:Y:S01]  /*9020*/  SHF.L.U32 R49, R57, 0x8, RZ ;  /* 0x0000000839317819 */ /* 0x000fe200000006ff */
[----:B------:R-:W-:Y:S01]  /*9030*/  IMAD R27, R44, R27, RZ ;  /* 0x0000001b2c1b7224 */ /* 0x000fe200078e02ff */
[----:B------:R-:W-:Y:S01]  /*9040*/  I2IP.S8.S32.SAT R72, R17, R16, R72 ;  /* 0x0000001011487239 */ /* 0x000fe20000001448 */
[----:B------:R-:W-:Y:S01]  /*9050*/  IMAD R21, R50, R48, R21 ;  /* 0x0000003032157224 */ /* 0x000fe200078e0215 */
[----:B------:R-:W-:Y:S01]  /*9060*/  SHF.R.S32.HI R49, RZ, 0x18, R49 ;  /* 0x00000018ff317819 */ /* 0x000fe20000011431 */
[----:B------:R-:W-:Y:S01]  /*9070*/  IMAD.SHL.U32 R53, R58, 0x100, RZ ;  /* 0x000001003a357824 */ /* 0x000fe200078e00ff */
[----:B------:R-:W-:Y:S01]  /*9080*/  SHF.R.S32.HI R50, RZ, 0x18, R57 ;  /* 0x00000018ff327819 */ /* 0x000fe20000011439 */
[----:B------:R-:W-:Y:S01]  /*9090*/  IMAD R24, R44, R28, RZ ;  /* 0x0000001c2c187224 */ /* 0x000fe200078e02ff */
[----:B------:R-:W-:Y:S01]  /*90a0*/  PRMT R51, R58, 0x8880, RZ ;  /* 0x000088803a337816 */ /* 0x000fe200000000ff */
[-C--:B------:R-:W-:Y:S01]  /*90b0*/  IMAD R26, R49, R48.reuse, R26 ;  /* 0x00000030311a7224 */ /* 0x080fe200078e021a */
[----:B------:R-:W-:Y:S01]  /*90c0*/  SHF.R.S32.HI R49, RZ, 0x18, R53 ;  /* 0x00000018ff317819 */ /* 0x000fe20000011435 */
[----:B------:R-:W-:Y:S02]  /*90d0*/  IMAD R25, R44, R29, RZ ;  /* 0x0000001d2c197224 */ /* 0x000fe400078e02ff */
[----:B------:R-:W-:Y:S01]  /*90e0*/  IMAD R27, R50, R48, R27 ;  /* 0x00000030321b7224 */ /* 0x000fe200078e021b */
[----:B------:R-:W-:Y:S01]  /*90f0*/  SHF.R.S32.HI R50, RZ, 0x18, R58 ;  /* 0x00000018ff327819 */ /* 0x000fe2000001143a */
[C---:B------:R-:W-:Y:S02]  /*9100*/  IMAD R30, R44.reuse, R30, RZ ;  /* 0x0000001e2c1e7224 */ /* 0x040fe400078e02ff */
[----:B------:R-:W-:Y:S01]  /*9110*/  IMAD R24, R51, R48, R24 ;  /* 0x0000003033187224 */ /* 0x000fe200078e0218 */
[----:B------:R-:W-:Y:S01]  /*9120*/  SHF.L.U32 R51, R59, 0x8, RZ ;  /* 0x000000083b337819 */ /* 0x000fe200000006ff */
[----:B------:R-:W-:Y:S01]  /*9130*/  IMAD R31, R44, R31, RZ ;  /* 0x0000001f2c1f7224 */ /* 0x000fe200078e02ff */
[----:B------:R-:W-:Y:S01]  /*9140*/  I2IP.S8.S32.SAT R70, R27, R26, RZ ;  /* 0x0000001a1b467239 */ /* 0x000fe200000014ff */
[-C--:B------:R-:W-:Y:S01]  /*9150*/  IMAD R25, R52, R48.reuse, R25 ;  /* 0x0000003034197224 */ /* 0x080fe200078e0219 */
[----:B------:R-:W-:Y:S01]  /*9160*/  SHF.L.U32 R52, R59, 0x10, RZ ;  /* 0x000000103b347819 */ /* 0x000fe200000006ff */
[----:B------:R-:W-:Y:S01]  /*9170*/  IMAD R30, R49, R48, R30 ;  /* 0x00000030311e7224 */ /* 0x000fe200078e021e */
[----:B------:R-:W-:Y:S01]  /*9180*/  PRMT R49, R59, 0x8880, RZ ;  /* 0x000088803b317816 */ /* 0x000fe200000000ff */
[----:B------:R-:W-:Y:S01]  /*9190*/  IMAD R28, R44, R32, RZ ;  /* 0x000000202c1c7224 */ /* 0x000fe200078e02ff */
[----:B------:R-:W-:Y:S01]  /*91a0*/  SHF.R.S32.HI R51, RZ, 0x18, R51 ;  /* 0x00000018ff337819 */ /* 0x000fe20000011433 */
[-C--:B------:R-:W-:Y:S01]  /*91b0*/  IMAD R31, R50, R48.reuse, R31 ;  /* 0x00000030321f7224 */ /* 0x080fe200078e021f */
[----:B------:R-:W-:Y:S01]  /*91c0*/  SHF.R.S32.HI R50, RZ, 0x18, R52 ;  /* 0x00000018ff327819 */ /* 0x000fe20000011434 */
[C---:B------:R-:W-:Y:S01]  /*91d0*/  IMAD R29, R44.reuse, R33, RZ ;  /* 0x000000212c1d7224 */ /* 0x040fe200078e02ff */
[----:B------:R-:W-:Y:S01]  /*91e0*/  SHF.R.S32.HI R52, RZ, 0x18, R59 ;  /* 0x00000018ff347819 */ /* 0x000fe2000001143b */
[----:B------:R-:W-:Y:S01]  /*91f0*/  IMAD R28, R49, R48, R28 ;  /* 0x00000030311c7224 */ /* 0x000fe200078e021c */
[----:B------:R-:W-:Y:S01]  /*9200*/  I2IP.S8.S32.SAT R71, R31, R30, RZ ;  /* 0x0000001e1f477239 */ /* 0x000fe200000014ff */
[----:B------:R-:W-:Y:S01]  /*9210*/  IMAD R34, R44, R34, RZ ;  /* 0x000000222c227224 */ /* 0x000fe200078e02ff */
[----:B------:R-:W-:Y:S01]  /*9220*/  I2IP.S8.S32.SAT R73, R21, R20, R70 ;  /* 0x0000001415497239 */ /* 0x000fe20000001446 */
        /* <DEDUP_REMOVED lines=18> */
[----:B------:R-:W-:Y:S02]  /*9350*/  UIADD3 UR9, UPT, UPT, UR41, 0x20, URZ ;  /* 0x0000002029097890 */ /* 0x000fe4000fffe0ff */
[----:B------:R-:W-:Y:S02]  /*9360*/  UIADD3 UR8, UPT, UPT, UR4, 0x3400, URZ ;  /* 0x0000340004087890 */ /* 0x000fe4000fffe0ff */
[----:B------:R-:W-:Y:S01]  /*9370*/  UIADD3.X UR15, UPT, UPT, URZ, UR53, URZ, UP0, !UPT ;  /* 0x00000035ff0f7290 */ /* 0x000fe200087fe4ff */
[----:B------:R-:W-:Y:S01]  /*9380*/  UMOV UR10, UR42 ;  /* 0x0000002a000a7c82 */ /* 0x000fe20008000000 */
[----:B------:R-:W-:Y:S01]  /*9390*/  UMOV UR11, UR36 ;  /* 0x00000024000b7c82 */ /* 0x000fe20008000000 */
[----:B------:R-:W-:Y:S02]  /*93a0*/  UIADD3 UR5, UPT, UPT, UR41, 0x80, URZ ;  /* 0x0000008029057890 */ /* 0x000fe4000fffe0ff */
[----:B------:R-:W-:Y:S01]  /*93b0*/  UIADD3 UR4, UPT, UPT, UR4, 0x3c00, URZ ;  /* 0x00003c0004047890 */ /* 0x000fe2000fffe0ff */
[----:B------:R-:W-:Y:S03]  /*93c0*/  UMOV UR6, UR42 ;  /* 0x0000002a00067c82 */ /* 0x000fe60008000000 */
[----:B------:R2:W-:Y:S01]  /*93d0*/  UTMASTG.3D [UR8], [UR14] ;  /* 0x000000080e0073b5 */ /* 0x0005e20008010000 */
[----:B------:R-:W-:Y:S04]  /*93e0*/  UMOV UR7, UR36 ;  /* 0x0000002400077c82 */ /* 0x000fe80008000000 */
[----:B------:R2:W-:Y:S02]  /*93f0*/  UTMASTG.3D [UR4], [UR14] ;  /* 0x000000040e0073b5 */ /* 0x0005e40008010000 */
[----:B--2---:R0:W-:Y:S02]  /*9400*/  UTMACMDFLUSH ;  /* 0x00000000000079b7 */ /* 0x0041e40000000000 */
.L_x_162:
[----:B------:R-:W-:Y:S05]  /*9410*/  BSYNC.RECONVERGENT B0 ;  /* 0x0000000000007941 */ /* 0x000fea0003800200 */
.L_x_161:
        /* <DEDUP_REMOVED lines=9> */
.L_x_164:
[----:B------:R-:W-:Y:S05]  /*94b0*/  BSYNC.RECONVERGENT B0 ;  /* 0x0000000000007941 */ /* 0x000fea0003800200 */
.L_x_163:
        /* <DEDUP_REMOVED lines=15> */
.L_x_168:
[----:B------:R-:W-:Y:S05]  /*95b0*/  BSYNC B0 ;  /* 0x0000000000007941 */ /* 0x000fea0003800000 */
.L_x_167:
        /* <DEDUP_REMOVED lines=18> */
.L_x_166:
[----:B------:R-:W-:Y:S05]  /*96e0*/  BSYNC B1 ;  /* 0x0000000000017941 */ /* 0x000fea0003800000 */
.L_x_165:
        /* <DEDUP_REMOVED lines=21> */
.L_x_170:
[----:B------:R-:W-:Y:S01]  /*9840*/  ISETP.NE.AND P0, PT, R101, RZ, PT ;  /* 0x000000ff6500720c */ /* 0x000fe20003f05270 */
[----:B------:R-:W-:Y:S05]  /*9850*/  WARPSYNC.ALL ;  /* 0x0000000000007948 */ /* 0x000fea0003800000 */
[----:B------:R-:W-:Y:S01]  /*9860*/  R2UR UR4, R46 ;  /* 0x000000002e0472ca */ /* 0x000fe200000e0000 */
[----:B------:R-:W-:Y:S01]  /*9870*/  USHF.L.U32 UR12, UR40, 0xc, URZ ;  /* 0x0000000c280c7899 */ /* 0x000fe200080006ff */
[C---:B---3--:R-:W-:Y:S01]  /*9880*/  SHF.L.U32 R50, R60.reuse, 0x10, RZ ;  /* 0x000000103c327819 */ /* 0x048fe200000006ff */
[----:B-1----:R-:W-:Y:S01]  /*9890*/  IMAD.SHL.U32 R78, R61, 0x100, RZ ;  /* 0x000001003d4e7824 */ /* 0x002fe200078e00ff */
[C---:B------:R-:W-:Y:S01]  /*98a0*/  PRMT R49, R60.reuse, 0x8880, RZ ;  /* 0x000088803c317816 */ /* 0x040fe200000000ff */
[----:B------:R-:W-:Y:S01]  /*98b0*/  IMAD.U32 R73, R63, 0x10000, RZ ;  /* 0x000100003f497824 */ /* 0x000fe200078e00ff */
[----:B------:R-:W-:Y:S01]  /*98c0*/  SHF.L.U32 R51, R60, 0x8, RZ ;  /* 0x000000083c337819 */ /* 0x000fe200000006ff */
[----:B----4-:R-:W-:Y:S01]  /*98d0*/  IMAD.U32 R67, R57, 0x10000, RZ ;  /* 0x0001000039437824 */ /* 0x010fe200078e00ff */
[----:B------:R-:W-:Y:S01]  /*98e0*/  SHF.R.S32.HI R50, RZ, 0x18, R50 ;  /* 0x00000018ff327819 */ /* 0x000fe20000011432 */
[----:B------:R-:W-:Y:S01]  /*98f0*/  UIADD3 UR54, UPT, UPT, UR40, 0x1, URZ ;  /* 0x0000000128367890 */ /* 0x000fe2000fffe0ff */
[----:B------:R-:W-:Y:S01]  /*9900*/  PRMT R80, R61, 0x8880, RZ ;  /* 0x000088803d507816 */ /* 0x000fe200000000ff */
[----:B------:R-:W-:Y:S01]  /*9910*/  BSSY.RECONVERGENT B0, `(.L_x_171) ;  /* 0x00000a0000007945 */ /* 0x000fe20003800200 */
[----:B------:R-:W-:Y:S01]  /*9920*/  SHF.R.S32.HI R51, RZ, 0x18, R51 ;  /* 0x00000018ff337819 */ /* 0x000fe20000011433 */
[----:B------:R-:W1:Y:S01]  /*9930*/  LDTM.x32 R4, tmem[UR4+0x40] ;  /* 0x00004004000479ee */ /* 0x000e6200082c0000 */
[----:B------:R-:W-:Y:S01]  /*9940*/  NOP ;  /* 0x0000000000007918 */ /* 0x000fe20000000000 */
[----:B------:R-:W-:Y:S02]  /*9950*/  LOP3.LUT R106, R93, UR12, RZ, 0xfc, !PT ;  /* 0x0000000c5d6a7c12 */ /* 0x000fe4000f8efcff */
[----:B------:R-:W-:Y:S02]  /*9960*/  IADD3 R103, PT, PT, R103, 0x310, RZ ;  /* 0x0000031067677810 */ /* 0x000fe40007ffe0ff */
[----:B------:R-:W-:Y:S02]  /*9970*/  IADD3 R108, PT, PT, R106, UR49, RZ ;  /* 0x000000316a6c7c10 */ /* 0x000fe4000fffe0ff */
[----:B------:R-:W-:Y:S02]  /*9980*/  LOP3.LUT R103, R103, 0xfefffff8, RZ, 0xc0, !PT ;  /* 0xfefffff867677812 */ /* 0x000fe400078ec0ff */
[----:B------:R-:W-:Y:S02]  /*9990*/  IADD3 R105, PT, PT, R105, R108, RZ ;  /* 0x0000006c69697210 */ /* 0x000fe40007ffe0ff */
[----:B-1----:R1:W-:Y:S01]  /*99a0*/  SYNCS.ARRIVE.TRANS64.RED.A1T0 RZ, [R103+URZ], RZ ;  /* 0x000000ff67ff79a7 */ /* 0x0023e200081004ff */
[----:B------:R-:W-:Y:S02]  /*99b0*/  SHF.R.S32.HI R52, RZ, 0x18, R60 ;  /* 0x00000018ff347819 */ /* 0x000fe4000001143c */
[----:B------:R-:W-:Y:S02]  /*99c0*/  SHF.L.U32 R79, R61, 0x10, RZ ;  /* 0x000000103d4f7819 */ /* 0x000fe400000006ff */
[C---:B------:R-:W-:Y:S02]  /*99d0*/  PRMT R77, R62.reuse, 0x8880, RZ ;  /* 0x000088803e4d7816 */ /* 0x040fe400000000ff */
[----:B------:R-:W-:Y:S01]  /*99e0*/  SHF.R.S32.HI R53, RZ, 0x18, R61 ;  /* 0x00000018ff357819 */ /* 0x000fe2000001143d */
[----:B------:R-:W-:Y:S01]  /*99f0*/  IMAD.U32 R61, R59, 0x10000, RZ ;  /* 0x000100003b3d7824 */ /* 0x000fe200078e00ff */
[----:B------:R-:W-:Y:S02]  /*9a00*/  SHF.L.U32 R76, R62, 0x10, RZ ;  /* 0x000000103e4c7819 */ /* 0x000fe400000006ff */
[----:B------:R-:W-:Y:S01]  /*9a10*/  PRMT R74, R63, 0x8880, RZ ;  /* 0x000088803f4a7816 */ /* 0x000fe200000000ff */
[C---:B------:R-:W-:Y:S01]  /*9a20*/  IMAD R4, R44.reuse, R4, RZ ;  /* 0x000000042c047224 */ /* 0x040fe200078e02ff */
[----:B------:R-:W-:Y:S01]  /*9a30*/  SHF.R.S32.HI R54, RZ, 0x18, R62 ;  /* 0x00000018ff367819 */ /* 0x000fe2000001143e */
[----:B------:R-:W-:Y:S01]  /*9a40*/  IMAD R5, R44, R5, RZ ;  /* 0x000000052c057224 */ /* 0x000fe200078e02ff */
[----:B------:R-:W-:Y:S01]  /*9a50*/  PRMT R71, R56, 0x8880, RZ ;  /* 0x0000888038477816 */ /* 0x000fe200000000ff */
[C---:B------:R-:W-:Y:S01]  /*9a60*/  IMAD R6, R44.reuse, R6, RZ ;  /* 0x000000062c067224 */ /* 0x040fe200078e02ff */
[----:B------:R-:W-:Y:S01]  /*9a70*/  SHF.R.S32.HI R55, RZ, 0x18, R63 ;  /* 0x00000018ff377819 */ /* 0x000fe2000001143f */
[----:B------:R-:W-:Y:S01]  /*9a80*/  IMAD R4, R49, R48, R4 ;  /* 0x0000003031047224 */ /* 0x000fe200078e0204 */
[----:B------:R-:W-:Y:S01]  /*9a90*/  MOV R49, R80 ;  /* 0x0000005000317202 */ /* 0x000fe20000000f00 */
[----:B------:R-:W-:Y:S01]  /*9aa0*/  IMAD R7, R44, R7, RZ ;  /* 0x000000072c077224 */ /* 0x000fe200078e02ff */
[----:B------:R-:W-:Y:S01]  /*9ab0*/  SHF.L.U32 R70, R56, 0x10, RZ ;  /* 0x0000001038467819 */ /* 0x000fe200000006ff */
[-C--:B------:R-:W-:Y:S01]  /*9ac0*/  IMAD R5, R50, R48.reuse, R5 ;  /* 0x0000003032057224 */ /* 0x080fe200078e0205 */
[----:B------:R-:W-:Y:S01]  /*9ad0*/  SHF.R.S32.HI R50, RZ, 0x18, R79 ;  /* 0x00000018ff327819 */ /* 0x000fe2000001144f */
[----:B------:R-:W-:Y:S01]  /*9ae0*/  IMAD R6, R51, R48, R6 ;  /* 0x0000003033067224 */ /* 0x000fe200078e0206 */
[----:B------:R-:W-:Y:S01]  /*9af0*/  SHF.R.S32.HI R51, RZ, 0x18, R78 ;  /* 0x00000018ff337819 */ /* 0x000fe2000001144e */
[----:B------:R-:W-:Y:S01]  /*9b00*/  IMAD R8, R44, R8, RZ ;  /* 0x000000082c087224 */ /* 0x000fe200078e02ff */
[----:B------:R-:W-:Y:S01]  /*9b10*/  PRMT R68, R57, 0x8880, RZ ;  /* 0x0000888039447816 */ /* 0x000fe200000000ff */
[----:B------:R-:W-:Y:S01]  /*9b20*/  IMAD R7, R52, R48, R7 ;  /* 0x0000003034077224 */ /* 0x000fe200078e0207 */
[----:B------:R-:W-:Y:S01]  /*9b30*/  PRMT R65, R58, 0x8880, RZ ;  /* 0x000088803a417816 */ /* 0x000fe200000000ff */
[----:B------:R-:W-:Y:S01]  /*9b40*/  IMAD R9, R44, R9, RZ ;  /* 0x000000092c097224 */ /* 0x000fe200078e02ff */
[----:B------:R-:W-:Y:S01]  /*9b50*/  SHF.L.U32 R64, R58, 0x10, RZ ;  /* 0x000000103a407819 */ /* 0x000fe200000006ff */
[----:B------:R-:W-:Y:S01]  /*9b60*/  IMAD R10, R44, R10, RZ ;  /* 0x0000000a2c0a7224 */ /* 0x000fe200078e02ff */
[----:B------:R-:W-:Y:S01]  /*9b70*/  I2IP.S8.S32.SAT R107, R7, R6, RZ ;  /* 0x00000006076b7239 */ /* 0x000fe200000014ff */
[----:B------:R-:W-:Y:S01]  /*9b80*/  IMAD R8, R49, R48, R8 ;  /* 0x0000003031087224 */ /* 0x000fe200078e0208 */
[----:B------:R-:W-:Y:S01]  /*9b90*/  SHF.L.U32 R75, R62, 0x8, RZ ;  /* 0x000000083e4b7819 */ /* 0x000fe200000006ff */
[----:B------:R-:W-:Y:S01]  /*9ba0*/  IMAD R11, R44, R11, RZ ;  /* 0x0000000b2c0b7224 */ /* 0x000fe200078e02ff */
[----:B------:R-:W-:Y:S01]  /*9bb0*/  I2IP.S8.S32.SAT R108, R5, R4, R107 ;  /* 0x00000004056c7239 */ /* 0x000fe2000000146b */
[-C--:B------:R-:W-:Y:S01]  /*9bc0*/  IMAD R9, R50, R48.reuse, R9 ;  /* 0x0000003032097224 */ /* 0x080fe200078e0209 */
[----:B------:R-:W-:Y:S01]  /*9bd0*/  SHF.R.S32.HI R50, RZ, 0x18, R76 ;  /* 0x00000018ff327819 */ /* 0x000fe2000001144c */
[----:B------:R-:W-:Y:S01]  /*9be0*/  IMAD R10, R51, R48, R10 ;  /* 0x00000030330a7224 */ /* 0x000fe200078e020a */
[----:B------:R-:W-:Y:S01]  /*9bf0*/  MOV R51, R74 ;  /* 0x0000004a00337202 */ /* 0x000fe20000000f00 */
[----:B------:R-:W-:Y:S01]  /*9c00*/  IMAD R0, R44, R12, RZ ;  /* 0x0000000c2c007224 */ /* 0x000fe200078e02ff */
[----:B------:R-:W-:Y:S01]  /*9c10*/  PRMT R62, R59, 0x8880, RZ ;  /* 0x000088803b3e7816 */ /* 0x000fe200000000ff */
[----:B------:R-:W-:Y:S01]  /*9c20*/  IMAD.MOV.U32 R49, RZ, RZ, R77 ;  /* 0x000000ffff317224 */ /* 0x000fe200078e004d */
[----:B------:R-:W-:Y:S01]  /*9c30*/  SHF.L.U32 R72, R63, 0x8, RZ ;  /* 0x000000083f487819 */ /* 0x000fe200000006ff */
[-C--:B------:R-:W-:Y:S01]  /*9c40*/  IMAD R11, R53, R48.reuse, R11 ;  /* 0x00000030350b7224 */ /* 0x080fe200078e020b */
[----:B------:R-:W-:Y:S01]  /*9c50*/  SHF.L.U32 R69, R56, 0x8, RZ ;  /* 0x0000000838457819 */ /* 0x000fe200000006ff */
[C---:B------:R-:W-:Y:S01]  /*9c60*/  IMAD R3, R44.reuse, R13, RZ ;  /* 0x0000000d2c037224 */ /* 0x040fe200078e02ff */
[----:B------:R-:W-:Y:S01]  /*9c70*/  SHF.R.S32.HI R53, RZ, 0x18, R72 ;  /* 0x00000018ff357819 */ /* 0x000fe20000011448 */
[----:B------:R-:W-:Y:S01]  /*9c80*/  IMAD R0, R49, R48, R0 ;  /* 0x0000003031007224 */ /* 0x000fe200078e0200 */
[----:B------:R-:W-:Y:S01]  /*9c90*/  SHF.R.S32.HI R49, RZ, 0x18, R75 ;  /* 0x00000018ff317819 */ /* 0x000fe2000001144b */
[C---:B------:R-:W-:Y:S01]  /*9ca0*/  IMAD R14, R44.reuse, R14, RZ ;  /* 0x0000000e2c0e7224 */ /* 0x040fe200078e02ff */
[----:B------:R-:W-:Y:S01]  /*9cb0*/  I2IP.S8.S32.SAT R109, R11, R10, RZ ;  /* 0x0000000a0b6d7239 */ /* 0x000fe200000014ff */
[----:B------:R-:W-:Y:S01]  /*9cc0*/  IMAD R15, R44, R15, RZ ;  /* 0x0000000f2c0f7224 */ /* 0x000fe200078e02ff */
[----:B------:R-:W-:Y:S01]  /*9cd0*/  SHF.R.S32.HI R56, RZ, 0x18, R56 ;  /* 0x00000018ff387819 */ /* 0x000fe20000011438 */
[----:B------:R-:W-:Y:S01]  /*9ce0*/  IMAD R3, R50, R48, R3 ;  /* 0x0000003032037224 */ /* 0x000fe200078e0203 */
[----:B------:R-:W-:Y:S01]  /*9cf0*/  I2IP.S8.S32.SAT R109, R9, R8, R109 ;  /* 0x00000008096d7239 */ /* 0x000fe2000000146d */
[C---:B------:R-:W-:Y:S01]  /*9d00*/  IMAD R12, R44.reuse, R16, RZ ;  /* 0x000000102c0c7224 */ /* 0x040fe200078e02ff */
[----:B------:R-:W-:Y:S01]  /*9d10*/  SHF.R.S32.HI R50, RZ, 0x18, R73 ;  /* 0x00000018ff327819 */ /* 0x000fe20000011449 */
[-C--:B------:R-:W-:Y:S01]  /*9d20*/  IMAD R14, R49, R48.reuse, R14 ;  /* 0x00000030310e7224 */ /* 0x080fe200078e020e */
[----:B------:R-:W-:Y:S01]  /*9d30*/  MOV R49, R71 ;  /* 0x0000004700317202 */ /* 0x000fe20000000f00 */
[----:B------:R-:W-:Y:S01]  /*9d40*/  IMAD R13, R44, R17, RZ ;  /* 0x000000112c0d7224 */ /* 0x000fe200078e02ff */
[----:B------:R-:W-:Y:S01]  /*9d50*/  SHF.L.U32 R66, R57, 0x8, RZ ;  /* 0x0000000839427819 */ /* 0x000fe200000006ff */
[----:B------:R-:W-:Y:S01]  /*9d60*/  IMAD R15, R54, R48, R15 ;  /* 0x00000030360f7224 */ /* 0x000fe200078e020f */
[----:B------:R-:W-:Y:S01]  /*9d70*/  SHF.R.S32.HI R57, RZ, 0x18, R57 ;  /* 0x00000018ff397819 */ /* 0x000fe20000011439 */
[----:B------:R-:W-:Y:S01]  /*9d80*/  IMAD R18, R44, R18, RZ ;  /* 0x000000122c127224 */ /* 0x000fe200078e02ff */
[----:B------:R-:W-:Y:S01]  /*9d90*/  SHF.L.U32 R63, R58, 0x8, RZ ;  /* 0x000000083a3f7819 */ /* 0x000fe200000006ff */
[----:B------:R-:W-:Y:S01]  /*9da0*/  IMAD R12, R51, R48, R12 ;  /* 0x00000030330c7224 */ /* 0x000fe200078e020c */
        /* <DEDUP_REMOVED lines=8> */
[----:B------:R-:W-:Y:S01]  /*9e30*/  SHF.R.S32.HI R58, RZ, 0x18, R58 ;  /* 0x00000018ff3a7819 */ /* 0x000fe2000001143a */
[C---:B------:R-:W-:Y:S01]  /*9e40*/  IMAD R17, R44.reuse, R21, RZ ;  /* 0x000000152c117224 */ /* 0x040fe200078e02ff */
[----:B------:R-:W-:Y:S01]  /*9e50*/  SHF.L.U32 R60, R59, 0x8, RZ ;  /* 0x000000083b3c7819 */ /* 0x000fe200000006ff */
[----:B------:R-:W-:Y:S01]  /*9e60*/  IMAD R19, R55, R48, R19 ;  /* 0x0000003037137224 */ /* 0x000fe200078e0213 */
        /* <DEDUP_REMOVED lines=8> */
[C---:B------:R-:W-:Y:S01]  /*9ef0*/  IMAD R20, R44.reuse, R24, RZ ;  /* 0x000000182c147224 */ /* 0x040fe200078e02ff */
[----:B------:R-:W-:Y:S01]  /*9f00*/  SHF.R.S32.HI R50, RZ, 0x18, R67 ;  /* 0x00000018ff327819 */ /* 0x000fe20000011443 */
[-C--:B------:R-:W-:Y:S01]  /*9f10*/  IMAD R22, R51, R48.reuse, R22 ;  /* 0x0000003033167224 */ /* 0x080fe200078e0216 */
[----:B------:R-:W-:Y:S01]  /*9f20*/  SHF.R.S32.HI R51, RZ, 0x18, R66 ;  /* 0x00000018ff337819 */ /* 0x000fe20000011442 */
[----:B------:R-:W-:Y:S01]  /*9f30*/  IMAD.MOV.U32 R49, RZ, RZ, R68 ;  /* 0x000000ffff317224 */ /* 0x000fe200078e0044 */
[----:B------:R1:W-:Y:S01]  /*9f40*/  STS.128 [R106+UR49+0x3400], R108 ;  /* 0x0034006c6a007988 */ /* 0x0003e20008000c31 */
[----:B------:R-:W-:Y:S02]  /*9f50*/  IMAD R21, R44, R25, RZ ;  /* 0x000000192c157224 */ /* 0x000fe400078e02ff */
[----:B------:R-:W-:Y:S02]  /*9f60*/  IMAD R23, R56, R48, R23 ;  /* 0x0000003038177224 */ /* 0x000fe400078e0217 */
[C---:B------:R-:W-:Y:S02]  /*9f70*/  IMAD R26, R44.reuse, R26, RZ ;  /* 0x0000001a2c1a7224 */ /* 0x040fe400078e02ff */
[----:B------:R-:W-:Y:S01]  /*9f80*/  IMAD R20, R49, R48, R20 ;  /* 0x0000003031147224 */ /* 0x000fe200078e0214 */
[----:B------:R-:W-:Y:S01]  /*9f90*/  I2IP.S8.S32.SAT R112, R23, R22, RZ ;  /* 0x0000001617707239 */ /* 0x000fe200000014ff */
[----:B------:R-:W-:Y:S01]  /*9fa0*/  IMAD R27, R44, R27, RZ ;  /* 0x0000001b2c1b7224 */ /* 0x000fe200078e02ff */
[----:B------:R-:W-:Y:S01]  /*9fb0*/  MOV R49, R65 ;  /* 0x0000004100317202 */ /* 0x000fe20000000f00 */
[----:B------:R-:W-:Y:S01]  /*9fc0*/  IMAD R21, R50, R48, R21 ;  /* 0x0000003032157224 */ /* 0x000fe200078e0215 */
[----:B------:R-:W-:Y:S01]  /*9fd0*/  I2IP.S8.S32.SAT R112, R17, R16, R112 ;  /* 0x0000001011707239 */ /* 0x000fe20000001470 */
[C---:B------:R-:W-:Y:S01]  /*9fe0*/  IMAD R24, R44.reuse, R28, RZ ;  /* 0x0000001c2c187224 */ /* 0x040fe200078e02ff */
[----:B------:R-:W-:Y:S01]  /*9ff0*/  SHF.R.S32.HI R50, RZ, 0x18, R64 ;  /* 0x00000018ff327819 */ /* 0x000fe20000011440 */
[----:B------:R-:W-:Y:S01]  /*a000*/  IMAD R26, R51, R48, R26 ;  /* 0x00000030331a7224 */ /* 0x000fe200078e021a */
[----:B------:R-:W-:Y:S01]  /*a010*/  MOV R51, R62 ;  /* 0x0000003e00337202 */ /* 0x000fe20000000f00 */
[-C--:B------:R-:W-:Y:S02]  /*a020*/  IMAD R27, R57, R48.reuse, R27 ;  /* 0x00000030391b7224 */ /* 0x080fe400078e021b */
[C---:B------:R-:W-:Y:S02]  /*a030*/  IMAD R25, R44.reuse, R29, RZ ;  /* 0x0000001d2c197224 */ /* 0x040fe400078e02ff */
[----:B------:R-:W-:Y:S01]  /*a040*/  IMAD R24, R49, R48, R24 ;  /* 0x0000003031187224 */ /* 0x000fe200078e0218 */
[----:B------:R-:W-:Y:S01]  /*a050*/  SHF.R.S32.HI R49, RZ, 0x18, R63 ;  /* 0x00000018ff317819 */ /* 0x000fe2000001143f */
[C---:B------:R-:W-:Y:S01]  /*a060*/  IMAD R30, R44.reuse, R30, RZ ;  /* 0x0000001e2c1e7224 */ /* 0x040fe200078e02ff */
[----:B------:R-:W-:Y:S01]  /*a070*/  I2IP.S8.S32.SAT R113, R27, R26, RZ ;  /* 0x0000001a1b717239 */ /* 0x000fe200000014ff */
[----:B------:R-:W-:Y:S02]  /*a080*/  IMAD R31, R44, R31, RZ ;  /* 0x0000001f2c1f7224 */ /* 0x000fe400078e02ff */
[----:B------:R-:W-:Y:S01]  /*a090*/  IMAD R25, R50, R48, R25 ;  /* 0x0000003032197224 */ /* 0x000fe200078e0219 */
[----:B------:R-:W-:Y:S01]  /*a0a0*/  SHF.R.S32.HI R50, RZ, 0x18, R61 ;  /* 0x00000018ff327819 */ /* 0x000fe2000001143d */
[C---:B------:R-:W-:Y:S01]  /*a0b0*/  IMAD R28, R44.reuse, R32, RZ ;  /* 0x000000202c1c7224 */ /* 0x040fe200078e02ff */
[----:B------:R-:W-:Y:S01]  /*a0c0*/  I2IP.S8.S32.SAT R113, R21, R20, R113 ;  /* 0x0000001415717239 */ /* 0x000fe20000001471 */
[-C--:B------:R-:W-:Y:S02]  /*a0d0*/  IMAD R30, R49, R48.reuse, R30 ;  /* 0x00000030311e7224 */ /* 0x080fe400078e021e */
[----:B------:R-:W-:Y:S02]  /*a0e0*/  IMAD R29, R44, R33, RZ ;  /* 0x000000212c1d7224 */ /* 0x000fe400078e02ff */
[-C--:B------:R-:W-:Y:S02]  /*a0f0*/  IMAD R31, R58, R48.reuse, R31 ;  /* 0x000000303a1f7224 */ /* 0x080fe400078e021f */
[----:B------:R-:W-:Y:S02]  /*a100*/  IMAD R28, R51, R48, R28 ;  /* 0x00000030331c7224 */ /* 0x000fe400078e021c */
[----:B------:R-:W-:Y:S01]  /*a110*/  IMAD R34, R44, R34, RZ ;  /* 0x000000222c227224 */ /* 0x000fe200078e02ff */
[----:B------:R-:W-:Y:S01]  /*a120*/  I2IP.S8.S32.SAT R107, R31, R30, RZ ;  /* 0x0000001e1f6b7239 */ /* 0x000fe200000014ff */
[----:B------:R-:W-:Y:S02]  /*a130*/  IMAD R29, R50, R48, R29 ;  /* 0x00000030321d7224 */ /* 0x000fe400078e021d */
[----:B------:R-:W-:Y:S01]  /*a140*/  IMAD R35, R44, R35, RZ ;  /* 0x000000232c237224 */ /* 0x000fe200078e02ff */
[----:B------:R-:W-:Y:S01]  /*a150*/  I2IP.S8.S32.SAT R114, R25, R24, R107 ;  /* 0x0000001819727239 */ /* 0x000fe2000000146b */
        /* <DEDUP_REMOVED lines=27> */
.L_x_172:
[----:B------:R-:W-:Y:S05]  /*a310*/  BSYNC.RECONVERGENT B0 ;  /* 0x0000000000007941 */ /* 0x000fea0003800200 */
.L_x_171:
[----:B------:R-:W-:Y:S01]  /*a320*/  IADD3 R0, PT, PT, R47, 0x1, RZ ;  /* 0x000000012f007810 */ /* 0x000fe20007ffe0ff */
[----:B------:R-:W-:Y:S04]  /*a330*/  BSSY.RECONVERGENT B0, `(.L_x_173) ;  /* 0x0000003000007945 */ /* 0x000fe80003800200 */
[----:B------:R-:W-:Y:S05]  /*a340*/  @P0 BRA `(.L_x_174) ;  /* 0x0000000000040947 */ /* 0x000fea0003800000 */
[----:B------:R-:W-:Y:S04]  /*a350*/  DEPBAR.LE SB0, 0x1 ;  /* 0x000080400000791a */ /* 0x000fe80000000000 */
.L_x_174:
[----:B------:R-:W-:Y:S05]  /*a360*/  BSYNC.RECONVERGENT B0 ;  /* 0x0000000000007941 */ /* 0x000fea0003800200 */
.L_x_173:
[----:B------:R-:W-:Y:S01]  /*a370*/  BAR.SYNC.DEFER_BLOCKING 0x1, 0x80 ;  /* 0x0042000000007b1d */ /* 0x000fe20000010000 */
[----:B------:R-:W-:Y:S01]  /*a380*/  ISETP.NE.AND P2, PT, R102, RZ, PT ;  /* 0x000000ff6600720c */ /* 0x000fe20003f45270 */
[----:B------:R-:W-:Y:S01]  /*a390*/  UISETP.NE.AND UP0, UPT, UR54, 0x2, UPT ;  /* 0x000000023600788c */ /* 0x000fe2000bf05270 */
[----:B------:R-:W-:Y:S01]  /*a3a0*/  ISETP.NE.AND P0, PT, R104, 0x2, PT ;  /* 0x000000026800780c */ /* 0x000fe20003f05270 */
[----:B------:R-:W-:Y:S01]  /*a3b0*/  IMAD.IADD R20, R43, 0x1, R81 ;  /* 0x000000012b147824 */ /* 0x000fe200078e0251 */
[----:B------:R-:W-:Y:S01]  /*a3c0*/  ISETP.NE.AND P1, PT, R0, 0x4, PT ;  /* 0x000000040000780c */ /* 0x000fe20003f25270 */
[----:B------:R-:W-:Y:S01]  /*a3d0*/  USEL UR54, UR54, URZ, UP0 ;  /* 0x000000ff36367287 */ /* 0x000fe20008000000 */
[----:B------:R-:W-:Y:S01]  /*a3e0*/  SEL R4, RZ, 0x1, P0 ;  /* 0x00000001ff047807 */ /* 0x000fe20000000000 */
[----:B------:R-:W-:Y:S01]  /*a3f0*/  IMAD.IADD R21, R45, 0x1, R88 ;  /* 0x000000012d157824 */ /* 0x000fe200078e0258 */
[----:B------:R-:W-:Y:S02]  /*a400*/  SEL R3, RZ, 0x1, P1 ;  /* 0x00000001ff037807 */ /* 0x000fe40000800000 */
[----:B------:R-:W-:Y:S02]  /*a410*/  LOP3.LUT R99, R99, R4, RZ, 0x3c, !PT ;  /* 0x0000000463637212 */ /* 0x000fe400078e3cff */
[----:B------:R-:W-:Y:S02]  /*a420*/  LOP3.LUT R100, R100, R3, RZ, 0x3c, !PT ;  /* 0x0000000364647212 */ /* 0x000fe400078e3cff */
[----:B------:R-:W-:Y:S02]  /*a430*/  @P2 R2UR UR36, R96 ;  /* 0x00000000602422ca */ /* 0x000fe400000e0000 */
[----:B------:R-:W-:Y:S02]  /*a440*/  SEL R104, R104, RZ, P0 ;  /* 0x000000ff68687207 */ /* 0x000fe40000000000 */
[----:B------:R-:W-:Y:S01]  /*a450*/  SEL R47, R0, RZ, P1 ;  /* 0x000000ff002f7207 */ /* 0x000fe20000800000 */
[----:B------:R-:W-:Y:S10]  /*a460*/  @P2 BRA `(.L_x_175) ;  /* 0xffffffc400e02947 */ /* 0x000ff4000383ffff */
[----:B------:R-:W-:Y:S05]  /*a470*/  EXIT ;  /* 0x000000000000794d */ /* 0x000fea0003800000 */
.L_x_25:
[----:B--2---:R2:W4:Y:S02]  /*a480*/  SYNCS.PHASECHK.TRANS64.TRYWAIT P0, [R3+URZ+0x340], R2 ;  /* 0x00034002030075a7 */ /* 0x00452400080011ff */
[----:B----4-:R-:W-:Y:S05]  /*a490*/  @!P0 NANOSLEEP.SYNCS 0x989680 ;  /* 0x009896800000895d */ /* 0x010fea0003900000 */
[----:B------:R-:W4:Y:S02]  /*a4a0*/  @!P0 SYNCS.PHASECHK.TRANS64 P0, [R3+URZ+0x340], R2 ;  /* 0x00034002030085a7 */ /* 0x000f2400080010ff */
[----:B----4-:R-:W-:Y:S05]  /*a4b0*/  @!P0 BRA `(.L_x_25) ;  /* 0xfffffffc00f08947 */ /* 0x010fea000383ffff */
[----:B------:R-:W-:Y:S05]  /*a4c0*/  BRA `(.L_x_176) ;  /* 0xffffff7400f87947 */ /* 0x000fea000383ffff */
.L_x_28:
[----:B-1----:R-:W-:Y:S07]  /*a4d0*/  MOV R2, UR33 ;  /* 0x0000002100027c02 */ /* 0x002fee0008000f00 */
.L_x_177:
[----:B-1----:R1:W2:Y:S02]  /*a4e0*/  SYNCS.PHASECHK.TRANS64.TRYWAIT P0, [R2+URZ+0x148], R5 ;  /* 0x00014805020075a7 */ /* 0x0022a400080011ff */
[----:B--2---:R-:W-:Y:S05]  /*a4f0*/  @!P0 NANOSLEEP.SYNCS 0x989680 ;  /* 0x009896800000895d */ /* 0x004fea0003900000 */
[----:B------:R-:W2:Y:S02]  /*a500*/  @!P0 SYNCS.PHASECHK.TRANS64 P0, [R2+URZ+0x148], R5 ;  /* 0x00014805020085a7 */ /* 0x000ea400080010ff */
[----:B--2---:R-:W-:Y:S05]  /*a510*/  @!P0 BRA `(.L_x_177) ;  /* 0xfffffffc00f08947 */ /* 0x004fea000383ffff */
[----:B------:R-:W-:Y:S05]  /*a520*/  BRA `(.L_x_27) ;  /* 0xffffff7800607947 */ /* 0x000fea000383ffff */
.L_x_35:
[----:B-1----:R-:W-:Y:S07]  /*a530*/  MOV R2, UR17 ;  /* 0x0000001100027c02 */ /* 0x002fee0008000f00 */
.L_x_178:
[----:B-1----:R1:W2:Y:S02]  /*a540*/  SYNCS.PHASECHK.TRANS64.TRYWAIT P0, [R2+URZ+0x148], R5 ;  /* 0x00014805020075a7 */ /* 0x0022a400080011ff */
[----:B--2---:R-:W-:Y:S05]  /*a550*/  @!P0 NANOSLEEP.SYNCS 0x989680 ;  /* 0x009896800000895d */ /* 0x004fea0003900000 */
[----:B------:R-:W2:Y:S02]  /*a560*/  @!P0 SYNCS.PHASECHK.TRANS64 P0, [R2+URZ+0x148], R5 ;  /* 0x00014805020085a7 */ /* 0x000ea400080010ff */
[----:B--2---:R-:W-:Y:S05]  /*a570*/  @!P0 BRA `(.L_x_178) ;  /* 0xfffffffc00f08947 */ /* 0x004fea000383ffff */
[----:B------:R-:W-:Y:S05]  /*a580*/  BRA `(.L_x_34) ;  /* 0xffffff7c001c7947 */ /* 0x000fea000383ffff */
.L_x_40:
[----:B-1----:R1:W2:Y:S02]  /*a590*/  SYNCS.PHASECHK.TRANS64.TRYWAIT P0, [R2+URZ+0x2d0], R3 ;  /* 0x0002d003020075a7 */ /* 0x0022a400080011ff */
[----:B--2---:R-:W-:Y:S05]  /*a5a0*/  @!P0 NANOSLEEP.SYNCS 0x989680 ;  /* 0x009896800000895d */ /* 0x004fea0003900000 */
[----:B------:R-:W2:Y:S02]  /*a5b0*/  @!P0 SYNCS.PHASECHK.TRANS64 P0, [R2+URZ+0x2d0], R3 ;  /* 0x0002d003020085a7 */ /* 0x000ea400080010ff */
[----:B--2---:R-:W-:Y:S05]  /*a5c0*/  @!P0 BRA `(.L_x_40) ;  /* 0xfffffffc00f08947 */ /* 0x004fea000383ffff */
[----:B------:R-:W-:Y:S05]  /*a5d0*/  BRA `(.L_x_179) ;  /* 0xffffff7c00c07947 */ /* 0x000fea000383ffff */
.L_x_44:
[----:B---3--:R-:W-:-:S07]  /*a5e0*/  MOV R0, UR5 ;  /* 0x0000000500007c02 */ /* 0x008fce0008000f00 */
.L_x_180:
[----:B-1----:R1:W2:Y:S02]  /*a5f0*/  SYNCS.PHASECHK.TRANS64.TRYWAIT P0, [R0+URZ], R3 ;  /* 0x00000003000075a7 */ /* 0x0022a400080011ff */
[----:B--2---:R-:W-:Y:S05]  /*a600*/  @!P0 NANOSLEEP.SYNCS 0x989680 ;  /* 0x009896800000895d */ /* 0x004fea0003900000 */
[----:B------:R-:W2:Y:S02]  /*a610*/  @!P0 SYNCS.PHASECHK.TRANS64 P0, [R0+URZ], R3 ;  /* 0x00000003000085a7 */ /* 0x000ea400080010ff */
[----:B--2---:R-:W-:Y:S05]  /*a620*/  @!P0 BRA `(.L_x_180) ;  /* 0xfffffffc00f08947 */ /* 0x004fea000383ffff */
[----:B------:R-:W-:Y:S05]  /*a630*/  BRA `(.L_x_181) ;  /* 0xffffff8400307947 */ /* 0x000fea000383ffff */
.L_x_45:
[----:B---3--:R-:W-:-:S07]  /*a640*/  MOV R0, UR5 ;  /* 0x0000000500007c02 */ /* 0x008fce0008000f00 */
.L_x_182:
[----:B-1----:R1:W2:Y:S02]  /*a650*/  SYNCS.PHASECHK.TRANS64.TRYWAIT P0, [R0+URZ], R3 ;  /* 0x00000003000075a7 */ /* 0x0022a400080011ff */
[----:B--2---:R-:W-:Y:S05]  /*a660*/  @!P0 NANOSLEEP.SYNCS 0x989680 ;  /* 0x009896800000895d */ /* 0x004fea0003900000 */
[----:B------:R-:W2:Y:S02]  /*a670*/  @!P0 SYNCS.PHASECHK.TRANS64 P0, [R0+URZ], R3 ;  /* 0x00000003000085a7 */ /* 0x000ea400080010ff */
[----:B--2---:R-:W-:Y:S05]  /*a680*/  @!P0 BRA `(.L_x_182) ;  /* 0xfffffffc00f08947 */ /* 0x004fea000383ffff */
[----:B------:R-:W-:Y:S05]  /*a690*/  BRA `(.L_x_183) ;  /* 0xffffff84003c7947 */ /* 0x000fea000383ffff */
.L_x_46:
[----:B---3--:R-:W-:-:S07]  /*a6a0*/  MOV R0, UR5 ;  /* 0x0000000500007c02 */ /* 0x008fce0008000f00 */
.L_x_184:
[----:B-1----:R1:W2:Y:S02]  /*a6b0*/  SYNCS.PHASECHK.TRANS64.TRYWAIT P0, [R0+URZ], R3 ;  /* 0x00000003000075a7 */ /* 0x0022a400080011ff */
[----:B--2---:R-:W-:Y:S05]  /*a6c0*/  @!P0 NANOSLEEP.SYNCS 0x989680 ;  /* 0x009896800000895d */ /* 0x004fea0003900000 */
[----:B------:R-:W2:Y:S02]  /*a6d0*/  @!P0 SYNCS.PHASECHK.TRANS64 P0, [R0+URZ], R3 ;  /* 0x00000003000085a7 */ /* 0x000ea400080010ff */
[----:B--2---:R-:W-:Y:S05]  /*a6e0*/  @!P0 BRA `(.L_x_184) ;  /* 0xfffffffc00f08947 */ /* 0x004fea000383ffff */
[----:B------:R-:W-:Y:S05]  /*a6f0*/  BRA `(.L_x_185) ;  /* 0xffffff8400487947 */ /* 0x000fea000383ffff */
.L_x_47:
[----:B---3--:R-:W-:-:S07]  /*a700*/  MOV R0, UR5 ;  /* 0x0000000500007c02 */ /* 0x008fce0008000f00 */
.L_x_186:
[----:B-1----:R1:W2:Y:S02]  /*a710*/  SYNCS.PHASECHK.TRANS64.TRYWAIT P0, [R0+URZ], R3 ;  /* 0x00000003000075a7 */ /* 0x0022a400080011ff */
[----:B--2---:R-:W-:Y:S05]  /*a720*/  @!P0 NANOSLEEP.SYNCS 0x989680 ;  /* 0x009896800000895d */ /* 0x004fea0003900000 */
[----:B------:R-:W2:Y:S02]  /*a730*/  @!P0 SYNCS.PHASECHK.TRANS64 P0, [R0+URZ], R3 ;  /* 0x00000003000085a7 */ /* 0x000ea400080010ff */
[----:B--2---:R-:W-:Y:S05]  /*a740*/  @!P0 BRA `(.L_x_186) ;  /* 0xfffffffc00f08947 */ /* 0x004fea000383ffff */
[----:B------:R-:W-:Y:S05]  /*a750*/  BRA `(.L_x_187) ;  /* 0xffffff8400547947 */ /* 0x000fea000383ffff */
.L_x_48:
[----:B---3--:R-:W-:-:S07]  /*a760*/  MOV R0, UR5 ;  /* 0x0000000500007c02 */ /* 0x008fce0008000f00 */
.L_x_188:
[----:B-1----:R1:W2:Y:S02]  /*a770*/  SYNCS.PHASECHK.TRANS64.TRYWAIT P0, [R0+URZ], R3 ;  /* 0x00000003000075a7 */ /* 0x0022a400080011ff */
[----:B--2---:R-:W-:Y:S05]  /*a780*/  @!P0 NANOSLEEP.SYNCS 0x989680 ;  /* 0x009896800000895d */ /* 0x004fea0003900000 */
[----:B------:R-:W2:Y:S02]  /*a790*/  @!P0 SYNCS.PHASECHK.TRANS64 P0, [R0+URZ], R3 ;  /* 0x00000003000085a7 */ /* 0x000ea400080010ff */
[----:B--2---:R-:W-:Y:S05]  /*a7a0*/  @!P0 BRA `(.L_x_188) ;  /* 0xfffffffc00f08947 */ /* 0x004fea000383ffff */
[----:B------:R-:W-:Y:S05]  /*a7b0*/  BRA `(.L_x_189) ;  /* 0xffffff8400607947 */ /* 0x000fea000383ffff */
.L_x_49:
[----:B---3--:R-:W-:-:S07]  /*a7c0*/  MOV R0, UR5 ;  /* 0x0000000500007c02 */ /* 0x008fce0008000f00 */
.L_x_190:
[----:B-1----:R1:W2:Y:S02]  /*a7d0*/  SYNCS.PHASECHK.TRANS64.TRYWAIT P0, [R0+URZ], R3 ;  /* 0x00000003000075a7 */ /* 0x0022a400080011ff */
[----:B--2---:R-:W-:Y:S05]  /*a7e0*/  @!P0 NANOSLEEP.SYNCS 0x989680 ;  /* 0x009896800000895d */ /* 0x004fea0003900000 */
[----:B------:R-:W2:Y:S02]  /*a7f0*/  @!P0 SYNCS.PHASECHK.TRANS64 P0, [R0+URZ], R3 ;  /* 0x00000003000085a7 */ /* 0x000ea400080010ff */
[----:B--2---:R-:W-:Y:S05]  /*a800*/  @!P0 BRA `(.L_x_190) ;  /* 0xfffffffc00f08947 */ /* 0x004fea000383ffff */
[----:B------:R-:W-:Y:S05]  /*a810*/  BRA `(.L_x_191) ;  /* 0xffffff84006c7947 */ /* 0x000fea000383ffff */
.L_x_50:
[----:B---3--:R-:W-:-:S07]  /*a820*/  MOV R0, UR5 ;  /* 0x0000000500007c02 */ /* 0x008fce0008000f00 */
.L_x_192:
[----:B-1----:R1:W2:Y:S02]  /*a830*/  SYNCS.PHASECHK.TRANS64.TRYWAIT P0, [R0+URZ], R3 ;  /* 0x00000003000075a7 */ /* 0x0022a400080011ff */
[----:B--2---:R-:W-:Y:S05]  /*a840*/  @!P0 NANOSLEEP.SYNCS 0x989680 ;  /* 0x009896800000895d */ /* 0x004fea0003900000 */
[----:B------:R-:W2:Y:S02]  /*a850*/  @!P0 SYNCS.PHASECHK.TRANS64 P0, [R0+URZ], R3 ;  /* 0x00000003000085a7 */ /* 0x000ea400080010ff */
[----:B--2---:R-:W-:Y:S05]  /*a860*/  @!P0 BRA `(.L_x_192) ;  /* 0xfffffffc00f08947 */ /* 0x004fea000383ffff */
[----:B------:R-:W-:Y:S05]  /*a870*/  BRA `(.L_x_193) ;  /* 0xffffff8400787947 */ /* 0x000fea000383ffff */
.L_x_51:
[----:B---3--:R-:W-:-:S07]  /*a880*/  MOV R0, UR5 ;  /* 0x0000000500007c02 */ /* 0x008fce0008000f00 */
.L_x_194:
[----:B-1----:R1:W2:Y:S02]  /*a890*/  SYNCS.PHASECHK.TRANS64.TRYWAIT P0, [R0+URZ], R3 ;  /* 0x00000003000075a7 */ /* 0x0022a400080011ff */
[----:B--2---:R-:W-:Y:S05]  /*a8a0*/  @!P0 NANOSLEEP.SYNCS 0x989680 ;  /* 0x009896800000895d */ /* 0x004fea0003900000 */
[----:B------:R-:W2:Y:S02]  /*a8b0*/  @!P0 SYNCS.PHASECHK.TRANS64 P0, [R0+URZ], R3 ;  /* 0x00000003000085a7 */ /* 0x000ea400080010ff */
[----:B--2---:R-:W-:Y:S05]  /*a8c0*/  @!P0 BRA `(.L_x_194) ;  /* 0xfffffffc00f08947 */ /* 0x004fea000383ffff */
[----:B------:R-:W-:Y:S05]  /*a8d0*/  BRA `(.L_x_195) ;  /* 0xffffff8400847947 */ /* 0x000fea000383ffff */
.L_x_52:
[----:B---3--:R-:W-:-:S07]  /*a8e0*/  MOV R0, UR5 ;  /* 0x0000000500007c02 */ /* 0x008fce0008000f00 */
.L_x_196:
[----:B-1----:R1:W2:Y:S02]  /*a8f0*/  SYNCS.PHASECHK.TRANS64.TRYWAIT P0, [R0+URZ], R3 ;  /* 0x00000003000075a7 */ /* 0x0022a400080011ff */
[----:B--2---:R-:W-:Y:S05]  /*a900*/  @!P0 NANOSLEEP.SYNCS 0x989680 ;  /* 0x009896800000895d */ /* 0x004fea0003900000 */
[----:B------:R-:W2:Y:S02]  /*a910*/  @!P0 SYNCS.PHASECHK.TRANS64 P0, [R0+URZ], R3 ;  /* 0x00000003000085a7 */ /* 0x000ea400080010ff */
[----:B--2---:R-:W-:Y:S05]  /*a920*/  @!P0 BRA `(.L_x_196) ;  /* 0xfffffffc00f08947 */ /* 0x004fea000383ffff */
[----:B------:R-:W-:Y:S05]  /*a930*/  BRA `(.L_x_197) ;  /* 0xffffff8400907947 */ /* 0x000fea000383ffff */
.L_x_53:
[----:B---3--:R-:W-:-:S07]  /*a940*/  MOV R0, UR5 ;  /* 0x0000000500007c02 */ /* 0x008fce0008000f00 */
.L_x_198:
[----:B-1----:R1:W2:Y:S02]  /*a950*/  SYNCS.PHASECHK.TRANS64.TRYWAIT P0, [R0+URZ], R3 ;  /* 0x00000003000075a7 */ /* 0x0022a400080011ff */
[----:B--2---:R-:W-:Y:S05]  /*a960*/  @!P0 NANOSLEEP.SYNCS 0x989680 ;  /* 0x009896800000895d */ /* 0x004fea0003900000 */
[----:B------:R-:W2:Y:S02]  /*a970*/  @!P0 SYNCS.PHASECHK.TRANS64 P0, [R0+URZ], R3 ;  /* 0x00000003000085a7 */ /* 0x000ea400080010ff */
[----:B--2---:R-:W-:Y:S05]  /*a980*/  @!P0 BRA `(.L_x_198) ;  /* 0xfffffffc00f08947 */ /* 0x004fea000383ffff */
[----:B------:R-:W-:Y:S05]  /*a990*/  BRA `(.L_x_199) ;  /* 0xffffff84009c7947 */ /* 0x000fea000383ffff */
.L_x_54:
[----:B---3--:R-:W-:-:S07]  /*a9a0*/  MOV R0, UR5 ;  /* 0x0000000500007c02 */ /* 0x008fce0008000f00 */
.L_x_200:
[----:B-1----:R1:W2:Y:S02]  /*a9b0*/  SYNCS.PHASECHK.TRANS64.TRYWAIT P0, [R0+URZ], R3 ;  /* 0x00000003000075a7 */ /* 0x0022a400080011ff */
[----:B--2---:R-:W-:Y:S05]  /*a9c0*/  @!P0 NANOSLEEP.SYNCS 0x989680 ;  /* 0x009896800000895d */ /* 0x004fea0003900000 */
[----:B------:R-:W2:Y:S02]  /*a9d0*/  @!P0 SYNCS.PHASECHK.TRANS64 P0, [R0+URZ], R3 ;  /* 0x00000003000085a7 */ /* 0x000ea400080010ff */
[----:B--2---:R-:W-:Y:S05]  /*a9e0*/  @!P0 BRA `(.L_x_200) ;  /* 0xfffffffc00f08947 */ /* 0x004fea000383ffff */
[----:B------:R-:W-:Y:S05]  /*a9f0*/  BRA `(.L_x_201) ;  /* 0xffffff8400a87947 */ /* 0x000fea000383ffff */
.L_x_55:
[----:B---3--:R-:W-:-:S07]  /*aa00*/  MOV R0, UR5 ;  /* 0x0000000500007c02 */ /* 0x008fce0008000f00 */
.L_x_202:
[----:B-1----:R1:W2:Y:S02]  /*aa10*/  SYNCS.PHASECHK.TRANS64.TRYWAIT P0, [R0+URZ], R3 ;  /* 0x00000003000075a7 */ /* 0x0022a400080011ff */
[----:B--2---:R-:W-:Y:S05]  /*aa20*/  @!P0 NANOSLEEP.SYNCS 0x989680 ;  /* 0x009896800000895d */ /* 0x004fea0003900000 */
[----:B------:R-:W2:Y:S02]  /*aa30*/  @!P0 SYNCS.PHASECHK.TRANS64 P0, [R0+URZ], R3 ;  /* 0x00000003000085a7 */ /* 0x000ea400080010ff */
[----:B--2---:R-:W-:Y:S05]  /*aa40*/  @!P0 BRA `(.L_x_202) ;  /* 0xfffffffc00f08947 */ /* 0x004fea000383ffff */
[----:B------:R-:W-:Y:S05]  /*aa50*/  BRA `(.L_x_203) ;  /* 0xffffff8400b47947 */ /* 0x000fea000383ffff */
.L_x_56:
[----:B---3--:R-:W-:-:S07]  /*aa60*/  MOV R0, UR5 ;  /* 0x0000000500007c02 */ /* 0x008fce0008000f00 */
.L_x_204:
[----:B-1----:R1:W2:Y:S02]  /*aa70*/  SYNCS.PHASECHK.TRANS64.TRYWAIT P0, [R0+URZ], R3 ;  /* 0x00000003000075a7 */ /* 0x0022a400080011ff */
[----:B--2---:R-:W-:Y:S05]  /*aa80*/  @!P0 NANOSLEEP.SYNCS 0x989680 ;  /* 0x009896800000895d */ /* 0x004fea0003900000 */
[----:B------:R-:W2:Y:S02]  /*aa90*/  @!P0 SYNCS.PHASECHK.TRANS64 P0, [R0+URZ], R3 ;  /* 0x00000003000085a7 */ /* 0x000ea400080010ff */
[----:B--2---:R-:W-:Y:S05]  /*aaa0*/  @!P0 BRA `(.L_x_204) ;  /* 0xfffffffc00f08947 */ /* 0x004fea000383ffff */
[----:B------:R-:W-:Y:S05]  /*aab0*/  BRA `(.L_x_205) ;  /* 0xffffff8400c07947 */ /* 0x000fea000383ffff */
.L_x_57:
[----:B---3--:R-:W-:-:S07]  /*aac0*/  MOV R0, UR5 ;  /* 0x0000000500007c02 */ /* 0x008fce0008000f00 */
.L_x_206:
[----:B-1----:R1:W2:Y:S02]  /*aad0*/  SYNCS.PHASECHK.TRANS64.TRYWAIT P0, [R0+URZ], R3 ;  /* 0x00000003000075a7 */ /* 0x0022a400080011ff */
[----:B--2---:R-:W-:Y:S05]  /*aae0*/  @!P0 NANOSLEEP.SYNCS 0x989680 ;  /* 0x009896800000895d */ /* 0x004fea0003900000 */
[----:B------:R-:W2:Y:S02]  /*aaf0*/  @!P0 SYNCS.PHASECHK.TRANS64 P0, [R0+URZ], R3 ;  /* 0x00000003000085a7 */ /* 0x000ea400080010ff */
[----:B--2---:R-:W-:Y:S05]  /*ab00*/  @!P0 BRA `(.L_x_206) ;  /* 0xfffffffc00f08947 */ /* 0x004fea000383ffff */
[----:B------:R-:W-:Y:S05]  /*ab10*/  BRA `(.L_x_207) ;  /* 0xffffff8400cc7947 */ /* 0x000fea000383ffff */
.L_x_58:
[----:B---3--:R-:W-:-:S07]  /*ab20*/  MOV R0, UR5 ;  /* 0x0000000500007c02 */ /* 0x008fce0008000f00 */
.L_x_208:
[----:B-1----:R1:W2:Y:S02]  /*ab30*/  SYNCS.PHASECHK.TRANS64.TRYWAIT P0, [R0+URZ], R3 ;  /* 0x00000003000075a7 */ /* 0x0022a400080011ff */
[----:B--2---:R-:W-:Y:S05]  /*ab40*/  @!P0 NANOSLEEP.SYNCS 0x989680 ;  /* 0x009896800000895d */ /* 0x004fea0003900000 */
[----:B------:R-:W2:Y:S02]  /*ab50*/  @!P0 SYNCS.PHASECHK.TRANS64 P0, [R0+URZ], R3 ;  /* 0x00000003000085a7 */ /* 0x000ea400080010ff */
[----:B--2---:R-:W-:Y:S05]  /*ab60*/  @!P0 BRA `(.L_x_208) ;  /* 0xfffffffc00f08947 */ /* 0x004fea000383ffff */
[----:B------:R-:W-:Y:S05]  /*ab70*/  BRA `(.L_x_209) ;  /* 0xffffff8400d87947 */ /* 0x000fea000383ffff */
.L_x_59:
[----:B---3--:R-:W-:-:S07]  /*ab80*/  MOV R0, UR5 ;  /* 0x0000000500007c02 */ /* 0x008fce0008000f00 */
.L_x_210:
[----:B-1----:R1:W2:Y:S02]  /*ab90*/  SYNCS.PHASECHK.TRANS64.TRYWAIT P0, [R0+URZ], R3 ;  /* 0x00000003000075a7 */ /* 0x0022a400080011ff */
[----:B--2---:R-:W-:Y:S05]  /*aba0*/  @!P0 NANOSLEEP.SYNCS 0x989680 ;  /* 0x009896800000895d */ /* 0x004fea0003900000 */
[----:B------:R-:W2:Y:S02]  /*abb0*/  @!P0 SYNCS.PHASECHK.TRANS64 P0, [R0+URZ], R3 ;  /* 0x00000003000085a7 */ /* 0x000ea400080010ff */
[----:B--2---:R-:W-:Y:S05]  /*abc0*/  @!P0 BRA `(.L_x_210) ;  /* 0xfffffffc00f08947 */ /* 0x004fea000383ffff */
[----:B------:R-:W-:Y:S05]  /*abd0*/  BRA `(.L_x_211) ;  /* 0xffffff8400e47947 */ /* 0x000fea000383ffff */
.L_x_60:
[----:B---3--:R-:W-:-:S07]  /*abe0*/  MOV R0, UR5 ;  /* 0x0000000500007c02 */ /* 0x008fce0008000f00 */
.L_x_212:
[----:B-1----:R1:W2:Y:S02]  /*abf0*/  SYNCS.PHASECHK.TRANS64.TRYWAIT P0, [R0+URZ], R3 ;  /* 0x00000003000075a7 */ /* 0x0022a400080011ff */
[----:B--2---:R-:W-:Y:S05]  /*ac00*/  @!P0 NANOSLEEP.SYNCS 0x989680 ;  /* 0x009896800000895d */ /* 0x004fea0003900000 */
[----:B------:R-:W2:Y:S02]  /*ac10*/  @!P0 SYNCS.PHASECHK.TRANS64 P0, [R0+URZ], R3 ;  /* 0x00000003000085a7 */ /* 0x000ea400080010ff */
[----:B--2---:R-:W-:Y:S05]  /*ac20*/  @!P0 BRA `(.L_x_212) ;  /* 0xfffffffc00f08947 */ /* 0x004fea000383ffff */
[----:B------:R-:W-:Y:S05]  /*ac30*/  BRA `(.L_x_213) ;  /* 0xffffff8400f07947 */ /* 0x000fea000383ffff */
.L_x_61:
[----:B---3--:R-:W-:-:S07]  /*ac40*/  MOV R0, UR5 ;  /* 0x0000000500007c02 */ /* 0x008fce0008000f00 */
.L_x_214:
[----:B-1----:R1:W2:Y:S02]  /*ac50*/  SYNCS.PHASECHK.TRANS64.TRYWAIT P0, [R0+URZ], R3 ;  /* 0x00000003000075a7 */ /* 0x0022a400080011ff */
[----:B--2---:R-:W-:Y:S05]  /*ac60*/  @!P0 NANOSLEEP.SYNCS 0x989680 ;  /* 0x009896800000895d */ /* 0x004fea0003900000 */
[----:B------:R-:W2:Y:S02]  /*ac70*/  @!P0 SYNCS.PHASECHK.TRANS64 P0, [R0+URZ], R3 ;  /* 0x00000003000085a7 */ /* 0x000ea400080010ff */
[----:B--2---:R-:W-:Y:S05]  /*ac80*/  @!P0 BRA `(.L_x_214) ;  /* 0xfffffffc00f08947 */ /* 0x004fea000383ffff */
[----:B------:R-:W-:Y:S05]  /*ac90*/  BRA `(.L_x_215) ;  /* 0xffffff8400fc7947 */ /* 0x000fea000383ffff */
.L_x_62:
[----:B---3--:R-:W-:-:S07]  /*aca0*/  MOV R0, UR5 ;  /* 0x0000000500007c02 */ /* 0x008fce0008000f00 */
.L_x_216:
[----:B-1----:R1:W2:Y:S02]  /*acb0*/  SYNCS.PHASECHK.TRANS64.TRYWAIT P0, [R0+URZ], R3 ;  /* 0x00000003000075a7 */ /* 0x0022a400080011ff */
[----:B--2---:R-:W-:Y:S05]  /*acc0*/  @!P0 NANOSLEEP.SYNCS 0x989680 ;  /* 0x009896800000895d */ /* 0x004fea0003900000 */
[----:B------:R-:W2:Y:S02]  /*acd0*/  @!P0 SYNCS.PHASECHK.TRANS64 P0, [R0+URZ], R3 ;  /* 0x00000003000085a7 */ /* 0x000ea400080010ff */
[----:B--2---:R-:W-:Y:S05]  /*ace0*/  @!P0 BRA `(.L_x_216) ;  /* 0xfffffffc00f08947 */ /* 0x004fea000383ffff */
[----:B------:R-:W-:Y:S05]  /*acf0*/  BRA `(.L_x_217) ;  /* 0xffffff8800087947 */ /* 0x000fea000383ffff */
.L_x_63:
[----:B---3--:R-:W-:-:S07]  /*ad00*/  MOV R0, UR5 ;  /* 0x0000000500007c02 */ /* 0x008fce0008000f00 */
.L_x_218:
[----:B-1----:R1:W2:Y:S02]  /*ad10*/  SYNCS.PHASECHK.TRANS64.TRYWAIT P0, [R0+URZ], R3 ;  /* 0x00000003000075a7 */ /* 0x0022a400080011ff */
[----:B--2---:R-:W-:Y:S05]  /*ad20*/  @!P0 NANOSLEEP.SYNCS 0x989680 ;  /* 0x009896800000895d */ /* 0x004fea0003900000 */
[----:B------:R-:W2:Y:S02]  /*ad30*/  @!P0 SYNCS.PHASECHK.TRANS64 P0, [R0+URZ], R3 ;  /* 0x00000003000085a7 */ /* 0x000ea400080010ff */
[----:B--2---:R-:W-:Y:S05]  /*ad40*/  @!P0 BRA `(.L_x_218) ;  /* 0xfffffffc00f08947 */ /* 0x004fea000383ffff */
[----:B------:R-:W-:Y:S05]  /*ad50*/  BRA `(.L_x_219) ;  /* 0xffffff8800147947 */ /* 0x000fea000383ffff */
.L_x_64:
[----:B---3--:R-:W-:-:S07]  /*ad60*/  MOV R0, UR5 ;  /* 0x0000000500007c02 */ /* 0x008fce0008000f00 */
.L_x_220:
[----:B-1----:R1:W2:Y:S02]  /*ad70*/  SYNCS.PHASECHK.TRANS64.TRYWAIT P0, [R0+URZ], R3 ;  /* 0x00000003000075a7 */ /* 0x0022a400080011ff */
[----:B--2---:R-:W-:Y:S05]  /*ad80*/  @!P0 NANOSLEEP.SYNCS 0x989680 ;  /* 0x009896800000895d */ /* 0x004fea0003900000 */
[----:B------:R-:W2:Y:S02]  /*ad90*/  @!P0 SYNCS.PHASECHK.TRANS64 P0, [R0+URZ], R3 ;  /* 0x00000003000085a7 */ /* 0x000ea400080010ff */
[----:B--2---:R-:W-:Y:S05]  /*ada0*/  @!P0 BRA `(.L_x_220) ;  /* 0xfffffffc00f08947 */ /* 0x004fea000383ffff */
[----:B------:R-:W-:Y:S05]  /*adb0*/  BRA `(.L_x_221) ;  /* 0xffffff8800207947 */ /* 0x000fea000383ffff */
.L_x_65:
[----:B---3--:R-:W-:-:S07]  /*adc0*/  MOV R0, UR5 ;  /* 0x0000000500007c02 */ /* 0x008fce0008000f00 */
.L_x_222:
[----:B-1----:R1:W2:Y:S02]  /*add0*/  SYNCS.PHASECHK.TRANS64.TRYWAIT P0, [R0+URZ], R3 ;  /* 0x00000003000075a7 */ /* 0x0022a400080011ff */
[----:B--2---:R-:W-:Y:S05]  /*ade0*/  @!P0 NANOSLEEP.SYNCS 0x989680 ;  /* 0x009896800000895d */ /* 0x004fea0003900000 */
[----:B------:R-:W2:Y:S02]  /*adf0*/  @!P0 SYNCS.PHASECHK.TRANS64 P0, [R0+URZ], R3 ;  /* 0x00000003000085a7 */ /* 0x000ea400080010ff */
[----:B--2---:R-:W-:Y:S05]  /*ae00*/  @!P0 BRA `(.L_x_222) ;  /* 0xfffffffc00f08947 */ /* 0x004fea000383ffff */
[----:B------:R-:W-:Y:S05]  /*ae10*/  BRA `(.L_x_223) ;  /* 0xffffff88002c7947 */ /* 0x000fea000383ffff */
.L_x_66:
[----:B---3--:R-:W-:-:S07]  /*ae20*/  MOV R0, UR5 ;  /* 0x0000000500007c02 */ /* 0x008fce0008000f00 */
.L_x_224:
[----:B-1----:R1:W2:Y:S02]  /*ae30*/  SYNCS.PHASECHK.TRANS64.TRYWAIT P0, [R0+URZ], R3 ;  /* 0x00000003000075a7 */ /* 0x0022a400080011ff */
[----:B--2---:R-:W-:Y:S05]  /*ae40*/  @!P0 NANOSLEEP.SYNCS 0x989680 ;  /* 0x009896800000895d */ /* 0x004fea0003900000 */
[----:B------:R-:W2:Y:S02]  /*ae50*/  @!P0 SYNCS.PHASECHK.TRANS64 P0, [R0+URZ], R3 ;  /* 0x00000003000085a7 */ /* 0x000ea400080010ff */
[----:B--2---:R-:W-:Y:S05]  /*ae60*/  @!P0 BRA `(.L_x_224) ;  /* 0xfffffffc00f08947 */ /* 0x004fea000383ffff */
[----:B------:R-:W-:Y:S05]  /*ae70*/  BRA `(.L_x_225) ;  /* 0xffffff8800387947 */ /* 0x000fea000383ffff */
.L_x_67:
[----:B---3--:R-:W-:-:S07]  /*ae80*/  MOV R0, UR5 ;  /* 0x0000000500007c02 */ /* 0x008fce0008000f00 */
.L_x_226:
[----:B-1----:R1:W2:Y:S02]  /*ae90*/  SYNCS.PHASECHK.TRANS64.TRYWAIT P0, [R0+URZ], R3 ;  /* 0x00000003000075a7 */ /* 0x0022a400080011ff */
[----:B--2---:R-:W-:Y:S05]  /*aea0*/  @!P0 NANOSLEEP.SYNCS 0x989680 ;  /* 0x009896800000895d */ /* 0x004fea0003900000 */
[----:B------:R-:W2:Y:S02]  /*aeb0*/  @!P0 SYNCS.PHASECHK.TRANS64 P0, [R0+URZ], R3 ;  /* 0x00000003000085a7 */ /* 0x000ea400080010ff */
[----:B--2---:R-:W-:Y:S05]  /*aec0*/  @!P0 BRA `(.L_x_226) ;  /* 0xfffffffc00f08947 */ /* 0x004fea000383ffff */
[----:B------:R-:W-:Y:S05]  /*aed0*/  BRA `(.L_x_227) ;  /* 0xffffff8800447947 */ /* 0x000fea000383ffff */
.L_x_68:
[----:B---3--:R-:W-:-:S07]  /*aee0*/  MOV R0, UR5 ;  /* 0x0000000500007c02 */ /* 0x008fce0008000f00 */
.L_x_228:
[----:B-1----:R1:W2:Y:S02]  /*aef0*/  SYNCS.PHASECHK.TRANS64.TRYWAIT P0, [R0+URZ], R3 ;  /* 0x00000003000075a7 */ /* 0x0022a400080011ff */
[----:B--2---:R-:W-:Y:S05]  /*af00*/  @!P0 NANOSLEEP.SYNCS 0x989680 ;  /* 0x009896800000895d */ /* 0x004fea0003900000 */
[----:B------:R-:W2:Y:S02]  /*af10*/  @!P0 SYNCS.PHASECHK.TRANS64 P0, [R0+URZ], R3 ;  /* 0x00000003000085a7 */ /* 0x000ea400080010ff */
[----:B--2---:R-:W-:Y:S05]  /*af20*/  @!P0 BRA `(.L_x_228) ;  /* 0xfffffffc00f08947 */ /* 0x004fea000383ffff */
[----:B------:R-:W-:Y:S05]  /*af30*/  BRA `(.L_x_229) ;  /* 0xffffff8800507947 */ /* 0x000fea000383ffff */
.L_x_69:
[----:B---3--:R-:W-:-:S07]  /*af40*/  MOV R0, UR5 ;  /* 0x0000000500007c02 */ /* 0x008fce0008000f00 */
.L_x_230:
[----:B-1----:R1:W2:Y:S02]  /*af50*/  SYNCS.PHASECHK.TRANS64.TRYWAIT P0, [R0+URZ], R3 ;  /* 0x00000003000075a7 */ /* 0x0022a400080011ff */
[----:B--2---:R-:W-:Y:S05]  /*af60*/  @!P0 NANOSLEEP.SYNCS 0x989680 ;  /* 0x009896800000895d */ /* 0x004fea0003900000 */
[----:B------:R-:W2:Y:S02]  /*af70*/  @!P0 SYNCS.PHASECHK.TRANS64 P0, [R0+URZ], R3 ;  /* 0x00000003000085a7 */ /* 0x000ea400080010ff */
[----:B--2---:R-:W-:Y:S05]  /*af80*/  @!P0 BRA `(.L_x_230) ;  /* 0xfffffffc00f08947 */ /* 0x004fea000383ffff */
[----:B------:R-:W-:Y:S05]  /*af90*/  BRA `(.L_x_231) ;  /* 0xffffff88005c7947 */ /* 0x000fea000383ffff */
.L_x_70:
[----:B---3--:R-:W-:-:S07]  /*afa0*/  MOV R0, UR5 ;  /* 0x0000000500007c02 */ /* 0x008fce0008000f00 */
.L_x_232:
[----:B-1----:R1:W2:Y:S02]  /*afb0*/  SYNCS.PHASECHK.TRANS64.TRYWAIT P0, [R0+URZ], R3 ;  /* 0x00000003000075a7 */ /* 0x0022a400080011ff */
[----:B--2---:R-:W-:Y:S05]  /*afc0*/  @!P0 NANOSLEEP.SYNCS 0x989680 ;  /* 0x009896800000895d */ /* 0x004fea0003900000 */
[----:B------:R-:W2:Y:S02]  /*afd0*/  @!P0 SYNCS.PHASECHK.TRANS64 P0, [R0+URZ], R3 ;  /* 0x00000003000085a7 */ /* 0x000ea400080010ff */
[----:B--2---:R-:W-:Y:S05]  /*afe0*/  @!P0 BRA `(.L_x_232) ;  /* 0xfffffffc00f08947 */ /* 0x004fea000383ffff */
[----:B------:R-:W-:Y:S05]  /*aff0*/  BRA `(.L_x_233) ;  /* 0xffffff8800687947 */ /* 0x000fea000383ffff */
.L_x_71:
[----:B---3--:R-:W-:-:S07]  /*b000*/  MOV R0, UR5 ;  /* 0x0000000500007c02 */ /* 0x008fce0008000f00 */
.L_x_234:
[----:B-1----:R1:W2:Y:S02]  /*b010*/  SYNCS.PHASECHK.TRANS64.TRYWAIT P0, [R0+URZ], R3 ;  /* 0x00000003000075a7 */ /* 0x0022a400080011ff */
[----:B--2---:R-:W-:Y:S05]  /*b020*/  @!P0 NANOSLEEP.SYNCS 0x989680 ;  /* 0x009896800000895d */ /* 0x004fea0003900000 */
[----:B------:R-:W2:Y:S02]  /*b030*/  @!P0 SYNCS.PHASECHK.TRANS64 P0, [R0+URZ], R3 ;  /* 0x00000003000085a7 */ /* 0x000ea400080010ff */
[----:B--2---:R-:W-:Y:S05]  /*b040*/  @!P0 BRA `(.L_x_234) ;  /* 0xfffffffc00f08947 */ /* 0x004fea000383ffff */
[----:B------:R-:W-:Y:S05]  /*b050*/  BRA `(.L_x_235) ;  /* 0xffffff8800747947 */ /* 0x000fea000383ffff */
.L_x_72:
[----:B---3--:R-:W-:-:S07]  /*b060*/  MOV R0, UR5 ;  /* 0x0000000500007c02 */ /* 0x008fce0008000f00 */
.L_x_236:
[----:B-1----:R1:W2:Y:S02]  /*b070*/  SYNCS.PHASECHK.TRANS64.TRYWAIT P0, [R0+URZ], R3 ;  /* 0x00000003000075a7 */ /* 0x0022a400080011ff */
[----:B--2---:R-:W-:Y:S05]  /*b080*/  @!P0 NANOSLEEP.SYNCS 0x989680 ;  /* 0x009896800000895d */ /* 0x004fea0003900000 */
[----:B------:R-:W2:Y:S02]  /*b090*/  @!P0 SYNCS.PHASECHK.TRANS64 P0, [R0+URZ], R3 ;  /* 0x00000003000085a7 */ /* 0x000ea400080010ff */
[----:B--2---:R-:W-:Y:S05]  /*b0a0*/  @!P0 BRA `(.L_x_236) ;  /* 0xfffffffc00f08947 */ /* 0x004fea000383ffff */
[----:B------:R-:W-:Y:S05]  /*b0b0*/  BRA `(.L_x_237) ;  /* 0xffffff8800807947 */ /* 0x000fea000383ffff */
.L_x_73:
[----:B---3--:R-:W-:-:S07]  /*b0c0*/  MOV R0, UR5 ;  /* 0x0000000500007c02 */ /* 0x008fce0008000f00 */
.L_x_238:
[----:B-1----:R1:W2:Y:S02]  /*b0d0*/  SYNCS.PHASECHK.TRANS64.TRYWAIT P0, [R0+URZ], R3 ;  /* 0x00000003000075a7 */ /* 0x0022a400080011ff */
[----:B--2---:R-:W-:Y:S05]  /*b0e0*/  @!P0 NANOSLEEP.SYNCS 0x989680 ;  /* 0x009896800000895d */ /* 0x004fea0003900000 */
[----:B------:R-:W2:Y:S02]  /*b0f0*/  @!P0 SYNCS.PHASECHK.TRANS64 P0, [R0+URZ], R3 ;  /* 0x00000003000085a7 */ /* 0x000ea400080010ff */
[----:B--2---:R-:W-:Y:S05]  /*b100*/  @!P0 BRA `(.L_x_238) ;  /* 0xfffffffc00f08947 */ /* 0x004fea000383ffff */
[----:B------:R-:W-:Y:S05]  /*b110*/  BRA `(.L_x_239) ;  /* 0xffffff88008c7947 */ /* 0x000fea000383ffff */
.L_x_74:
[----:B---3--:R-:W-:-:S07]  /*b120*/  MOV R0, UR5 ;  /* 0x0000000500007c02 */ /* 0x008fce0008000f00 */
.L_x_240:
[----:B-1----:R1:W2:Y:S02]  /*b130*/  SYNCS.PHASECHK.TRANS64.TRYWAIT P0, [R0+URZ], R3 ;  /* 0x00000003000075a7 */ /* 0x0022a400080011ff */
[----:B--2---:R-:W-:Y:S05]  /*b140*/  @!P0 NANOSLEEP.SYNCS 0x989680 ;  /* 0x009896800000895d */ /* 0x004fea0003900000 */
[----:B------:R-:W2:Y:S02]  /*b150*/  @!P0 SYNCS.PHASECHK.TRANS64 P0, [R0+URZ], R3 ;  /* 0x00000003000085a7 */ /* 0x000ea400080010ff */
[----:B--2---:R-:W-:Y:S05]  /*b160*/  @!P0 BRA `(.L_x_240) ;  /* 0xfffffffc00f08947 */ /* 0x004fea000383ffff */
[----:B------:R-:W-:Y:S05]  /*b170*/  BRA `(.L_x_241) ;  /* 0xffffff8800987947 */ /* 0x000fea000383ffff */
.L_x_75:
[----:B---3--:R-:W-:-:S07]  /*b180*/  MOV R0, UR5 ;  /* 0x0000000500007c02 */ /* 0x008fce0008000f00 */
.L_x_242:
[----:B-1----:R1:W2:Y:S02]  /*b190*/  SYNCS.PHASECHK.TRANS64.TRYWAIT P0, [R0+URZ], R3 ;  /* 0x00000003000075a7 */ /* 0x0022a400080011ff */
[----:B--2---:R-:W-:Y:S05]  /*b1a0*/  @!P0 NANOSLEEP.SYNCS 0x989680 ;  /* 0x009896800000895d */ /* 0x004fea0003900000 */
[----:B------:R-:W2:Y:S02]  /*b1b0*/  @!P0 SYNCS.PHASECHK.TRANS64 P0, [R0+URZ], R3 ;  /* 0x00000003000085a7 */ /* 0x000ea400080010ff */
[----:B--2---:R-:W-:Y:S05]  /*b1c0*/  @!P0 BRA `(.L_x_242) ;  /* 0xfffffffc00f08947 */ /* 0x004fea000383ffff */
[----:B------:R-:W-:Y:S05]  /*b1d0*/  BRA `(.L_x_243) ;  /* 0xffffff8800a47947 */ /* 0x000fea000383ffff */
.L_x_76:
[----:B---3--:R-:W-:-:S07]  /*b1e0*/  MOV R0, UR5 ;  /* 0x0000000500007c02 */ /* 0x008fce0008000f00 */
.L_x_244:
[----:B-1----:R1:W2:Y:S02]  /*b1f0*/  SYNCS.PHASECHK.TRANS64.TRYWAIT P0, [R0+URZ], R3 ;  /* 0x00000003000075a7 */ /* 0x0022a400080011ff */
[----:B--2---:R-:W-:Y:S05]  /*b200*/  @!P0 NANOSLEEP.SYNCS 0x989680 ;  /* 0x009896800000895d */ /* 0x004fea0003900000 */
[----:B------:R-:W2:Y:S02]  /*b210*/  @!P0 SYNCS.PHASECHK.TRANS64 P0, [R0+URZ], R3 ;  /* 0x00000003000085a7 */ /* 0x000ea400080010ff */
[----:B--2---:R-:W-:Y:S05]  /*b220*/  @!P0 BRA `(.L_x_244) ;  /* 0xfffffffc00f08947 */ /* 0x004fea000383ffff */
[----:B------:R-:W-:Y:S05]  /*b230*/  BRA `(.L_x_245) ;  /* 0xffffff8800b07947 */ /* 0x000fea000383ffff */
.L_x_77:
[----:B---3--:R-:W-:-:S07]  /*b240*/  MOV R0, UR5 ;  /* 0x0000000500007c02 */ /* 0x008fce0008000f00 */
.L_x_246:
[----:B-1----:R1:W2:Y:S02]  /*b250*/  SYNCS.PHASECHK.TRANS64.TRYWAIT P0, [R0+URZ], R3 ;  /* 0x00000003000075a7 */ /* 0x0022a400080011ff */
[----:B--2---:R-:W-:Y:S05]  /*b260*/  @!P0 NANOSLEEP.SYNCS 0x989680 ;  /* 0x009896800000895d */ /* 0x004fea0003900000 */
[----:B------:R-:W2:Y:S02]  /*b270*/  @!P0 SYNCS.PHASECHK.TRANS64 P0, [R0+URZ], R3 ;  /* 0x00000003000085a7 */ /* 0x000ea400080010ff */
[----:B--2---:R-:W-:Y:S05]  /*b280*/  @!P0 BRA `(.L_x_246) ;  /* 0xfffffffc00f08947 */ /* 0x004fea000383ffff */
[----:B------:R-:W-:Y:S05]  /*b290*/  BRA `(.L_x_247) ;  /* 0xffffff8800bc7947 */ /* 0x000fea000383ffff */
.L_x_78:
[----:B---3--:R-:W-:-:S07]  /*b2a0*/  MOV R0, UR5 ;  /* 0x0000000500007c02 */ /* 0x008fce0008000f00 */
.L_x_248:
[----:B-1----:R1:W2:Y:S02]  /*b2b0*/  SYNCS.PHASECHK.TRANS64.TRYWAIT P0, [R0+URZ], R3 ;  /* 0x00000003000075a7 */ /* 0x0022a400080011ff */
[----:B--2---:R-:W-:Y:S05]  /*b2c0*/  @!P0 NANOSLEEP.SYNCS 0x989680 ;  /* 0x009896800000895d */ /* 0x004fea0003900000 */
[----:B------:R-:W2:Y:S02]  /*b2d0*/  @!P0 SYNCS.PHASECHK.TRANS64 P0, [R0+URZ], R3 ;  /* 0x00000003000085a7 */ /* 0x000ea400080010ff */
[----:B--2---:R-:W-:Y:S05]  /*b2e0*/  @!P0 BRA `(.L_x_248) ;  /* 0xfffffffc00f08947 */ /* 0x004fea000383ffff */
[----:B------:R-:W-:Y:S05]  /*b2f0*/  BRA `(.L_x_249) ;  /* 0xffffff8800c87947 */ /* 0x000fea000383ffff */
.L_x_79:
[----:B---3--:R-:W-:-:S07]  /*b300*/  MOV R0, UR5 ;  /* 0x0000000500007c02 */ /* 0x008fce0008000f00 */
.L_x_250:
[----:B-1----:R1:W2:Y:S02]  /*b310*/  SYNCS.PHASECHK.TRANS64.TRYWAIT P0, [R0+URZ], R3 ;  /* 0x00000003000075a7 */ /* 0x0022a400080011ff */
[----:B--2---:R-:W-:Y:S05]  /*b320*/  @!P0 NANOSLEEP.SYNCS 0x989680 ;  /* 0x009896800000895d */ /* 0x004fea0003900000 */
[----:B------:R-:W2:Y:S02]  /*b330*/  @!P0 SYNCS.PHASECHK.TRANS64 P0, [R0+URZ], R3 ;  /* 0x00000003000085a7 */ /* 0x000ea400080010ff */
[----:B--2---:R-:W-:Y:S05]  /*b340*/  @!P0 BRA `(.L_x_250) ;  /* 0xfffffffc00f08947 */ /* 0x004fea000383ffff */
[----:B------:R-:W-:Y:S05]  /*b350*/  BRA `(.L_x_251) ;  /* 0xffffff8800d47947 */ /* 0x000fea000383ffff */
.L_x_80:
[----:B---3--:R-:W-:-:S07]  /*b360*/  MOV R0, UR5 ;  /* 0x0000000500007c02 */ /* 0x008fce0008000f00 */
.L_x_252:
[----:B-1----:R1:W2:Y:S02]  /*b370*/  SYNCS.PHASECHK.TRANS64.TRYWAIT P0, [R0+URZ], R3 ;  /* 0x00000003000075a7 */ /* 0x0022a400080011ff */
[----:B--2---:R-:W-:Y:S05]  /*b380*/  @!P0 NANOSLEEP.SYNCS 0x989680 ;  /* 0x009896800000895d */ /* 0x004fea0003900000 */
[----:B------:R-:W2:Y:S02]  /*b390*/  @!P0 SYNCS.PHASECHK.TRANS64 P0, [R0+URZ], R3 ;  /* 0x00000003000085a7 */ /* 0x000ea400080010ff */
[----:B--2---:R-:W-:Y:S05]  /*b3a0*/  @!P0 BRA `(.L_x_252) ;  /* 0xfffffffc00f08947 */ /* 0x004fea000383ffff */
[----:B------:R-:W-:Y:S05]  /*b3b0*/  BRA `(.L_x_253) ;  /* 0xffffff8800e07947 */ /* 0x000fea000383ffff */
.L_x_81:
[----:B---3--:R-:W-:-:S07]  /*b3c0*/  MOV R0, UR5 ;  /* 0x0000000500007c02 */ /* 0x008fce0008000f00 */
.L_x_254:
[----:B-1----:R1:W2:Y:S02]  /*b3d0*/  SYNCS.PHASECHK.TRANS64.TRYWAIT P0, [R0+URZ], R3 ;  /* 0x00000003000075a7 */ /* 0x0022a400080011ff */
[----:B--2---:R-:W-:Y:S05]  /*b3e0*/  @!P0 NANOSLEEP.SYNCS 0x989680 ;  /* 0x009896800000895d */ /* 0x004fea0003900000 */
[----:B------:R-:W2:Y:S02]  /*b3f0*/  @!P0 SYNCS.PHASECHK.TRANS64 P0, [R0+URZ], R3 ;  /* 0x00000003000085a7 */ /* 0x000ea400080010ff */
[----:B--2---:R-:W-:Y:S05]  /*b400*/  @!P0 BRA `(.L_x_254) ;  /* 0xfffffffc00f08947 */ /* 0x004fea000383ffff */
[----:B------:R-:W-:Y:S05]  /*b410*/  BRA `(.L_x_255) ;  /* 0xffffff8800ec7947 */ /* 0x000fea000383ffff */
.L_x_82:
[----:B---3--:R-:W-:-:S07]  /*b420*/  MOV R0, UR5 ;  /* 0x0000000500007c02 */ /* 0x008fce0008000f00 */
.L_x_256:
[----:B-1----:R1:W2:Y:S02]  /*b430*/  SYNCS.PHASECHK.TRANS64.TRYWAIT P0, [R0+URZ], R3 ;  /* 0x00000003000075a7 */ /* 0x0022a400080011ff */
[----:B--2---:R-:W-:Y:S05]  /*b440*/  @!P0 NANOSLEEP.SYNCS 0x989680 ;  /* 0x009896800000895d */ /* 0x004fea0003900000 */
[----:B------:R-:W2:Y:S02]  /*b450*/  @!P0 SYNCS.PHASECHK.TRANS64 P0, [R0+URZ], R3 ;  /* 0x00000003000085a7 */ /* 0x000ea400080010ff */
[----:B--2---:R-:W-:Y:S05]  /*b460*/  @!P0 BRA `(.L_x_256) ;  /* 0xfffffffc00f08947 */ /* 0x004fea000383ffff */
[----:B------:R-:W-:Y:S05]  /*b470*/  BRA `(.L_x_257) ;  /* 0xffffff8800f87947 */ /* 0x000fea000383ffff */
.L_x_83:
[----:B---3--:R-:W-:-:S07]  /*b480*/  MOV R0, UR5 ;  /* 0x0000000500007c02 */ /* 0x008fce0008000f00 */
.L_x_258:
[----:B-1----:R1:W2:Y:S02]  /*b490*/  SYNCS.PHASECHK.TRANS64.TRYWAIT P0, [R0+URZ], R3 ;  /* 0x00000003000075a7 */ /* 0x0022a400080011ff */
[----:B--2---:R-:W-:Y:S05]  /*b4a0*/  @!P0 NANOSLEEP.SYNCS 0x989680 ;  /* 0x009896800000895d */ /* 0x004fea0003900000 */
[----:B------:R-:W2:Y:S02]  /*b4b0*/  @!P0 SYNCS.PHASECHK.TRANS64 P0, [R0+URZ], R3 ;  /* 0x00000003000085a7 */ /* 0x000ea400080010ff */
[----:B--2---:R-:W-:Y:S05]  /*b4c0*/  @!P0 BRA `(.L_x_258) ;  /* 0xfffffffc00f08947 */ /* 0x004fea000383ffff */
[----:B------:R-:W-:Y:S05]  /*b4d0*/  BRA `(.L_x_259) ;  /* 0xffffff8c00047947 */ /* 0x000fea000383ffff */
.L_x_86:
[----:B-1----:R1:W2:Y:S02]  /*b4e0*/  SYNCS.PHASECHK.TRANS64.TRYWAIT P0, [R0+URZ+0x330], R5 ;  /* 0x00033005000075a7 */ /* 0x0022a400080011ff */
[----:B--2---:R-:W-:Y:S05]  /*b4f0*/  @!P0 NANOSLEEP.SYNCS 0x989680 ;  /* 0x009896800000895d */ /* 0x004fea0003900000 */
[----:B------:R-:W2:Y:S02]  /*b500*/  @!P0 SYNCS.PHASECHK.TRANS64 P0, [R0+URZ+0x330], R5 ;  /* 0x00033005000085a7 */ /* 0x000ea400080010ff */
[----:B--2---:R-:W-:Y:S05]  /*b510*/  @!P0 BRA `(.L_x_86) ;  /* 0xfffffffc00f08947 */ /* 0x004fea000383ffff */
[----:B------:R-:W-:Y:S05]  /*b520*/  BRA `(.L_x_260) ;  /* 0xffffff8c00647947 */ /* 0x000fea000383ffff */
.L_x_87:
[----:B------:R-:W-:-:S07]  /*b530*/  MOV R0, UR5 ;  /* 0x0000000500007c02 */ /* 0x000fce0008000f00 */
.L_x_261:
[----:B-1----:R1:W2:Y:S02]  /*b540*/  SYNCS.PHASECHK.TRANS64.TRYWAIT P0, [R0+URZ+0x2e0], R7 ;  /* 0x0002e007000075a7 */ /* 0x0022a400080011ff */
[----:B--2---:R-:W-:Y:S05]  /*b550*/  @!P0 NANOSLEEP.SYNCS 0x989680 ;  /* 0x009896800000895d */ /* 0x004fea0003900000 */
[----:B------:R-:W2:Y:S02]  /*b560*/  @!P0 SYNCS.PHASECHK.TRANS64 P0, [R0+URZ+0x2e0], R7 ;  /* 0x0002e007000085a7 */ /* 0x000ea400080010ff */
[----:B--2---:R-:W-:Y:S05]  /*b570*/  @!P0 BRA `(.L_x_261) ;  /* 0xfffffffc00f08947 */ /* 0x004fea000383ffff */
[----:B------:R-:W-:Y:S05]  /*b580*/  BRA `(.L_x_262) ;  /* 0xffffff8c00747947 */ /* 0x000fea000383ffff */
.L_x_88:
[----:B-1----:R1:W2:Y:S02]  /*b590*/  SYNCS.PHASECHK.TRANS64.TRYWAIT P1, [R0+URZ+0x2d0], R5 ;  /* 0x0002d005000075a7 */ /* 0x0022a400080211ff */
[----:B--2---:R-:W-:Y:S05]  /*b5a0*/  @!P1 NANOSLEEP.SYNCS 0x989680 ;  /* 0x009896800000995d */ /* 0x004fea0003900000 */
[----:B------:R-:W2:Y:S02]  /*b5b0*/  @!P1 SYNCS.PHASECHK.TRANS64 P1, [R0+URZ+0x2d0], R5 ;  /* 0x0002d005000095a7 */ /* 0x000ea400080210ff */
[----:B--2---:R-:W-:Y:S05]  /*b5c0*/  @!P1 BRA `(.L_x_88) ;  /* 0xfffffffc00f09947 */ /* 0x004fea000383ffff */
[----:B------:R-:W-:Y:S05]  /*b5d0*/  BRA `(.L_x_263) ;  /* 0xffffff8c00a47947 */ /* 0x000fea000383ffff */
.L_x_91:
[----:B------:R-:W-:-:S07]  /*b5e0*/  MOV R0, UR5 ;  /* 0x0000000500007c02 */ /* 0x000fce0008000f00 */
.L_x_264:
[----:B-1----:R1:W2:Y:S02]  /*b5f0*/  SYNCS.PHASECHK.TRANS64.TRYWAIT P0, [R0+URZ+0x2e0], R3 ;  /* 0x0002e003000075a7 */ /* 0x0022a400080011ff */
[----:B--2---:R-:W-:Y:S05]  /*b600*/  @!P0 NANOSLEEP.SYNCS 0x989680 ;  /* 0x009896800000895d */ /* 0x004fea0003900000 */
[----:B------:R-:W2:Y:S02]  /*b610*/  @!P0 SYNCS.PHASECHK.TRANS64 P0, [R0+URZ+0x2e0], R3 ;  /* 0x0002e003000085a7 */ /* 0x000ea400080010ff */
[----:B--2---:R-:W-:Y:S05]  /*b620*/  @!P0 BRA `(.L_x_264) ;  /* 0xfffffffc00f08947 */ /* 0x004fea000383ffff */
[----:B------:R-:W-:Y:S05]  /*b630*/  BRA `(.L_x_90) ;  /* 0xffffff8c00f87947 */ /* 0x000fea000383ffff */
.L_x_100:
[----:B-1----:R-:W-:-:S04]  /*b640*/  MOV R4, UR4 ;  /* 0x0000000400047c02 */ /* 0x002fc80008000f00 */
[----:B------:R1:W2:Y:S03]  /*b650*/  SYNCS.PHASECHK.TRANS64.TRYWAIT P0, [R4+URZ+0x8], R5 ;  /* 0x00000805040075a7 */ /* 0x0002a600080011ff */
[----:B--2---:R-:W-:Y:S05]  /*b660*/  @!P0 NANOSLEEP.SYNCS 0x989680 ;  /* 0x009896800000895d */ /* 0x004fea0003900000 */
[----:B------:R-:W2:Y:S02]  /*b670*/  @!P0 SYNCS.PHASECHK.TRANS64 P0, [R4+URZ+0x8], R5 ;  /* 0x00000805040085a7 */ /* 0x000ea400080010ff */
[----:B--2---:R-:W-:Y:S05]  /*b680*/  @!P0 BRA `(.L_x_100) ;  /* 0xfffffffc00ec8947 */ /* 0x004fea000383ffff */
[----:B------:R-:W-:Y:S05]  /*b690*/  BRA `(.L_x_99) ;  /* 0xffffff9000ac7947 */ /* 0x000fea000383ffff */
.L_x_102:
[----:B------:R-:W-:Y:S01]  /*b6a0*/  BSSY B0, `(.L_x_265) ;  /* 0x0000006000007945 */ /* 0x000fe20003800000 */
[----:B------:R-:W-:-:S07]  /*b6b0*/  MOV R15, 0xffffffff ;  /* 0xffffffff000f7802 */ /* 0x000fce0000000f00 */
[----:B-1---5:R-:W-:Y:S05]  /*b6c0*/  WARPSYNC.COLLECTIVE R15, `(.L_x_266) ;  /* 0x000000000f0c7348 */ /* 0x022fea0003c00000 */
[----:B------:R-:W-:Y:S02]  /*b6d0*/  ELECT P6, UR79, PT ;  /* 0x00000000004f782f */ /* 0x000fe400038c0000 */
[----:B------:R-:W-:Y:S01]  /*b6e0*/  MOV R14, UR79 ;  /* 0x0000004f000e7c02 */ /* 0x000fe20008000f00 */
[----:B-1---5:R-:W-:Y:S10]  /*b6f0*/  ENDCOLLECTIVE ;  /* 0x000000000000791b */ /* 0x022ff40003800000 */
.L_x_266:
[----:B------:R-:W-:Y:S05]  /*b700*/  BSYNC B0 ;  /* 0x0000000000007941 */ /* 0x000fea0003800000 */
.L_x_265:
[----:B------:R-:W-:Y:S05]  /*b710*/  BRA `(.L_x_267) ;  /* 0xffffff9000dc7947 */ /* 0x000fea000383ffff */
.L_x_104:
[----:B-1----:R-:W-:-:S04]  /*b720*/  MOV R2, UR4 ;  /* 0x0000000400027c02 */ /* 0x002fc80008000f00 */
[----:B------:R1:W2:Y:S03]  /*b730*/  SYNCS.PHASECHK.TRANS64.TRYWAIT P0, [R2+URZ+0x8], R3 ;  /* 0x00000803020075a7 */ /* 0x0002a600080011ff */
[----:B--2---:R-:W-:Y:S05]  /*b740*/  @!P0 NANOSLEEP.SYNCS 0x989680 ;  /* 0x009896800000895d */ /* 0x004fea0003900000 */
[----:B------:R-:W2:Y:S02]  /*b750*/  @!P0 SYNCS.PHASECHK.TRANS64 P0, [R2+URZ+0x8], R3 ;  /* 0x00000803020085a7 */ /* 0x000ea400080010ff */
[----:B--2---:R-:W-:Y:S05]  /*b760*/  @!P0 BRA `(.L_x_104) ;  /* 0xfffffffc00ec8947 */ /* 0x004fea000383ffff */
[----:B------:R-:W-:Y:S05]  /*b770*/  BRA `(.L_x_103) ;  /* 0xffffff9000e07947 */ /* 0x000fea000383ffff */
.L_x_105:
[----:B-1----:R1:W2:Y:S02]  /*b780*/  SYNCS.PHASECHK.TRANS64.TRYWAIT P0, [R0+URZ+0x2d0], R5 ;  /* 0x0002d005000075a7 */ /* 0x0022a400080011ff */
[----:B--2---:R-:W-:Y:S05]  /*b790*/  @!P0 NANOSLEEP.SYNCS 0x989680 ;  /* 0x009896800000895d */ /* 0x004fea0003900000 */
[----:B------:R-:W2:Y:S02]  /*b7a0*/  @!P0 SYNCS.PHASECHK.TRANS64 P0, [R0+URZ+0x2d0], R5 ;  /* 0x0002d005000085a7 */ /* 0x000ea400080010ff */
[----:B--2---:R-:W-:Y:S05]  /*b7b0*/  @!P0 BRA `(.L_x_105) ;  /* 0xfffffffc00f08947 */ /* 0x004fea000383ffff */
[----:B------:R-:W-:Y:S05]  /*b7c0*/  BRA `(.L_x_268) ;  /* 0xffffff9400b47947 */ /* 0x000fea000383ffff */
.L_x_107:
[----:B------:R-:W-:-:S07]  /*b7d0*/  MOV R0, UR19 ;  /* 0x0000001300007c02 */ /* 0x000fce0008000f00 */
.L_x_269:
[----:B-1----:R1:W2:Y:S02]  /*b7e0*/  SYNCS.PHASECHK.TRANS64.TRYWAIT P0, [R0+URZ+0x310], R5 ;  /* 0x00031005000075a7 */ /* 0x0022a400080011ff */
[----:B--2---:R-:W-:Y:S05]  /*b7f0*/  @!P0 NANOSLEEP.SYNCS 0x989680 ;  /* 0x009896800000895d */ /* 0x004fea0003900000 */
[----:B------:R-:W2:Y:S02]  /*b800*/  @!P0 SYNCS.PHASECHK.TRANS64 P0, [R0+URZ+0x310], R5 ;  /* 0x00031005000085a7 */ /* 0x000ea400080010ff */
[----:B--2---:R-:W-:Y:S05]  /*b810*/  @!P0 BRA `(.L_x_269) ;  /* 0xfffffffc00f08947 */ /* 0x004fea000383ffff */
[----:B------:R-:W-:Y:S05]  /*b820*/  BRA `(.L_x_270) ;  /* 0xffffff9400fc7947 */ /* 0x000fea000383ffff */
.L_x_110:
[----:B------:R-:W-:Y:S07]  /*b830*/  MOV R0, UR7 ;  /* 0x0000000700007c02 */ /* 0x000fee0008000f00 */
.L_x_271:
[----:B-1----:R1:W2:Y:S02]  /*b840*/  SYNCS.PHASECHK.TRANS64.TRYWAIT P0, [R0+URZ], R5 ;  /* 0x00000005000075a7 */ /* 0x0022a400080011ff */
[----:B--2---:R-:W-:Y:S05]  /*b850*/  @!P0 NANOSLEEP.SYNCS 0x989680 ;  /* 0x009896800000895d */ /* 0x004fea0003900000 */
[----:B------:R-:W2:Y:S02]  /*b860*/  @!P0 SYNCS.PHASECHK.TRANS64 P0, [R0+URZ], R5 ;  /* 0x00000005000085a7 */ /* 0x000ea400080010ff */
[----:B--2---:R-:W-:Y:S05]  /*b870*/  @!P0 BRA `(.L_x_271) ;  /* 0xfffffffc00f08947 */ /* 0x004fea000383ffff */
[----:B------:R-:W-:Y:S05]  /*b880*/  BRA `(.L_x_109) ;  /* 0xffffff9800147947 */ /* 0x000fea000383ffff */
.L_x_114:
[----:B-1----:R-:W-:-:S07]  /*b890*/  MOV R0, UR6 ;  /* 0x0000000600007c02 */ /* 0x002fce0008000f00 */
.L_x_272:
[----:B-1----:R1:W2:Y:S02]  /*b8a0*/  SYNCS.PHASECHK.TRANS64.TRYWAIT P0, [R0+URZ], R3 ;  /* 0x00000003000075a7 */ /* 0x0022a400080011ff */
[----:B--2---:R-:W-:Y:S05]  /*b8b0*/  @!P0 NANOSLEEP.SYNCS 0x989680 ;  /* 0x009896800000895d */ /* 0x004fea0003900000 */
[----:B------:R-:W2:Y:S02]  /*b8c0*/  @!P0 SYNCS.PHASECHK.TRANS64 P0, [R0+URZ], R3 ;  /* 0x00000003000085a7 */ /* 0x000ea400080010ff */
[----:B--2---:R-:W-:Y:S05]  /*b8d0*/  @!P0 BRA `(.L_x_272) ;  /* 0xfffffffc00f08947 */ /* 0x004fea000383ffff */
[----:B------:R-:W-:Y:S05]  /*b8e0*/  BRA `(.L_x_273) ;  /* 0xffffff9800cc7947 */ /* 0x000fea000383ffff */
.L_x_115:
[----:B------:R-:W-:-:S07]  /*b8f0*/  MOV R0, UR6 ;  /* 0x0000000600007c02 */ /* 0x000fce0008000f00 */
.L_x_274:
[----:B-1----:R1:W2:Y:S02]  /*b900*/  SYNCS.PHASECHK.TRANS64.TRYWAIT P0, [R0+URZ], R3 ;  /* 0x00000003000075a7 */ /* 0x0022a400080011ff */
[----:B--2---:R-:W-:Y:S05]  /*b910*/  @!P0 NANOSLEEP.SYNCS 0x989680 ;  /* 0x009896800000895d */ /* 0x004fea0003900000 */
[----:B------:R-:W2:Y:S02]  /*b920*/  @!P0 SYNCS.PHASECHK.TRANS64 P0, [R0+URZ], R3 ;  /* 0x00000003000085a7 */ /* 0x000ea400080010ff */
[----:B--2---:R-:W-:Y:S05]  /*b930*/  @!P0 BRA `(.L_x_274) ;  /* 0xfffffffc00f08947 */ /* 0x004fea000383ffff */
[----:B------:R-:W-:Y:S05]  /*b940*/  BRA `(.L_x_275) ;  /* 0xffffff9800d87947 */ /* 0x000fea000383ffff */
.L_x_116:
[----:B------:R-:W-:-:S07]  /*b950*/  MOV R0, UR6 ;  /* 0x0000000600007c02 */ /* 0x000fce0008000f00 */
.L_x_276:
[----:B-1----:R1:W2:Y:S02]  /*b960*/  SYNCS.PHASECHK.TRANS64.TRYWAIT P0, [R0+URZ], R3 ;  /* 0x00000003000075a7 */ /* 0x0022a400080011ff */
[----:B--2---:R-:W-:Y:S05]  /*b970*/  @!P0 NANOSLEEP.SYNCS 0x989680 ;  /* 0x009896800000895d */ /* 0x004fea0003900000 */
[----:B------:R-:W2:Y:S02]  /*b980*/  @!P0 SYNCS.PHASECHK.TRANS64 P0, [R0+URZ], R3 ;  /* 0x00000003000085a7 */ /* 0x000ea400080010ff */
[----:B--2---:R-:W-:Y:S05]  /*b990*/  @!P0 BRA `(.L_x_276) ;  /* 0xfffffffc00f08947 */ /* 0x004fea000383ffff */
[----:B------:R-:W-:Y:S05]  /*b9a0*/  BRA `(.L_x_277) ;  /* 0xffffff9800e47947 */ /* 0x000fea000383ffff */
.L_x_119:
[----:B------:R-:W-:-:S07]  /*b9b0*/  MOV R0, UR11 ;  /* 0x0000000b00007c02 */ /* 0x000fce0008000f00 */
.L_x_278:
[----:B-1----:R1:W2:Y:S02]  /*b9c0*/  SYNCS.PHASECHK.TRANS64.TRYWAIT P1, [R0+URZ+0x350], R3 ;  /* 0x00035003000075a7 */ /* 0x0022a400080211ff */
[----:B--2---:R-:W-:Y:S05]  /*b9d0*/  @!P1 NANOSLEEP.SYNCS 0x989680 ;  /* 0x009896800000995d */ /* 0x004fea0003900000 */
[----:B------:R-:W2:Y:S02]  /*b9e0*/  @!P1 SYNCS.PHASECHK.TRANS64 P1, [R0+URZ+0x350], R3 ;  /* 0x00035003000095a7 */ /* 0x000ea400080210ff */
[----:B--2---:R-:W-:Y:S05]  /*b9f0*/  @!P1 BRA `(.L_x_278) ;  /* 0xfffffffc00f09947 */ /* 0x004fea000383ffff */
[----:B------:R-:W-:Y:S05]  /*ba00*/  BRA `(.L_x_279) ;  /* 0xffffff9c00307947 */ /* 0x000fea000383ffff */
.L_x_124:
[----:B--2---:R2:W4:Y:S02]  /*ba10*/  SYNCS.PHASECHK.TRANS64.TRYWAIT P0, [R0+URZ+0x2d0], R3 ;  /* 0x0002d003000075a7 */ /* 0x00452400080011ff */
[----:B----4-:R-:W-:Y:S05]  /*ba20*/  @!P0 NANOSLEEP.SYNCS 0x989680 ;  /* 0x009896800000895d */ /* 0x010fea0003900000 */
[----:B------:R-:W4:Y:S02]  /*ba30*/  @!P0 SYNCS.PHASECHK.TRANS64 P0, [R0+URZ+0x2d0], R3 ;  /* 0x0002d003000085a7 */ /* 0x000f2400080010ff */
[----:B----4-:R-:W-:Y:S05]  /*ba40*/  @!P0 BRA `(.L_x_124) ;  /* 0xfffffffc00f08947 */ /* 0x010fea000383ffff */
[----:B------:R-:W-:Y:S05]  /*ba50*/  BRA `(.L_x_280) ;  /* 0xffffffa000407947 */ /* 0x000fea000383ffff */
.L_x_127:
[----:B------:R-:W-:Y:S07]  /*ba60*/  MOV R0, UR7 ;  /* 0x0000000700007c02 */ /* 0x000fee0008000f00 */
.L_x_281:
[----:B--2---:R2:W4:Y:S02]  /*ba70*/  SYNCS.PHASECHK.TRANS64.TRYWAIT P0, [R0+URZ+0x2c8], R3 ;  /* 0x0002c803000075a7 */ /* 0x00452400080011ff */
[----:B----4-:R-:W-:Y:S05]  /*ba80*/  @!P0 NANOSLEEP.SYNCS 0x989680 ;  /* 0x009896800000895d */ /* 0x010fea0003900000 */
[----:B------:R-:W4:Y:S02]  /*ba90*/  @!P0 SYNCS.PHASECHK.TRANS64 P0, [R0+URZ+0x2c8], R3 ;  /* 0x0002c803000085a7 */ /* 0x000f2400080010ff */
[----:B----4-:R-:W-:Y:S05]  /*baa0*/  @!P0 BRA `(.L_x_281) ;  /* 0xfffffffc00f08947 */ /* 0x010fea000383ffff */
[----:B------:R-:W-:Y:S05]  /*bab0*/  BRA `(.L_x_126) ;  /* 0xffffffa400207947 */ /* 0x000fea000383ffff */
.L_x_130:
[----:B------:R-:W-:Y:S07]  /*bac0*/  MOV R3, UR7 ;  /* 0x0000000700037c02 */ /* 0x000fee0008000f00 */
.L_x_282:
[----:B-1----:R1:W2:Y:S02]  /*bad0*/  SYNCS.PHASECHK.TRANS64.TRYWAIT P0, [R3+URZ+0x2a8], R12 ;  /* 0x0002a80c030075a7 */ /* 0x0022a400080011ff */
[----:B--2---:R-:W-:Y:S05]  /*bae0*/  @!P0 NANOSLEEP.SYNCS 0x989680 ;  /* 0x009896800000895d */ /* 0x004fea0003900000 */
[----:B------:R-:W2:Y:S02]  /*baf0*/  @!P0 SYNCS.PHASECHK.TRANS64 P0, [R3+URZ+0x2a8], R12 ;  /* 0x0002a80c030085a7 */ /* 0x000ea400080010ff */
[----:B--2---:R-:W-:Y:S05]  /*bb00*/  @!P0 BRA `(.L_x_282) ;  /* 0xfffffffc00f08947 */ /* 0x004fea000383ffff */
[----:B------:R-:W-:Y:S05]  /*bb10*/  BRA `(.L_x_283) ;  /* 0xffffffa400987947 */ /* 0x000fea000383ffff */
.L_x_131:
[----:B-1----:R-:W-:Y:S07]  /*bb20*/  MOV R3, UR7 ;  /* 0x0000000700037c02 */ /* 0x002fee0008000f00 */
.L_x_284:
[----:B-1----:R1:W2:Y:S02]  /*bb30*/  SYNCS.PHASECHK.TRANS64.TRYWAIT P0, [R3+URZ+0x2b0], R12 ;  /* 0x0002b00c030075a7 */ /* 0x0022a400080011ff */
[----:B--2---:R-:W-:Y:S05]  /*bb40*/  @!P0 NANOSLEEP.SYNCS 0x989680 ;  /* 0x009896800000895d */ /* 0x004fea0003900000 */
[----:B------:R-:W2:Y:S02]  /*bb50*/  @!P0 SYNCS.PHASECHK.TRANS64 P0, [R3+URZ+0x2b0], R12 ;  /* 0x0002b00c030085a7 */ /* 0x000ea400080010ff */
[----:B--2---:R-:W-:Y:S05]  /*bb60*/  @!P0 BRA `(.L_x_284) ;  /* 0xfffffffc00f08947 */ /* 0x004fea000383ffff */
[----:B------:R-:W-:Y:S05]  /*bb70*/  BRA `(.L_x_285) ;  /* 0xffffffa400f07947 */ /* 0x000fea000383ffff */
.L_x_132:
[----:B------:R-:W-:Y:S07]  /*bb80*/  MOV R3, UR7 ;  /* 0x0000000700037c02 */ /* 0x000fee0008000f00 */
.L_x_286:
[----:B-1----:R1:W2:Y:S02]  /*bb90*/  SYNCS.PHASECHK.TRANS64.TRYWAIT P0, [R3+URZ+0x2b8], R12 ;  /* 0x0002b80c030075a7 */ /* 0x0022a400080011ff */
[----:B--2---:R-:W-:Y:S05]  /*bba0*/  @!P0 NANOSLEEP.SYNCS 0x989680 ;  /* 0x009896800000895d */ /* 0x004fea0003900000 */
[----:B------:R-:W2:Y:S02]  /*bbb0*/  @!P0 SYNCS.PHASECHK.TRANS64 P0, [R3+URZ+0x2b8], R12 ;  /* 0x0002b80c030085a7 */ /* 0x000ea400080010ff */
[----:B--2---:R-:W-:Y:S05]  /*bbc0*/  @!P0 BRA `(.L_x_286) ;  /* 0xfffffffc00f08947 */ /* 0x004fea000383ffff */
[----:B------:R-:W-:Y:S05]  /*bbd0*/  BRA `(.L_x_287) ;  /* 0xffffffa800907947 */ /* 0x000fea000383ffff */
.L_x_134:
[----:B------:R-:W-:-:S07]  /*bbe0*/  MOV R0, UR7 ;  /* 0x0000000700007c02 */ /* 0x000fce0008000f00 */
.L_x_288:
[----:B-1----:R1:W4:Y:S02]  /*bbf0*/  SYNCS.PHASECHK.TRANS64.TRYWAIT P0, [R0+URZ+0x2a8], R3 ;  /* 0x0002a803000075a7 */ /* 0x00232400080011ff */
[----:B----4-:R-:W-:Y:S05]  /*bc00*/  @!P0 NANOSLEEP.SYNCS 0x989680 ;  /* 0x009896800000895d */ /* 0x010fea0003900000 */
[----:B------:R-:W4:Y:S02]  /*bc10*/  @!P0 SYNCS.PHASECHK.TRANS64 P0, [R0+URZ+0x2a8], R3 ;  /* 0x0002a803000085a7 */ /* 0x000f2400080010ff */
[----:B----4-:R-:W-:Y:S05]  /*bc20*/  @!P0 BRA `(.L_x_288) ;  /* 0xfffffffc00f08947 */ /* 0x010fea000383ffff */
[----:B------:R-:W-:Y:S05]  /*bc30*/  BRA `(.L_x_289) ;  /* 0xffffffac00187947 */ /* 0x000fea000383ffff */
.L_x_135:
[----:B-1----:R-:W-:-:S07]  /*bc40*/  MOV R0, UR7 ;  /* 0x0000000700007c02 */ /* 0x002fce0008000f00 */
.L_x_290:
[----:B-1----:R1:W4:Y:S02]  /*bc50*/  SYNCS.PHASECHK.TRANS64.TRYWAIT P0, [R0+URZ+0x2b0], R3 ;  /* 0x0002b003000075a7 */ /* 0x00232400080011ff */
[----:B----4-:R-:W-:Y:S05]  /*bc60*/  @!P0 NANOSLEEP.SYNCS 0x989680 ;  /* 0x009896800000895d */ /* 0x010fea0003900000 */
[----:B------:R-:W4:Y:S02]  /*bc70*/  @!P0 SYNCS.PHASECHK.TRANS64 P0, [R0+URZ+0x2b0], R3 ;  /* 0x0002b003000085a7 */ /* 0x000f2400080010ff */
[----:B----4-:R-:W-:Y:S05]  /*bc80*/  @!P0 BRA `(.L_x_290) ;  /* 0xfffffffc00f08947 */ /* 0x010fea000383ffff */
[----:B------:R-:W-:Y:S05]  /*bc90*/  BRA `(.L_x_291) ;  /* 0xffffffac00087947 */ /* 0x000fea000383ffff */
.L_x_137:
[----:B--2---:R2:W3:Y:S02]  /*bca0*/  SYNCS.PHASECHK.TRANS64.TRYWAIT P0, [R0+URZ+0x2d0], R3 ;  /* 0x0002d003000075a7 */ /* 0x0044e400080011ff */
[----:B---3--:R-:W-:Y:S05]  /*bcb0*/  @!P0 NANOSLEEP.SYNCS 0x989680 ;  /* 0x009896800000895d */ /* 0x008fea0003900000 */
[----:B------:R-:W3:Y:S02]  /*bcc0*/  @!P0 SYNCS.PHASECHK.TRANS64 P0, [R0+URZ+0x2d0], R3 ;  /* 0x0002d003000085a7 */ /* 0x000ee400080010ff */
[----:B---3--:R-:W-:Y:S05]  /*bcd0*/  @!P0 BRA `(.L_x_137) ;  /* 0xfffffffc00f08947 */ /* 0x008fea000383ffff */
[----:B------:R-:W-:Y:S05]  /*bce0*/  BRA `(.L_x_292) ;  /* 0xffffffac00d47947 */ /* 0x000fea000383ffff */
.L_x_147:
[----:B-1----:R1:W3:Y:S02]  /*bcf0*/  SYNCS.PHASECHK.TRANS64.TRYWAIT P1, [R5+URZ+0x290], R0 ;  /* 0x00029000050075a7 */ /* 0x0022e400080211ff */
[----:B---3--:R-:W-:Y:S05]  /*bd00*/  @!P1 NANOSLEEP.SYNCS 0x989680 ;  /* 0x009896800000995d */ /* 0x008fea0003900000 */
[----:B------:R-:W3:Y:S02]  /*bd10*/  @!P1 SYNCS.PHASECHK.TRANS64 P1, [R5+URZ+0x290], R0 ;  /* 0x00029000050095a7 */ /* 0x000ee400080210ff */
[----:B---3--:R-:W-:Y:S05]  /*bd20*/  @!P1 BRA `(.L_x_147) ;  /* 0xfffffffc00f09947 */ /* 0x008fea000383ffff */
[----:B------:R-:W-:Y:S05]  /*bd30*/  BRA `(.L_x_146) ;  /* 0xffffffb800d87947 */ /* 0x000fea000383ffff */
.L_x_149:
[----:B---3--:R3:W4:Y:S02]  /*bd40*/  SYNCS.PHASECHK.TRANS64.TRYWAIT P0, [R103+URZ+0x2f0], R4 ;  /* 0x0002f004670075a7 */ /* 0x00872400080011ff */
[----:B----4-:R-:W-:Y:S05]  /*bd50*/  @!P0 NANOSLEEP.SYNCS 0x989680 ;  /* 0x009896800000895d */ /* 0x010fea0003900000 */
[----:B------:R-:W4:Y:S02]  /*bd60*/  @!P0 SYNCS.PHASECHK.TRANS64 P0, [R103+URZ+0x2f0], R4 ;  /* 0x0002f004670085a7 */ /* 0x000f2400080010ff */
[----:B----4-:R-:W-:Y:S05]  /*bd70*/  @!P0 BRA `(.L_x_149) ;  /* 0xfffffffc00f08947 */ /* 0x010fea000383ffff */
[----:B------:R-:W-:Y:S05]  /*bd80*/  BRA `(.L_x_148) ;  /* 0xffffffbc002c7947 */ /* 0x000fea000383ffff */
.L_x_159:
[----:B--2---:R2:W3:Y:S02]  /*bd90*/  SYNCS.PHASECHK.TRANS64.TRYWAIT P0, [R4+URZ+0x290], R3 ;  /* 0x00029003040075a7 */ /* 0x0044e400080011ff */
[----:B---3--:R-:W-:Y:S05]  /*bda0*/  @!P0 NANOSLEEP.SYNCS 0x989680 ;  /* 0x009896800000895d */ /* 0x008fea0003900000 */
[----:B------:R-:W3:Y:S02]  /*bdb0*/  @!P0 SYNCS.PHASECHK.TRANS64 P0, [R4+URZ+0x290], R3 ;  /* 0x00029003040085a7 */ /* 0x000ee400080010ff */
[----:B---3--:R-:W-:Y:S05]  /*bdc0*/  @!P0 BRA `(.L_x_159) ;  /* 0xfffffffc00f08947 */ /* 0x008fea000383ffff */
[----:B------:R-:W-:Y:S05]  /*bdd0*/  BRA `(.L_x_158) ;  /* 0xffffffc800587947 */ /* 0x000fea000383ffff */
.L_x_169:
[----:B--2---:R2:W3:Y:S02]  /*bde0*/  SYNCS.PHASECHK.TRANS64.TRYWAIT P0, [R3+URZ+0x290], R6 ;  /* 0x00029006030075a7 */ /* 0x0044e400080011ff */
[----:B---3--:R-:W-:Y:S05]  /*bdf0*/  @!P0 NANOSLEEP.SYNCS 0x989680 ;  /* 0x009896800000895d */ /* 0x008fea0003900000 */
[----:B------:R-:W3:Y:S02]  /*be00*/  @!P0 SYNCS.PHASECHK.TRANS64 P0, [R3+URZ+0x290], R6 ;  /* 0x00029006030085a7 */ /* 0x000ee400080010ff */
[----:B---3--:R-:W-:Y:S05]  /*be10*/  @!P0 BRA `(.L_x_169) ;  /* 0xfffffffc00f08947 */ /* 0x008fea000383ffff */
[----:B------:R-:W-:Y:S05]  /*be20*/  BRA `(.L_x_168) ;  /* 0xffffffd400e07947 */ /* 0x000fea000383ffff */
        .weak           $__internal_0_$__cuda_sm10x_tcgen05_guardrail_trap_col_being_dealloced_not_returned_by_alloc
        .type           $__internal_0_$__cuda_sm10x_tcgen05_guardrail_trap_col_being_dealloced_not_returned_by_alloc,@function
        .size           $__internal_0_$__cuda_sm10x_tcgen05_guardrail_trap_col_being_dealloced_not_returned_by_alloc,($__internal_1_$__cuda_sm10x_tcgen05_guardrail_trap_phase_invalid_during_alloc - $__internal_0_$__cuda_sm10x_tcgen05_guardrail_trap_col_being_dealloced_not_returned_by_alloc)
$__internal_0_$__cuda_sm10x_tcgen05_guardrail_trap_col_being_dealloced_not_returned_by_alloc:
[----:B------:R-:W-:Y:S05]  /*be30*/  BPT.TRAP 0x1 ;  /* 0x000000040000795c */ /* 0x000fea0000300000 */
[----:B------:R-:W-:-:S04]  /*be40*/  HFMA2 R3, -RZ, RZ, 0, 0 ;  /* 0x00000000ff037431 */ /* 0x000fc800000001ff */
[----:B------:R-:W-:Y:S05]  /*be50*/  RET.REL.NODEC R2 `(_ZN7cutlass13device_kernelINS_4gemm6kernel13GemmUniversalIN4cute5tupleIJiiiiEEENS1_10collective13CollectiveMmaINS1_35MainloopSm100TmaUmmaWarpSpecializedILi41ELi2ELi4ENS5_IJNS4_1CILi2EEENSA_ILi1EEESC_EEEEENS5_IJNSA_ILi128EEENSA_ILi192EEENSA_ILi32EEEEEEaNS5_IJlSC_lEEEaSJ_NS4_8TiledMMAINS4_8MMA_AtomIJNS4_21SM100_MMA_S8_2x1SM_SSIaaiLi128ELi192ELNS4_4UMMA5MajorE0ELSO_0ELNSN_8SaturateE0EEEEEENS4_6LayoutINS5_IJSC_SC_SC_EEENS5_IJNSA_ILi0EEESU_SU_EEEEENS5_IJNS4_10UnderscoreESX_SX_EEEEENS4_18SM100_TMA_2SM_LOADENS4_14ComposedLayoutINS4_7SwizzleILi1ELi4ELi3EEENS4_18smem_ptr_flag_bitsILi8EEENSS_INS5_IJNSA_ILi8EEESH_EEENS5_IJSH_SC_EEEEEEEvNS4_8identityES10_S1A_vS1B_EENS_8epilogue10collective18CollectiveEpilogueINS1D_23Sm100TmaWarpSpecializedILi3ELi2ELi32ELb0ELb0EEEJNS5_IJNSA_ILi64EEESG_SH_EEENS5_IJNSS_IS1I_SC_EENSS_INS5_IJSH_SB_EEENS5_IJSC_NSA_ILi96EEEEEEEEEEEaSJ_aSJ_NS1D_6fusion15FusionCallbacksIS1H_NS1Q_17LinearCombinationIaiaiLNS_15FloatRoundStyleE2EEES1J_S1P_JEEENS4_5SM1004TMEM4LOAD26SM100_TMEM_LOAD_32dp32b32xENS4_13SM90_TMA_LOADES1A_NS4_39AutoVectorizingCopyWithAssumedAlignmentILi128EEENS4_14SM90_TMA_STOREES1A_S22_S22_EEEvvEEEEvNT_6ParamsE) ;  /* 0xffffff4002687950 */ /* 0x000fea0003c3ffff */
        .weak           $__internal_1_$__cuda_sm10x_tcgen05_guardrail_trap_phase_invalid_during_alloc
        .type           $__internal_1_$__cuda_sm10x_tcgen05_guardrail_trap_phase_invalid_during_alloc,@function
        .size           $__internal_1_$__cuda_sm10x_tcgen05_guardrail_trap_phase_invalid_during_alloc,($__internal_2_$__cuda_sm10x_tcgen05_guardrail_trap_unallocated_columns_being_dealloced - $__internal_1_$__cuda_sm10x_tcgen05_guardrail_trap_phase_invalid_during_alloc)
$__internal_1_$__cuda_sm10x_tcgen05_guardrail_trap_phase_invalid_during_alloc:
[----:B------:R-:W-:Y:S05]  /*be60*/  BPT.TRAP 0x1 ;  /* 0x000000040000795c */ /* 0x000fea0000300000 */
[----:B------:R-:W-:-:S04]  /*be70*/  MOV R3, 0x0 ;  /* 0x0000000000037802 */ /* 0x000fc80000000f00 */
[----:B------:R-:W-:Y:S05]  /*be80*/  RET.REL.NODEC R2 `(_ZN7cutlass13device_kernelINS_4gemm6kernel13GemmUniversalIN4cute5tupleIJiiiiEEENS1_10collective13CollectiveMmaINS1_35MainloopSm100TmaUmmaWarpSpecializedILi41ELi2ELi4ENS5_IJNS4_1CILi2EEENSA_ILi1EEESC_EEEEENS5_IJNSA_ILi128EEENSA_ILi192EEENSA_ILi32EEEEEEaNS5_IJlSC_lEEEaSJ_NS4_8TiledMMAINS4_8MMA_AtomIJNS4_21SM100_MMA_S8_2x1SM_SSIaaiLi128ELi192ELNS4_4UMMA5MajorE0ELSO_0ELNSN_8SaturateE0EEEEEENS4_6LayoutINS5_IJSC_SC_SC_EEENS5_IJNSA_ILi0EEESU_SU_EEEEENS5_IJNS4_10UnderscoreESX_SX_EEEEENS4_18SM100_TMA_2SM_LOADENS4_14ComposedLayoutINS4_7SwizzleILi1ELi4ELi3EEENS4_18smem_ptr_flag_bitsILi8EEENSS_INS5_IJNSA_ILi8EEESH_EEENS5_IJSH_SC_EEEEEEEvNS4_8identityES10_S1A_vS1B_EENS_8epilogue10collective18CollectiveEpilogueINS1D_23Sm100TmaWarpSpecializedILi3ELi2ELi32ELb0ELb0EEEJNS5_IJNSA_ILi64EEESG_SH_EEENS5_IJNSS_IS1I_SC_EENSS_INS5_IJSH_SB_EEENS5_IJSC_NSA_ILi96EEEEEEEEEEEaSJ_aSJ_NS1D_6fusion15FusionCallbacksIS1H_NS1Q_17LinearCombinationIaiaiLNS_15FloatRoundStyleE2EEES1J_S1P_JEEENS4_5SM1004TMEM4LOAD26SM100_TMEM_LOAD_32dp32b32xENS4_13SM90_TMA_LOADES1A_NS4_39AutoVectorizingCopyWithAssumedAlignmentILi128EEENS4_14SM90_TMA_STOREES1A_S22_S22_EEEvvEEEEvNT_6ParamsE) ;  /* 0xffffff40025c7950 */ /* 0x000fea0003c3ffff */
        .weak           $__internal_2_$__cuda_sm10x_tcgen05_guardrail_trap_unallocated_columns_being_dealloced
        .type           $__internal_2_$__cuda_sm10x_tcgen05_guardrail_trap_unallocated_columns_being_dealloced,@function
        .size           $__internal_2_$__cuda_sm10x_tcgen05_guardrail_trap_unallocated_columns_being_dealloced,(.L_x_294 - $__internal_2_$__cuda_sm10x_tcgen05_guardrail_trap_unallocated_columns_being_dealloced)
$__internal_2_$__cuda_sm10x_tcgen05_guardrail_trap_unallocated_columns_being_dealloced:
[----:B------:R-:W-:Y:S05]  /*be90*/  BPT.TRAP 0x1 ;  /* 0x000000040000795c */ /* 0x000fea0000300000 */
[----:B------:R-:W-:-:S04]  /*bea0*/  HFMA2 R3, -RZ, RZ, 0, 0 ;  /* 0x00000000ff037431 */ /* 0x000fc800000001ff */
[----:B------:R-:W-:Y:S05]  /*beb0*/  RET.REL.NODEC R2 `(_ZN7cutlass13device_kernelINS_4gemm6kernel13GemmUniversalIN4cute5tupleIJiiiiEEENS1_10collective13CollectiveMmaINS1_35MainloopSm100TmaUmmaWarpSpecializedILi41ELi2ELi4ENS5_IJNS4_1CILi2EEENSA_ILi1EEESC_EEEEENS5_IJNSA_ILi128EEENSA_ILi192EEENSA_ILi32EEEEEEaNS5_IJlSC_lEEEaSJ_NS4_8TiledMMAINS4_8MMA_AtomIJNS4_21SM100_MMA_S8_2x1SM_SSIaaiLi128ELi192ELNS4_4UMMA5MajorE0ELSO_0ELNSN_8SaturateE0EEEEEENS4_6LayoutINS5_IJSC_SC_SC_EEENS5_IJNSA_ILi0EEESU_SU_EEEEENS5_IJNS4_10UnderscoreESX_SX_EEEEENS4_18SM100_TMA_2SM_LOADENS4_14ComposedLayoutINS4_7SwizzleILi1ELi4ELi3EEENS4_18smem_ptr_flag_bitsILi8EEENSS_INS5_IJNSA_ILi8EEESH_EEENS5_IJSH_SC_EEEEEEEvNS4_8identityES10_S1A_vS1B_EENS_8epilogue10collective18CollectiveEpilogueINS1D_23Sm100TmaWarpSpecializedILi3ELi2ELi32ELb0ELb0EEEJNS5_IJNSA_ILi64EEESG_SH_EEENS5_IJNSS_IS1I_SC_EENSS_INS5_IJSH_SB_EEENS5_IJSC_NSA_ILi96EEEEEEEEEEEaSJ_aSJ_NS1D_6fusion15FusionCallbacksIS1H_NS1Q_17LinearCombinationIaiaiLNS_15FloatRoundStyleE2EEES1J_S1P_JEEENS4_5SM1004TMEM4LOAD26SM100_TMEM_LOAD_32dp32b32xENS4_13SM90_TMA_LOADES1A_NS4_39AutoVectorizingCopyWithAssumedAlignmentILi128EEENS4_14SM90_TMA_STOREES1A_S22_S22_EEEvvEEEEvNT_6ParamsE) ;  /* 0xffffff4002507950 */ /* 0x000fea0003c3ffff */
.L_x_293:
[----:B------:R-:W-:-:S00]  /*bec0*/  BRA `(.L_x_293) ;  /* 0xfffffffc00fc7947 */ /* 0x000fc0000383ffff */
[----:B------:R-:W-:-:S00]  /*bed0*/  NOP ;  /* 0x0000000000007918 */ /* 0x000fc00000000000 */
        /* <DEDUP_REMOVED lines=10> */
.L_x_294:


//--------------------- .nv.global.init           --------------------------
	.section	.nv.global.init,"aw",@progbits
.nv.global.init:
	.type		$str$27,@object
	.size		$str$27,($str$28 - $str$27)
$str$27:
        /*0000*/ 	.byte	0x28, 0x61, 0x64, 0x64, 0x72, 0x65, 0x73, 0x73, 0x20, 0x26, 0x20, 0x6d, 0x61, 0x73, 0x6b, 0x29
        /*0010*/ 	.byte	0x20, 0x3d, 0x3d, 0x20, 0x30, 0x00
	.type		$str$28,@object
	.size		$str$28,($str$26 - $str$28)
$str$28:
        /*0016*/ 	.byte	0x2f, 0x74, 0x6d, 0x70, 0x2f, 0x63, 0x75, 0x74, 0x6c, 0x61, 0x73, 0x73, 0x5f, 0x73, 0x77, 0x65
        /*0026*/ 	.byte	0x65, 0x70, 0x5f, 0x73, 0x72, 0x63, 0x2f, 0x69, 0x6e, 0x63, 0x6c, 0x75, 0x64, 0x65, 0x2f, 0x63
        /*0036*/ 	.byte	0x75, 0x74, 0x65, 0x2f, 0x70, 0x6f, 0x69, 0x6e, 0x74, 0x65, 0x72, 0x5f, 0x66, 0x6c, 0x61, 0x67
        /*0046*/ 	.byte	0x67, 0x65, 0x64, 0x2e, 0x68, 0x70, 0x70, 0x00
	.type		$str$26,@object
	.size		$str$26,($str$25 - $str$26)
$str$26:
        /*004e*/ 	.byte	0x2f, 0x74, 0x6d, 0x70, 0x2f, 0x63, 0x75, 0x74, 0x6c, 0x61, 0x73, 0x73, 0x5f, 0x73, 0x77, 0x65
        /*005e*/ 	.byte	0x65, 0x70, 0x5f, 0x73, 0x72, 0x63, 0x2f, 0x69, 0x6e, 0x63, 0x6c, 0x75, 0x64, 0x65, 0x2f, 0x63
        /*006e*/ 	.byte	0x75, 0x74, 0x65, 0x2f, 0x61, 0x74, 0x6f, 0x6d, 0x2f, 0x63, 0x6f, 0x70, 0x79, 0x5f, 0x74, 0x72
        /*007e*/ 	.byte	0x61, 0x69, 0x74, 0x73, 0x5f, 0x73, 0x6d, 0x31, 0x30, 0x30, 0x2e, 0x68, 0x70, 0x70, 0x00
	.type		$str$25,@object
	.size		$str$25,(__unnamed_1 - $str$25)
$str$25:
        /*008d*/ 	.byte	0x28, 0x28, 0x75, 0x69, 0x6e, 0x74, 0x33, 0x32, 0x5f, 0x74, 0x28, 0x74, 0x68, 0x72, 0x65, 0x61
        /*009d*/ 	.byte	0x64, 0x49, 0x64, 0x78, 0x2e, 0x78, 0x29, 0x20, 0x2f, 0x20, 0x33, 0x32, 0x29, 0x20, 0x25, 0x20
        /*00ad*/ 	.byte	0x34, 0x29, 0x20, 0x3d, 0x3d, 0x20, 0x28, 0x28, 0x28, 0x74, 0x6d, 0x65, 0x6d, 0x5f, 0x61, 0x64
        /*00bd*/ 	.byte	0x64, 0x72, 0x20, 0x3e, 0x3e, 0x20, 0x31, 0x36, 0x29, 0x20, 0x2f, 0x20, 0x33, 0x32, 0x29, 0x20
        /*00cd*/ 	.byte	0x25, 0x20, 0x34, 0x29, 0x00
	.type		__unnamed_1,@object
	.size		__unnamed_1,(__unnamed_2 - __unnamed_1)
__unnamed_1:
        /*00d2*/ 	.byte	0x61, 0x75, 0x74, 0x6f, 0x20, 0x63, 0x75, 0x74, 0x65, 0x3a, 0x3a, 0x61, 0x73, 0x5f, 0x70, 0x6f
        /* <DEDUP_REMOVED lines=24> */
        /*0262*/ 	.byte	0x3e, 0x3e, 0x5d, 0x00
	.type		__unnamed_2,@object
	.size		__unnamed_2,(__unnamed_3 - __unnamed_2)
__unnamed_2:
        /* <DEDUP_REMOVED lines=26> */
	.type		__unnamed_3,@object
	.size		__unnamed_3,(.L_3 - __unnamed_3)
__unnamed_3:
        /* <DEDUP_REMOVED lines=41> */
.L_3:


//--------------------- .nv.shared._ZN7cutlass13device_kernelINS_4gemm6kernel13GemmUniversalIN4cute5tupleIJiiiiEEENS1_10collective13CollectiveMmaINS1_35MainloopSm100TmaUmmaWarpSpecializedILi41ELi2ELi4ENS5_IJNS4_1CILi2EEENSA_ILi1EEESC_EEEEENS5_IJNSA_ILi128EEENSA_ILi192EEENSA_ILi32EEEEEEaNS5_IJlSC_lEEEaSJ_NS4_8TiledMMAINS4_8MMA_AtomIJNS4_21SM100_MMA_S8_2x1SM_SSIaaiLi128ELi192ELNS4_4UMMA5MajorE0ELSO_0ELNSN_8SaturateE0EEEEEENS4_6LayoutINS5_IJSC_SC_SC_EEENS5_IJNSA_ILi0EEESU_SU_EEEEENS5_IJNS4_10UnderscoreESX_SX_EEEEENS4_18SM100_TMA_2SM_LOADENS4_14ComposedLayoutINS4_7SwizzleILi1ELi4ELi3EEENS4_18smem_ptr_flag_bitsILi8EEENSS_INS5_IJNSA_ILi8EEESH_EEENS5_IJSH_SC_EEEEEEEvNS4_8identityES10_S1A_vS1B_EENS_8epilogue10collective18CollectiveEpilogueINS1D_23Sm100TmaWarpSpecializedILi3ELi2ELi32ELb0ELb0EEEJNS5_IJNSA_ILi64EEESG_SH_EEENS5_IJNSS_IS1I_SC_EENSS_INS5_IJSH_SB_EEENS5_IJSC_NSA_ILi96EEEEEEEEEEEaSJ_aSJ_NS1D_6fusion15FusionCallbacksIS1H_NS1Q_17LinearCombinationIaiaiLNS_15FloatRoundStyleE2EEES1J_S1P_JEEENS4_5SM1004TMEM4LOAD26SM100_TMEM_LOAD_32dp32b32xENS4_13SM90_TMA_LOADES1A_NS4_39AutoVectorizingCopyWithAssumedAlignmentILi128EEENS4_14SM90_TMA_STOREES1A_S22_S22_EEEvvEEEEvNT_6ParamsE --------------------------
	.section	.nv.shared._ZN7cutlass13device_kernelINS_4gemm6kernel13GemmUniversalIN4cute5tupleIJiiiiEEENS1_10collective13CollectiveMmaINS1_35MainloopSm100TmaUmmaWarpSpecializedILi41ELi2ELi4ENS5_IJNS4_1CILi2EEENSA_ILi1EEESC_EEEEENS5_IJNSA_ILi128EEENSA_ILi192EEENSA_ILi32EEEEEEaNS5_IJlSC_lEEEaSJ_NS4_8TiledMMAINS4_8MMA_AtomIJNS4_21SM100_MMA_S8_2x1SM_SSIaaiLi128ELi192ELNS4_4UMMA5MajorE0ELSO_0ELNSN_8SaturateE0EEEEEENS4_6LayoutINS5_IJSC_SC_SC_EEENS5_IJNSA_ILi0EEESU_SU_EEEEENS5_IJNS4_10UnderscoreESX_SX_EEEEENS4_18SM100_TMA_2SM_LOADENS4_14ComposedLayoutINS4_7SwizzleILi1ELi4ELi3EEENS4_18smem_ptr_flag_bitsILi8EEENSS_INS5_IJNSA_ILi8EEESH_EEENS5_IJSH_SC_EEEEEEEvNS4_8identityES10_S1A_vS1B_EENS_8epilogue10collective18CollectiveEpilogueINS1D_23Sm100TmaWarpSpecializedILi3ELi2ELi32ELb0ELb0EEEJNS5_IJNSA_ILi64EEESG_SH_EEENS5_IJNSS_IS1I_SC_EENSS_INS5_IJSH_SB_EEENS5_IJSC_NSA_ILi96EEEEEEEEEEEaSJ_aSJ_NS1D_6fusion15FusionCallbacksIS1H_NS1Q_17LinearCombinationIaiaiLNS_15FloatRoundStyleE2EEES1J_S1P_JEEENS4_5SM1004TMEM4LOAD26SM100_TMEM_LOAD_32dp32b32xENS4_13SM90_TMA_LOADES1A_NS4_39AutoVectorizingCopyWithAssumedAlignmentILi128EEENS4_14SM90_TMA_STOREES1A_S22_S22_EEEvvEEEEvNT_6ParamsE,"aw",@nobits
	.sectionflags	@""
	.align	16
	.zero		1024


//--------------------- .nv.shared.reserved.0     --------------------------
	.section	.nv.shared.reserved.0,"aw",@nobits
	.weak		__nv_reservedSMEM_offset_0_alias
	.size		__nv_reservedSMEM_offset_0_alias, 0, 64
	.other		__nv_reservedSMEM_offset_0_alias,@"STO_CUDA_RESERVED_SHARED STV_DEFAULT"
__nv_reservedSMEM_offset_0_alias:
	.zero		0
.nv.shared.reserved.0:
	.zero		64
	.weak		__nv_reservedSMEM_tcgen05_partition
	.type		__nv_reservedSMEM_tcgen05_partition,@object
	.size		__nv_reservedSMEM_tcgen05_partition,(.L_0 - __nv_reservedSMEM_tcgen05_partition)
__nv_reservedSMEM_tcgen05_partition:
	.zero		32
.L_0:


//--------------------- .nv.global                --------------------------
	.section	.nv.global,"aw",@nobits
.nv.global:
	.type		_ZN40_INTERNAL_f767e775_4_k_cu_f8ed64fc_248994cute1_E,@object
	.size		_ZN40_INTERNAL_f767e775_4_k_cu_f8ed64fc_248994cute1_E,(_ZN40_INTERNAL_f767e775_4_k_cu_f8ed64fc_248994cuda3std3__45__cpo6cbeginE - _ZN40_INTERNAL_f767e775_4_k_cu_f8ed64fc_248994cute1_E)
_ZN40_INTERNAL_f767e775_4_k_cu_f8ed64fc_248994cute1_E:
	.zero		1
	.type		_ZN40_INTERNAL_f767e775_4_k_cu_f8ed64fc_248994cuda3std3__45__cpo6cbeginE,@object
	.size		_ZN40_INTERNAL_f767e775_4_k_cu_f8ed64fc_248994cuda3std3__45__cpo6cbeginE,(_ZN40_INTERNAL_f767e775_4_k_cu_f8ed64fc_248994cuda3std3__48in_placeE - _ZN40_INTERNAL_f767e775_4_k_cu_f8ed64fc_248994cuda3std3__45__cpo6cbeginE)
_ZN40_INTERNAL_f767e775_4_k_cu_f8ed64fc_248994cuda3std3__45__cpo6cbeginE:
	.zero		1
	.type		_ZN40_INTERNAL_f767e775_4_k_cu_f8ed64fc_248994cuda3std3__48in_placeE,@object
	.size		_ZN40_INTERNAL_f767e775_4_k_cu_f8ed64fc_248994cuda3std3__48in_placeE,(_ZN40_INTERNAL_f767e775_4_k_cu_f8ed64fc_248994cuda3std6ranges3__45__cpo9iter_moveE - _ZN40_INTERNAL_f767e775_4_k_cu_f8ed64fc_248994cuda3std3__48in_placeE)
_ZN40_INTERNAL_f767e775_4_k_cu_f8ed64fc_248994cuda3std3__48in_placeE:
	.zero		1
	.type		_ZN40_INTERNAL_f767e775_4_k_cu_f8ed64fc_248994cuda3std6ranges3__45__cpo9iter_moveE,@object
	.size		_ZN40_INTERNAL_f767e775_4_k_cu_f8ed64fc_248994cuda3std6ranges3__45__cpo9iter_moveE,(_ZN40_INTERNAL_f767e775_4_k_cu_f8ed64fc_248994cuda3std3__45__cpo5beginE - _ZN40_INTERNAL_f767e775_4_k_cu_f8ed64fc_248994cuda3std6ranges3__45__cpo9iter_moveE)
_ZN40_INTERNAL_f767e775_4_k_cu_f8ed64fc_248994cuda3std6ranges3__45__cpo9iter_moveE:
	.zero		1
	.type		_ZN40_INTERNAL_f767e775_4_k_cu_f8ed64fc_248994cuda3std3__45__cpo5beginE,@object
	.size		_ZN40_INTERNAL_f767e775_4_k_cu_f8ed64fc_248994cuda3std3__45__cpo5beginE,(_ZN40_INTERNAL_f767e775_4_k_cu_f8ed64fc_248994cuda3std3__442_GLOBAL__N__f767e775_4_k_cu_f8ed64fc_248996ignoreE - _ZN40_INTERNAL_f767e775_4_k_cu_f8ed64fc_248994cuda3std3__45__cpo5beginE)
_ZN40_INTERNAL_f767e775_4_k_cu_f8ed64fc_248994cuda3std3__45__cpo5beginE:
	.zero		1
	.type		_ZN40_INTERNAL_f767e775_4_k_cu_f8ed64fc_248994cuda3std3__442_GLOBAL__N__f767e775_4_k_cu_f8ed64fc_248996ignoreE,@object
	.size		_ZN40_INTERNAL_f767e775_4_k_cu_f8ed64fc_248994cuda3std3__442_GLOBAL__N__f767e775_4_k_cu_f8ed64fc_248996ignoreE,(_ZN40_INTERNAL_f767e775_4_k_cu_f8ed64fc_248994cute7productE - _ZN40_INTERNAL_f767e775_4_k_cu_f8ed64fc_248994cuda3std3__442_GLOBAL__N__f767e775_4_k_cu_f8ed64fc_248996ignoreE)
_ZN40_INTERNAL_f767e775_4_k_cu_f8ed64fc_248994cuda3std3__442_GLOBAL__N__f767e775_4_k_cu_f8ed64fc_248996ignoreE:
	.zero		1
	.type		_ZN40_INTERNAL_f767e775_4_k_cu_f8ed64fc_248994cute7productE,@object
	.size		_ZN40_INTERNAL_f767e775_4_k_cu_f8ed64fc_248994cute7productE,(_ZN40_INTERNAL_f767e775_4_k_cu_f8ed64fc_248994cuda3std3__45__cpo3endE - _ZN40_INTERNAL_f767e775_4_k_cu_f8ed64fc_248994cute7productE)
_ZN40_INTERNAL_f767e775_4_k_cu_f8ed64fc_248994cute7productE:
	.zero		1
	.type		_ZN40_INTERNAL_f767e775_4_k_cu_f8ed64fc_248994cuda3std3__45__cpo3endE,@object
	.size		_ZN40_INTERNAL_f767e775_4_k_cu_f8ed64fc_248994cuda3std3__45__cpo3endE,(_ZN40_INTERNAL_f767e775_4_k_cu_f8ed64fc_248994cuda3std3__419piecewise_constructE - _ZN40_INTERNAL_f767e775_4_k_cu_f8ed64fc_248994cuda3std3__45__cpo3endE)
_ZN40_INTERNAL_f767e775_4_k_cu_f8ed64fc_248994cuda3std3__45__cpo3endE:
	.zero		1
	.type		_ZN40_INTERNAL_f767e775_4_k_cu_f8ed64fc_248994cuda3std3__419piecewise_constructE,@object
	.size		_ZN40_INTERNAL_f767e775_4_k_cu_f8ed64fc_248994cuda3std3__419piecewise_constructE,(_ZN40_INTERNAL_f767e775_4_k_cu_f8ed64fc_248994cuda3std3__45__cpo4cendE - _ZN40_INTERNAL_f767e775_4_k_cu_f8ed64fc_248994cuda3std3__419piecewise_constructE)
_ZN40_INTERNAL_f767e775_4_k_cu_f8ed64fc_248994cuda3std3__419piecewise_constructE:
	.zero		1
	.type		_ZN40_INTERNAL_f767e775_4_k_cu_f8ed64fc_248994cuda3std3__45__cpo4cendE,@object
	.size		_ZN40_INTERNAL_f767e775_4_k_cu_f8ed64fc_248994cuda3std3__45__cpo4cendE,(_ZN40_INTERNAL_f767e775_4_k_cu_f8ed64fc_248994cuda3std6ranges3__45__cpo4swapE - _ZN40_INTERNAL_f767e775_4_k_cu_f8ed64fc_248994cuda3std3__45__cpo4cendE)
_ZN40_INTERNAL_f767e775_4_k_cu_f8ed64fc_248994cuda3std3__45__cpo4cendE:
	.zero		1
	.type		_ZN40_INTERNAL_f767e775_4_k_cu_f8ed64fc_248994cuda3std6ranges3__45__cpo4swapE,@object
	.size		_ZN40_INTERNAL_f767e775_4_k_cu_f8ed64fc_248994cuda3std6ranges3__45__cpo4swapE,(.L_11 - _ZN40_INTERNAL_f767e775_4_k_cu_f8ed64fc_248994cuda3std6ranges3__45__cpo4swapE)
_ZN40_INTERNAL_f767e775_4_k_cu_f8ed64fc_248994cuda3std6ranges3__45__cpo4swapE:
	.zero		1
.L_11:


//--------------------- .nv.constant0._ZN7cutlass13device_kernelINS_4gemm6kernel13GemmUniversalIN4cute5tupleIJiiiiEEENS1_10collective13CollectiveMmaINS1_35MainloopSm100TmaUmmaWarpSpecializedILi41ELi2ELi4ENS5_IJNS4_1CILi2EEENSA_ILi1EEESC_EEEEENS5_IJNSA_ILi128EEENSA_ILi192EEENSA_ILi32EEEEEEaNS5_IJlSC_lEEEaSJ_NS4_8TiledMMAINS4_8MMA_AtomIJNS4_21SM100_MMA_S8_2x1SM_SSIaaiLi128ELi192ELNS4_4UMMA5MajorE0ELSO_0ELNSN_8SaturateE0EEEEEENS4_6LayoutINS5_IJSC_SC_SC_EEENS5_IJNSA_ILi0EEESU_SU_EEEEENS5_IJNS4_10UnderscoreESX_SX_EEEEENS4_18SM100_TMA_2SM_LOADENS4_14ComposedLayoutINS4_7SwizzleILi1ELi4ELi3EEENS4_18smem_ptr_flag_bitsILi8EEENSS_INS5_IJNSA_ILi8EEESH_EEENS5_IJSH_SC_EEEEEEEvNS4_8identityES10_S1A_vS1B_EENS_8epilogue10collective18CollectiveEpilogueINS1D_23Sm100TmaWarpSpecializedILi3ELi2ELi32ELb0ELb0EEEJNS5_IJNSA_ILi64EEESG_SH_EEENS5_IJNSS_IS1I_SC_EENSS_INS5_IJSH_SB_EEENS5_IJSC_NSA_ILi96EEEEEEEEEEEaSJ_aSJ_NS1D_6fusion15FusionCallbacksIS1H_NS1Q_17LinearCombinationIaiaiLNS_15FloatRoundStyleE2EEES1J_S1P_JEEENS4_5SM1004TMEM4LOAD26SM100_TMEM_LOAD_32dp32b32xENS4_13SM90_TMA_LOADES1A_NS4_39AutoVectorizingCopyWithAssumedAlignmentILi128EEENS4_14SM90_TMA_STOREES1A_S22_S22_EEEvvEEEEvNT_6ParamsE --------------------------
	.section	.nv.constant0._ZN7cutlass13device_kernelINS_4gemm6kernel13GemmUniversalIN4cute5tupleIJiiiiEEENS1_10collective13CollectiveMmaINS1_35MainloopSm100TmaUmmaWarpSpecializedILi41ELi2ELi4ENS5_IJNS4_1CILi2EEENSA_ILi1EEESC_EEEEENS5_IJNSA_ILi128EEENSA_ILi192EEENSA_ILi32EEEEEEaNS5_IJlSC_lEEEaSJ_NS4_8TiledMMAINS4_8MMA_AtomIJNS4_21SM100_MMA_S8_2x1SM_SSIaaiLi128ELi192ELNS4_4UMMA5MajorE0ELSO_0ELNSN_8SaturateE0EEEEEENS4_6LayoutINS5_IJSC_SC_SC_EEENS5_IJNSA_ILi0EEESU_SU_EEEEENS5_IJNS4_10UnderscoreESX_SX_EEEEENS4_18SM100_TMA_2SM_LOADENS4_14ComposedLayoutINS4_7SwizzleILi1ELi4ELi3EEENS4_18smem_ptr_flag_bitsILi8EEENSS_INS5_IJNSA_ILi8EEESH_EEENS5_IJSH_SC_EEEEEEEvNS4_8identityES10_S1A_vS1B_EENS_8epilogue10collective18CollectiveEpilogueINS1D_23Sm100TmaWarpSpecializedILi3ELi2ELi32ELb0ELb0EEEJNS5_IJNSA_ILi64EEESG_SH_EEENS5_IJNSS_IS1I_SC_EENSS_INS5_IJSH_SB_EEENS5_IJSC_NSA_ILi96EEEEEEEEEEEaSJ_aSJ_NS1D_6fusion15FusionCallbacksIS1H_NS1Q_17LinearCombinationIaiaiLNS_15FloatRoundStyleE2EEES1J_S1P_JEEENS4_5SM1004TMEM4LOAD26SM100_TMEM_LOAD_32dp32b32xENS4_13SM90_TMA_LOADES1A_NS4_39AutoVectorizingCopyWithAssumedAlignmentILi128EEENS4_14SM90_TMA_STOREES1A_S22_S22_EEEvvEEEEvNT_6ParamsE,"a",@progbits
	.sectionflags	@""
	.align	4
.nv.constant0._ZN7cutlass13device_kernelINS_4gemm6kernel13GemmUniversalIN4cute5tupleIJiiiiEEENS1_10collective13CollectiveMmaINS1_35MainloopSm100TmaUmmaWarpSpecializedILi41ELi2ELi4ENS5_IJNS4_1CILi2EEENSA_ILi1EEESC_EEEEENS5_IJNSA_ILi128EEENSA_ILi192EEENSA_ILi32EEEEEEaNS5_IJlSC_lEEEaSJ_NS4_8TiledMMAINS4_8MMA_AtomIJNS4_21SM100_MMA_S8_2x1SM_SSIaaiLi128ELi192ELNS4_4UMMA5MajorE0ELSO_0ELNSN_8SaturateE0EEEEEENS4_6LayoutINS5_IJSC_SC_SC_EEENS5_IJNSA_ILi0EEESU_SU_EEEEENS5_IJNS4_10UnderscoreESX_SX_EEEEENS4_18SM100_TMA_2SM_LOADENS4_14ComposedLayoutINS4_7SwizzleILi1ELi4ELi3EEENS4_18smem_ptr_flag_bitsILi8EEENSS_INS5_IJNSA_ILi8EEESH_EEENS5_IJSH_SC_EEEEEEEvNS4_8identityES10_S1A_vS1B_EENS_8epilogue10collective18CollectiveEpilogueINS1D_23Sm100TmaWarpSpecializedILi3ELi2ELi32ELb0ELb0EEEJNS5_IJNSA_ILi64EEESG_SH_EEENS5_IJNSS_IS1I_SC_EENSS_INS5_IJSH_SB_EEENS5_IJSC_NSA_ILi96EEEEEEEEEEEaSJ_aSJ_NS1D_6fusion15FusionCallbacksIS1H_NS1Q_17LinearCombinationIaiaiLNS_15FloatRoundStyleE2EEES1J_S1P_JEEENS4_5SM1004TMEM4LOAD26SM100_TMEM_LOAD_32dp32b32xENS4_13SM90_TMA_LOADES1A_NS4_39AutoVectorizingCopyWithAssumedAlignmentILi128EEENS4_14SM90_TMA_STOREES1A_S22_S22_EEEvvEEEEvNT_6ParamsE:
	.zero		2944


//--------------------- SYMBOLS --------------------------

	.type		.nv.reservedSmem.offset0,@object
	.size		.nv.reservedSmem.offset0,0x4
	.type		.nv.reservedSmem.cap,@object
	.size		.nv.reservedSmem.cap,0x4
	.type		__assertfail,@function
